def matmul_kernel(
    a_ptr,
    b_ptr,
    c_ptr,
    M,
    N,
    K,
    stride_am,
    stride_ak,
    stride_bk,
    stride_bn,
    stride_cm,
    stride_cn,
    BLOCK_M: tl.constexpr,
    BLOCK_N: tl.constexpr,
    BLOCK_K: tl.constexpr,
    GROUP_M: tl.constexpr,
):
    pid = tl.program_id(axis=0)
    num_pid_m = tl.cdiv(M, BLOCK_M)
    num_pid_n = tl.cdiv(N, BLOCK_N)
    num_pid_in_group = GROUP_M * num_pid_n
    group_id = pid // num_pid_in_group
    first_pid_m = group_id * GROUP_M
    group_size_m = min(num_pid_m - first_pid_m, GROUP_M)
    pid_m = first_pid_m + ((pid % num_pid_in_group) % group_size_m)
    pid_n = (pid % num_pid_in_group) // group_size_m

    offs_am = (pid_m * BLOCK_M + tl.arange(0, BLOCK_M)) % M
    offs_bn = (pid_n * BLOCK_N + tl.arange(0, BLOCK_N)) % N
    offs_k = tl.arange(0, BLOCK_K)
    a_ptrs = a_ptr + offs_am[:, None] * stride_am + offs_k[None, :] * stride_ak
    b_ptrs = b_ptr + offs_k[:, None] * stride_bk + offs_bn[None, :] * stride_bn

    acc = tl.zeros((BLOCK_M, BLOCK_N), dtype=tl.float32)
    for kk in range(0, tl.cdiv(K, BLOCK_K)):
        a = tl.load(a_ptrs, mask=offs_k[None, :] < K - kk * BLOCK_K, other=0.0)
        b = tl.load(b_ptrs, mask=offs_k[:, None] < K - kk * BLOCK_K, other=0.0)
        acc = tl.dot(a, b, acc)
        a_ptrs += BLOCK_K * stride_ak
        b_ptrs += BLOCK_K * stride_bk

    c = acc.to(c_ptr.dtype.element_ty)
    offs_cm = pid_m * BLOCK_M + tl.arange(0, BLOCK_M)
    offs_cn = pid_n * BLOCK_N + tl.arange(0, BLOCK_N)
    c_ptrs = c_ptr + offs_cm[:, None] * stride_cm + offs_cn[None, :] * stride_cn
    mask = (offs_cm[:, None] < M) & (offs_cn[None, :] < N)
    tl.store(c_ptrs, c, mask=mask)

# config = {"BLOCK_K": 64, "BLOCK_M": 64, "BLOCK_N": 512, "GROUP_M": 8, "arch": "sm_100", "dtype": "fp16", "num_ctas": 2, "num_stages": 3, "num_warps": 4}
# arch = sm_100


// ===== COMPILED SASS (sm_100a) =====

	.target	sm_100a

	.elftype	@"ET_EXEC"


//--------------------- .note.nv.tkinfo           --------------------------
	.section	.note.nv.tkinfo,"",@"SHT_NOTE"
	.sectionflags	@"SHF_NOTE_NV_TKINFO"
	.tkinfo
        /*0018*/ 	.word	0x00000081
        /*0030*/ 	.string	""
        /*0030*/ 	.string	"ptxas-blackwell"
        /*0030*/ 	.string	"Cuda compilation tools, release 12.9, V12.9.86"
        /*0030*/ 	.string	"Build cuda_12.9.r12.9/compiler.36037853_0"
        /*0030*/ 	.string	"-v  -suppress-debug-info  -lineinfo  -arch sm_100a "



//--------------------- .note.nv.cuver            --------------------------
	.section	.note.nv.cuver,"",@"SHT_NOTE"
	.sectionflags	@"SHF_NOTE_NV_CUVER"
        /*0018*/ 	.short	0x0001
        /*001a*/ 	.short	0x0064
        /*001c*/ 	.short	0x0001
        /*001e*/ 	.short	0x0000
        /*0020*/ 	.short	0x0001
        /*0022*/ 	.short	0x0000


//--------------------- .nv.info                  --------------------------
	.section	.nv.info,"",@"SHT_CUDA_INFO"
	.align	4


	//----- nvinfo : EIATTR_REGCOUNT
	.align		4
        /*0000*/ 	.byte	0x04, 0x2f
        /*0002*/ 	.short	(.L_4 - .L_3)
	.align		4
.L_3:
        /*0004*/ 	.word	index@(matmul_kernel)
        /*0008*/ 	.word	0x000000a8


	//----- nvinfo : EIATTR_FRAME_SIZE
	.align		4
.L_4:
        /*000c*/ 	.byte	0x04, 0x11
        /*000e*/ 	.short	(.L_6 - .L_5)
	.align		4
.L_5:
        /*0010*/ 	.word	index@($__internal_2_$__cuda_sm10x_tcgen05_guardrail_trap_unallocated_columns_being_dealloced)
        /*0014*/ 	.word	0x00000890


	//----- nvinfo : EIATTR_FRAME_SIZE
	.align		4
.L_6:
        /*0018*/ 	.byte	0x04, 0x11
        /*001a*/ 	.short	(.L_8 - .L_7)
	.align		4
.L_7:
        /*001c*/ 	.word	index@($__internal_1_$__cuda_sm10x_tcgen05_guardrail_trap_phase_invalid_during_alloc)
        /*0020*/ 	.word	0x00000890


	//----- nvinfo : EIATTR_FRAME_SIZE
	.align		4
.L_8:
        /*0024*/ 	.byte	0x04, 0x11
        /*0026*/ 	.short	(.L_10 - .L_9)
	.align		4
.L_9:
        /*0028*/ 	.word	index@($__internal_0_$__cuda_sm10x_tcgen05_guardrail_trap_col_being_dealloced_not_returned_by_alloc)
        /*002c*/ 	.word	0x00000890


	//----- nvinfo : EIATTR_FRAME_SIZE
	.align		4
.L_10:
        /*0030*/ 	.byte	0x04, 0x11
        /*0032*/ 	.short	(.L_12 - .L_11)
	.align		4
.L_11:
        /*0034*/ 	.word	index@(matmul_kernel)
        /*0038*/ 	.word	0x00000890


	//----- nvinfo : EIATTR_MIN_STACK_SIZE
	.align		4
.L_12:
        /*003c*/ 	.byte	0x04, 0x12
        /*003e*/ 	.short	(.L_14 - .L_13)
	.align		4
.L_13:
        /*0040*/ 	.word	index@(matmul_kernel)
        /*0044*/ 	.word	0x00000890
.L_14:


//--------------------- .nv.info.matmul_kernel    --------------------------
	.section	.nv.info.matmul_kernel,"",@"SHT_CUDA_INFO"
	.sectionflags	@""
	.align	4


	//----- nvinfo : EIATTR_CUDA_API_VERSION
	.align		4
        /*0000*/ 	.byte	0x04, 0x37
        /*0002*/ 	.short	(.L_16 - .L_15)
.L_15:
        /*0004*/ 	.word	0x00000081


	//----- nvinfo : EIATTR_KPARAM_INFO
	.align		4
.L_16:
        /*0008*/ 	.byte	0x04, 0x17
        /*000a*/ 	.short	(.L_18 - .L_17)
.L_17:
        /*000c*/ 	.word	0x00000000
        /*0010*/ 	.short	0x000d
        /*0012*/ 	.short	0x0048
        /*0014*/ 	.byte	0x00, 0xf4, 0x21, 0x00


	//----- nvinfo : EIATTR_KPARAM_INFO
	.align		4
.L_18:
        /*0018*/ 	.byte	0x04, 0x17
        /*001a*/ 	.short	(.L_20 - .L_19)
.L_19:
        /*001c*/ 	.word	0x00000000
        /*0020*/ 	.short	0x000c
        /*0022*/ 	.short	0x0040
        /*0024*/ 	.byte	0x00, 0xf4, 0x21, 0x00


	//----- nvinfo : EIATTR_KPARAM_INFO
	.align		4
.L_20:
        /*0028*/ 	.byte	0x04, 0x17
        /*002a*/ 	.short	(.L_22 - .L_21)
.L_21:
        /*002c*/ 	.word	0x00000000
        /*0030*/ 	.short	0x000b
        /*0032*/ 	.short	0x0038
        /*0034*/ 	.byte	0x00, 0xf0, 0x11, 0x00


	//----- nvinfo : EIATTR_KPARAM_INFO
	.align		4
.L_22:
        /*0038*/ 	.byte	0x04, 0x17
        /*003a*/ 	.short	(.L_24 - .L_23)
.L_23:
        /*003c*/ 	.word	0x00000000
        /*0040*/ 	.short	0x000a
        /*0042*/ 	.short	0x0034
        /*0044*/ 	.byte	0x00, 0xf0, 0x11, 0x00


	//----- nvinfo : EIATTR_KPARAM_INFO
	.align		4
.L_24:
        /*0048*/ 	.byte	0x04, 0x17
        /*004a*/ 	.short	(.L_26 - .L_25)
.L_25:
        /*004c*/ 	.word	0x00000000
        /*0050*/ 	.short	0x0009
        /*0052*/ 	.short	0x0030
        /*0054*/ 	.byte	0x00, 0xf0, 0x11, 0x00


	//----- nvinfo : EIATTR_KPARAM_INFO
	.align		4
.L_26:
        /*0058*/ 	.byte	0x04, 0x17
        /*005a*/ 	.short	(.L_28 - .L_27)
.L_27:
        /*005c*/ 	.word	0x00000000
        /*0060*/ 	.short	0x0008
        /*0062*/ 	.short	0x002c
        /*0064*/ 	.byte	0x00, 0xf0, 0x11, 0x00


	//----- nvinfo : EIATTR_KPARAM_INFO
	.align		4
.L_28:
        /*0068*/ 	.byte	0x04, 0x17
        /*006a*/ 	.short	(.L_30 - .L_29)
.L_29:
        /*006c*/ 	.word	0x00000000
        /*0070*/ 	.short	0x0007
        /*0072*/ 	.short	0x0028
        /*0074*/ 	.byte	0x00, 0xf0, 0x11, 0x00


	//----- nvinfo : EIATTR_KPARAM_INFO
	.align		4
.L_30:
        /*0078*/ 	.byte	0x04, 0x17
        /*007a*/ 	.short	(.L_32 - .L_31)
.L_31:
        /*007c*/ 	.word	0x00000000
        /*0080*/ 	.short	0x0006
        /*0082*/ 	.short	0x0024
        /*0084*/ 	.byte	0x00, 0xf0, 0x11, 0x00


	//----- nvinfo : EIATTR_KPARAM_INFO
	.align		4
.L_32:
        /*0088*/ 	.byte	0x04, 0x17
        /*008a*/ 	.short	(.L_34 - .L_33)
.L_33:
        /*008c*/ 	.word	0x00000000
        /*0090*/ 	.short	0x0005
        /*0092*/ 	.short	0x0020
        /*0094*/ 	.byte	0x00, 0xf0, 0x11, 0x00


	//----- nvinfo : EIATTR_KPARAM_INFO
	.align		4
.L_34:
        /*0098*/ 	.byte	0x04, 0x17
        /*009a*/ 	.short	(.L_36 - .L_35)
.L_35:
        /*009c*/ 	.word	0x00000000
        /*00a0*/ 	.short	0x0004
        /*00a2*/ 	.short	0x001c
        /*00a4*/ 	.byte	0x00, 0xf0, 0x11, 0x00


	//----- nvinfo : EIATTR_KPARAM_INFO
	.align		4
.L_36:
        /*00a8*/ 	.byte	0x04, 0x17
        /*00aa*/ 	.short	(.L_38 - .L_37)
.L_37:
        /*00ac*/ 	.word	0x00000000
        /*00b0*/ 	.short	0x0003
        /*00b2*/ 	.short	0x0018
        /*00b4*/ 	.byte	0x00, 0xf0, 0x11, 0x00


	//----- nvinfo : EIATTR_KPARAM_INFO
	.align		4
.L_38:
        /*00b8*/ 	.byte	0x04, 0x17
        /*00ba*/ 	.short	(.L_40 - .L_39)
.L_39:
        /*00bc*/ 	.word	0x00000000
        /*00c0*/ 	.short	0x0002
        /*00c2*/ 	.short	0x0010
        /*00c4*/ 	.byte	0x00, 0xf4, 0x21, 0x00


	//----- nvinfo : EIATTR_KPARAM_INFO
	.align		4
.L_40:
        /*00c8*/ 	.byte	0x04, 0x17
        /*00ca*/ 	.short	(.L_42 - .L_41)
.L_41:
        /*00cc*/ 	.word	0x00000000
        /*00d0*/ 	.short	0x0001
        /*00d2*/ 	.short	0x0008
        /*00d4*/ 	.byte	0x00, 0xf4, 0x21, 0x00


	//----- nvinfo : EIATTR_KPARAM_INFO
	.align		4
.L_42:
        /*00d8*/ 	.byte	0x04, 0x17
        /*00da*/ 	.short	(.L_44 - .L_43)
.L_43:
        /*00dc*/ 	.word	0x00000000
        /*00e0*/ 	.short	0x0000
        /*00e2*/ 	.short	0x0000
        /*00e4*/ 	.byte	0x00, 0xf4, 0x21, 0x00


	//----- nvinfo : EIATTR_EXPLICIT_CLUSTER
	.align		4
.L_44:
        /*00e8*/ 	.byte	0x01, 0x3e
	.zero		2


	//----- nvinfo : EIATTR_CTA_PER_CLUSTER
	.align		4
        /*00ec*/ 	.byte	0x04, 0x3d
        /*00ee*/ 	.short	(.L_46 - .L_45)
.L_45:
        /*00f0*/ 	.word	0x00000002
        /*00f4*/ 	.word	0x00000001
        /*00f8*/ 	.word	0x00000001


	//----- nvinfo : EIATTR_AT_ENTRY_FRAGMENTS
	.align		4
.L_46:
        /*00fc*/ 	.byte	0x04, 0x4f
        /*00fe*/ 	.short	(.L_48 - .L_47)


	//   ....[0]....
.L_47:
        /*0100*/ 	.word	0x00000004


	//----- nvinfo : EIATTR_RESERVED_SMEM_USED
	.align		4
.L_48:
        /*0104*/ 	.byte	0x01, 0x41
	.zero		2


	//----- nvinfo : EIATTR_SPARSE_MMA_MASK
	.align		4
        /*0108*/ 	.byte	0x03, 0x50
        /*010a*/ 	.short	0x0000


	//----- nvinfo : EIATTR_TCGEN05_1CTA_USED
	.align		4
        /*010c*/ 	.byte	0x01, 0x51
	.zero		2


	//----- nvinfo : EIATTR_MAXREG_COUNT
	.align		4
        /*0110*/ 	.byte	0x03, 0x1b
        /*0112*/ 	.short	0x00ff


	//----- nvinfo : EIATTR_NUM_BARRIERS
	.align		4
        /*0114*/ 	.byte	0x02, 0x4c
        /*0116*/ 	.byte	0x01
	.zero		1


	//----- nvinfo : EIATTR_ANNOTATIONS
	.align		4
        /*0118*/ 	.byte	0x04, 0x55
        /*011a*/ 	.short	(.L_50 - .L_49)


	//   ....[0]....
.L_49:
        /*011c*/ 	.word	0x00000001
        /*0120*/ 	.byte	0x10, 0x0b, 0x00, 0x00, 0x01, 0x00, 0x00, 0x00, 0xd0, 0x0b, 0x00, 0x00, 0x01, 0x00, 0x00, 0x00
        /* <DEDUP_REMOVED lines=722> */
        /*2e50*/ 	.byte	0x00, 0x90, 0x01, 0x00


	//----- nvinfo : EIATTR_INT_WARP_WIDE_INSTR_OFFSETS
	.align		4
.L_50:
        /*2e54*/ 	.byte	0x04, 0x31
        /*2e56*/ 	.short	(.L_52 - .L_51)


	//   ....[0]....
.L_51:
        /*2e58*/ 	.word	0x00002b40


	//   ....[1]....
        /*2e5c*/ 	.word	0x00002b50


	//   ....[2]....
        /*2e60*/ 	.word	0x00008320


	//   ....[3]....
        /*2e64*/ 	.word	0x00018eb0


	//   ....[4]....
        /*2e68*/ 	.word	0x00018f00


	//----- nvinfo : EIATTR_COOP_GROUP_MASK_REGIDS
	.align		4
.L_52:
        /*2e6c*/ 	.byte	0x04, 0x29
        /*2e6e*/ 	.short	(.L_54 - .L_53)


	//   ....[0]....
.L_53:
        /*2e70*/ 	.word	0xffffffff


	//   ....[1]....
        /*2e74*/ 	.word	0xffffffff


	//   ....[2]....
        /*2e78*/ 	.word	0xffffffff


	//   ....[3]....
        /*2e7c*/ 	.word	0xffffffff


	//----- nvinfo : EIATTR_COOP_GROUP_INSTR_OFFSETS
	.align		4
.L_54:
        /*2e80*/ 	.byte	0x04, 0x28
        /*2e82*/ 	.short	(.L_56 - .L_55)


	//   ....[0]....
.L_55:
        /*2e84*/ 	.word	0x00000080


	//   ....[1]....
        /*2e88*/ 	.word	0x00000340


	//   ....[2]....
        /*2e8c*/ 	.word	0x00018d40


	//   ....[3]....
        /*2e90*/ 	.word	0x00018fb0


	//----- nvinfo : EIATTR_VRC_CTA_INIT_COUNT
	.align		4
.L_56:
        /*2e94*/ 	.byte	0x02, 0x4a
        /*2e96*/ 	.byte	0x80
	.zero		1


	//----- nvinfo : EIATTR_MBARRIER_INSTR_OFFSETS
	.align		4
        /*2e98*/ 	.byte	0x04, 0x39
        /*2e9a*/ 	.short	(.L_58 - .L_57)


	//   ....[0]....
.L_57:
        /*2e9c*/ 	.word	0x00002c90
        /*2ea0*/ 	.word	0x000000ff
        /*2ea4*/ 	.word	0x00000000
        /*2ea8*/ 	.short	0x0100
        /*2eaa*/ 	.byte	0x0b
	.zero		1


	//   ....[1]....
        /*2eac*/ 	.word	0x00008340
        /*2eb0*/ 	.word	0x000000ff
        /*2eb4*/ 	.word	0x00014008
        /*2eb8*/ 	.short	0x0100
        /*2eba*/ 	.byte	0x09
	.zero		1


	//   ....[2]....
        /*2ebc*/ 	.word	0x0000f8a0
        /*2ec0*/ 	.word	0x000000ff
        /*2ec4*/ 	.word	0x00000000
        /*2ec8*/ 	.short	0x010a
        /*2eca*/ 	.byte	0x0b
	.zero		1


	//   ....[3]....
        /*2ecc*/ 	.word	0x00014ad0
        /*2ed0*/ 	.word	0x000000ff
        /*2ed4*/ 	.word	0x00000000
        /*2ed8*/ 	.short	0x010a
        /*2eda*/ 	.byte	0x0b
	.zero		1


	//   ....[4]....
        /*2edc*/ 	.word	0x00014ba0
        /*2ee0*/ 	.word	0x000000ff
        /*2ee4*/ 	.word	0x00014000
        /*2ee8*/ 	.short	0x0108
        /*2eea*/ 	.byte	0x09
	.zero		1


	//   ....[5]....
        /*2eec*/ 	.word	0x00014bf0
        /*2ef0*/ 	.word	0x000000ff
        /*2ef4*/ 	.word	0x00014008
        /*2ef8*/ 	.short	0x0108
        /*2efa*/ 	.byte	0x09
	.zero		1


	//   ....[6]....
        /*2efc*/ 	.word	0x00018ff0
        /*2f00*/ 	.word	0x000000ff
        /*2f04*/ 	.word	0x00000000
        /*2f08*/ 	.short	0x010a
        /*2f0a*/ 	.byte	0x0b
	.zero		1


	//   ....[7]....
        /*2f0c*/ 	.word	0x00019030
        /*2f10*/ 	.word	0x000000ff
        /*2f14*/ 	.word	0x00000000
        /*2f18*/ 	.short	0x010a
        /*2f1a*/ 	.byte	0x0b
	.zero		1


	//----- nvinfo : EIATTR_NUM_MBARRIERS
	.align		4
.L_58:
        /*2f1c*/ 	.byte	0x03, 0x38
        /*2f1e*/ 	.short	0x0002


	//----- nvinfo : EIATTR_EXIT_INSTR_OFFSETS
	.align		4
        /*2f20*/ 	.byte	0x04, 0x1c
        /*2f22*/ 	.short	(.L_60 - .L_59)


	//   ....[0]....
.L_59:
        /*2f24*/ 	.word	0x00018fc0


	//----- nvinfo : EIATTR_REQNTID
	.align		4
.L_60:
        /*2f28*/ 	.byte	0x04, 0x10
        /*2f2a*/ 	.short	(.L_62 - .L_61)
.L_61:
        /*2f2c*/ 	.word	0x00000080
        /*2f30*/ 	.word	0x00000001
        /*2f34*/ 	.word	0x00000001


	//----- nvinfo : EIATTR_CRS_STACK_SIZE
	.align		4
.L_62:
        /*2f38*/ 	.byte	0x04, 0x1e
        /*2f3a*/ 	.short	(.L_64 - .L_63)
.L_63:
        /*2f3c*/ 	.word	0x00000000


	//----- nvinfo : EIATTR_CBANK_PARAM_SIZE
	.align		4
.L_64:
        /*2f40*/ 	.byte	0x03, 0x19
        /*2f42*/ 	.short	0x0050


	//----- nvinfo : EIATTR_PARAM_CBANK
	.align		4
        /*2f44*/ 	.byte	0x04, 0x0a
        /*2f46*/ 	.short	(.L_66 - .L_65)
	.align		4
.L_65:
        /*2f48*/ 	.word	index@(.nv.constant0.matmul_kernel)
        /*2f4c*/ 	.short	0x0380
        /*2f4e*/ 	.short	0x0050


	//----- nvinfo : EIATTR_SW_WAR
	.align		4
.L_66:
        /*2f50*/ 	.byte	0x04, 0x36
        /*2f52*/ 	.short	(.L_68 - .L_67)
.L_67:
        /*2f54*/ 	.word	0x00000008
.L_68:


//--------------------- .nv.compat                --------------------------
	.section	.nv.compat,"",@"SHT_CUDA_COMPAT_INFO"
	.align	4
        /*0000*/ 	.byte	0x02, 0x02, 0x02, 0x00, 0x02, 0x05, 0x05, 0x00, 0x02, 0x03, 0x00, 0x00, 0x02, 0x06, 0x01, 0x00


//--------------------- .nv.callgraph             --------------------------
	.section	.nv.callgraph,"",@"SHT_CUDA_CALLGRAPH"
	.align	4
	.sectionentsize	8
	.align		4
        /*0000*/ 	.word	0x00000000
	.align		4
        /*0004*/ 	.word	0xffffffff
	.align		4
        /*0008*/ 	.word	0x00000000
	.align		4
        /*000c*/ 	.word	0xfffffffe
	.align		4
        /*0010*/ 	.word	0x00000000
	.align		4
        /*0014*/ 	.word	0xfffffffd
	.align		4
        /*0018*/ 	.word	0x00000000
	.align		4
        /*001c*/ 	.word	0xfffffffc


//--------------------- .text.matmul_kernel       --------------------------
	.section	.text.matmul_kernel,"ax",@progbits
	.align	128
        .global         matmul_kernel
        .type           matmul_kernel,@function
        .size           matmul_kernel,(.L_x_20 - matmul_kernel)
        .other          matmul_kernel,@"STO_CUDA_ENTRY STV_DEFAULT"
matmul_kernel:
.text.matmul_kernel:
[----:B------:R-:W0:Y:S01]  /*0000*/  LDC R1, c[0x0][0x37c] ;  /* 0x0000df00ff017b82 */ /* 0x000e220000000800 */
[----:B------:R-:W1:Y:S01]  /*0010*/  S2R R0, SR_TID.X ;  /* 0x0000000000007919 */ /* 0x000e620000002100 */
[----:B0-----:R-:W-:Y:S01]  /*0020*/  VIADD R1, R1, 0xfffff770 ;  /* 0xfffff77001017836 */ /* 0x001fe20000000000 */
[----:B------:R-:W0:Y:S01]  /*0030*/  LDCU.64 UR20, c[0x0][0x358] ;  /* 0x00006b00ff1477ac */ /* 0x000e220008000a00 */
[----:B-1----:R-:W-:-:S13]  /*0040*/  ISETP.GE.U32.AND P0, PT, R0, 0x20, PT ;  /* 0x000000200000780c */ /* 0x002fda0003f06070 */
[----:B------:R-:W-:Y:S02]  /*0050*/  VOTEU.ANY UP0, P0 ;  /* 0x0000000000ff7886 */ /* 0x000fe40000000100 */
[----:B------:R-:W-:Y:S05]  /*0060*/  BRA.U UP0, `(.L_x_0) ;  /* 0x0000000100b87547 */ /* 0x000fea000b800000 */
[----:B------:R-:W1:Y:S01]  /*0070*/  S2UR UR6, SR_CgaCtaId ;  /* 0x00000000000679c3 */ /* 0x000e620000008800 */
[----:B------:R-:W-:Y:S01]  /*0080*/  NOP ;  /* 0x0000000000007918 */ /* 0x000fe20000000000 */
[----:B------:R-:W-:Y:S02]  /*0090*/  UMOV UR4, 0x40 ;  /* 0x0000004000047882 */ /* 0x000fe40000000000 */
[----:B-1----:R-:W-:-:S09]  /*00a0*/  ULEA UR4, UR6, UR4, 0x18 ;  /* 0x0000000406047291 */ /* 0x002fd2000f8ec0ff */
[----:B------:R-:W1:Y:S01]  /*00b0*/  LDS.U8 R0, [UR4] ;  /* 0x00000004ff007984 */ /* 0x000e620008000000 */
[----:B------:R-:W-:Y:S02]  /*00c0*/  UMOV UR4, 0x400 ;  /* 0x0000040000047882 */ /* 0x000fe40000000000 */
[----:B------:R-:W-:Y:S01]  /*00d0*/  ULEA UR4, UR6, UR4, 0x18 ;  /* 0x0000000406047291 */ /* 0x000fe2000f8ec0ff */
[----:B-1----:R-:W-:-:S13]  /*00e0*/  ISETP.NE.AND P0, PT, R0, RZ, PT ;  /* 0x000000ff0000720c */ /* 0x002fda0003f05270 */
[----:B------:R-:W-:Y:S05]  /*00f0*/  @P0 BRA `(.L_x_1) ;  /* 0x00000000007c0947 */ /* 0x000fea0003800000 */
[----:B------:R-:W-:-:S13]  /*0100*/  ELECT P0, URZ, PT ;  /* 0x0000000000ff782f */ /* 0x000fda0003800000 */
[----:B------:R-:W-:Y:S05]  /*0110*/  @!P0 BRA `(.L_x_2) ;  /* 0x0000000000848947 */ /* 0x000fea0003800000 */
[----:B------:R-:W-:Y:S01]  /*0120*/  UMOV UR5, 0x8 ;  /* 0x0000000800057882 */ /* 0x000fe20000000000 */
[----:B------:R-:W-:Y:S02]  /*0130*/  IMAD.MOV.U32 R4, RZ, RZ, 0x1 ;  /* 0x00000001ff047424 */ /* 0x000fe400078e00ff */
[----:B------:R-:W-:Y:S02]  /*0140*/  IMAD.MOV.U32 R5, RZ, RZ, 0xff ;  /* 0x000000ffff057424 */ /* 0x000fe400078e00ff */
[----:B------:R-:W-:Y:S04]  /*0150*/  DEPBAR.LE SB1, 0x36 ;  /* 0x00009d800000791a */ /* 0x000fe80000000000 */
[----:B------:R-:W1:Y:S02]  /*0160*/  UTCATOMSWS.FIND_AND_SET.ALIGN UP1, UR5, UR5 ;  /* 0x00000005000575e3 */ /* 0x000e640008020800 */
[----:B-1----:R-:W-:-:S04]  /*0170*/  PLOP3.LUT P0, PT, PT, PT, UP1, 0x80, 0x8 ;  /* 0x000000000008781c */ /* 0x002fc80003f0f018 */
[----:B------:R-:W-:-:S04]  /*0180*/  SEL R0, RZ, 0xffffffff, !P0 ;  /* 0xffffffffff007807 */ /* 0x000fc80004000000 */
[----:B------:R-:W-:Y:S01]  /*0190*/  ISETP.NE.AND P0, PT, R0, RZ, PT ;  /* 0x000000ff0000720c */ /* 0x000fe20003f05270 */
[----:B------:R-:W-:-:S12]  /*01a0*/  IMAD.U32 R0, RZ, RZ, UR5 ;  /* 0x00000005ff007e24 */ /* 0x000fd8000f8e00ff */
[----:B------:R-:W-:Y:S05]  /*01b0*/  @P0 BRA `(.L_x_3) ;  /* 0x0000000000240947 */ /* 0x000fea0003800000 */
.L_x_4:
[----:B------:R-:W-:Y:S05]  /*01c0*/  NANOSLEEP 0x64 ;  /* 0x000000640000795d */ /* 0x000fea0003800000 */
[----:B------:R-:W-:-:S05]  /*01d0*/  UMOV UR5, 0x8 ;  /* 0x0000000800057882 */ /* 0x000fca0000000000 */
[----:B------:R-:W-:Y:S04]  /*01e0*/  DEPBAR.LE SB1, 0x36 ;  /* 0x00009d800000791a */ /* 0x000fe80000000000 */
[----:B------:R-:W1:Y:S02]  /*01f0*/  UTCATOMSWS.FIND_AND_SET.ALIGN UP1, UR5, UR5 ;  /* 0x00000005000575e3 */ /* 0x000e640008020800 */
[----:B-1----:R-:W-:-:S04]  /*0200*/  PLOP3.LUT P0, PT, PT, PT, UP1, 0x80, 0x8 ;  /* 0x000000000008781c */ /* 0x002fc80003f0f018 */
[----:B------:R-:W-:-:S04]  /*0210*/  SEL R0, RZ, 0xffffffff, !P0 ;  /* 0xffffffffff007807 */ /* 0x000fc80004000000 */
[----:B------:R-:W-:Y:S01]  /*0220*/  ISETP.NE.AND P0, PT, R0, RZ, PT ;  /* 0x000000ff0000720c */ /* 0x000fe20003f05270 */
[----:B------:R-:W-:-:S12]  /*0230*/  IMAD.U32 R0, RZ, RZ, UR5 ;  /* 0x00000005ff007e24 */ /* 0x000fd8000f8e00ff */
[----:B------:R-:W-:Y:S05]  /*0240*/  @!P0 BRA `(.L_x_4) ;  /* 0xfffffffc00dc8947 */ /* 0x000fea000383ffff */
.L_x_3:
[C---:B------:R-:W-:Y:S01]  /*0250*/  VIADD R3, R0.reuse, 0x10 ;  /* 0x0000001000037836 */ /* 0x040fe20000000000 */
[----:B------:R-:W-:Y:S01]  /*0260*/  UMOV UR5, 0x50 ;  /* 0x0000005000057882 */ /* 0x000fe20000000000 */
[----:B------:R-:W-:Y:S01]  /*0270*/  SHF.L.U32 R2, R5, R0, RZ ;  /* 0x0000000005027219 */ /* 0x000fe200000006ff */
[----:B------:R-:W-:Y:S01]  /*0280*/  ULEA UR5, UR6, UR5, 0x18 ;  /* 0x0000000506057291 */ /* 0x000fe2000f8ec0ff */
[----:B------:R-:W-:Y:S01]  /*0290*/  IMAD.SHL.U32 R0, R0, 0x20, RZ ;  /* 0x0000002000007824 */ /* 0x000fe200078e00ff */
[----:B------:R-:W-:-:S04]  /*02a0*/  SHF.L.U32 R3, R4, R3, RZ ;  /* 0x0000000304037219 */ /* 0x000fc800000006ff */
[----:B------:R-:W-:-:S05]  /*02b0*/  LOP3.LUT R2, R3, R2, RZ, 0xfc, !PT ;  /* 0x0000000203027212 */ /* 0x000fca00078efcff */
[----:B------:R1:W-:Y:S04]  /*02c0*/  ATOMS.OR RZ, [UR5], R2 ;  /* 0x00000002ffff798c */ /* 0x0003e8000b000005 */
[----:B------:R1:W-:Y:S01]  /*02d0*/  STS [UR4], R0 ;  /* 0x00000000ff007988 */ /* 0x0003e20008000804 */
[----:B------:R-:W-:Y:S05]  /*02e0*/  BRA `(.L_x_2) ;  /* 0x0000000000107947 */ /* 0x000fea0003800000 */
.L_x_1:
[----:B------:R-:W-:Y:S01]  /*02f0*/  IMAD.MOV.U32 R0, RZ, RZ, -0x1 ;  /* 0xffffffffff007424 */ /* 0x000fe200078e00ff */
[----:B------:R-:W-:-:S04]  /*0300*/  MOV R2, 0x330 ;  /* 0x0000033000027802 */ /* 0x000fc80000000f00 */
[----:B------:R1:W-:Y:S03]  /*0310*/  STS [UR4], R0 ;  /* 0x00000000ff007988 */ /* 0x0003e60008000804 */
[----:B01----:R-:W-:Y:S05]  /*0320*/  CALL.REL.NOINC `($__internal_1_$__cuda_sm10x_tcgen05_guardrail_trap_phase_invalid_during_alloc) ;  /* 0x0000018c00587944 */ /* 0x003fea0003c00000 */
.L_x_2:
[----:B------:R-:W-:Y:S05]  /*0330*/  WARPSYNC.ALL ;  /* 0x0000000000007948 */ /* 0x000fea0003800000 */
[----:B------:R-:W-:Y:S01]  /*0340*/  NOP ;  /* 0x0000000000007918 */ /* 0x000fe20000000000 */
.L_x_0:
[----:B------:R-:W2:Y:S08]  /*0350*/  LDC.64 R18, c[0x0][0x398] ;  /* 0x0000e600ff127b82 */ /* 0x000eb00000000a00 */
[----:B------:R-:W3:Y:S02]  /*0360*/  S2UR UR5, SR_CgaSize ;  /* 0x00000000000579c3 */ /* 0x000ee40000008a00 */
[----:B---3--:R-:W-:-:S12]  /*0370*/  UIMAD UR5, UR5, -0xa0, URZ ;  /* 0xffffff60050578a4 */ /* 0x008fd8000f8e02ff */
[----:B------:R-:W3:Y:S01]  /*0380*/  LDCU UR5, c[0x0][UR5+0x2b0] ;  /* 0x00005600050577ac */ /* 0x000ee20008000800 */
[----:B------:R-:W4:Y:S01]  /*0390*/  S2R R112, SR_TID.X ;  /* 0x0000000000707919 */ /* 0x000f220000002100 */
[----:B------:R-:W-:Y:S01]  /*03a0*/  PRMT R92, RZ, 0x7610, R92 ;  /* 0x00007610ff5c7816 */ /* 0x000fe2000000005c */
[----:B------:R-:W-:Y:S01]  /*03b0*/  UMOV UR9, 0x400 ;  /* 0x0000040000097882 */ /* 0x000fe20000000000 */
[----:B------:R-:W-:Y:S01]  /*03c0*/  UMOV UR6, 0x1 ;  /* 0x0000000100067882 */ /* 0x000fe20000000000 */
[----:B------:R-:W1:Y:S01]  /*03d0*/  LDCU.128 UR16, c[0x0][0x380] ;  /* 0x00007000ff1077ac */ /* 0x000e620008000c00 */
[----:B------:R-:W5:Y:S08]  /*03e0*/  S2UR UR4, SR_CTAID.X ;  /* 0x00000000000479c3 */ /* 0x000f700000002500 */
[----:B------:R-:W0:Y:S01]  /*03f0*/  LDC.64 R164, c[0x0][0x3a8] ;  /* 0x0000ea00ffa47b82 */ /* 0x000e220000000a00 */
[----:B-12---:R-:W-:-:S05]  /*0400*/  VIADD R0, R19, 0x1ff ;  /* 0x000001ff13007836 */ /* 0x006fca0000000000 */
[----:B------:R-:W-:Y:S02]  /*0410*/  SHF.R.S32.HI R3, RZ, 0x1f, R0 ;  /* 0x0000001fff037819 */ /* 0x000fe40000011400 */
[----:B-----5:R-:W-:Y:S02]  /*0420*/  I2FP.F32.U32 R5, UR4 ;  /* 0x0000000400057c45 */ /* 0x020fe40008201000 */
[----:B------:R-:W-:Y:S02]  /*0430*/  LEA.HI R3, R3, R0, RZ, 0x9 ;  /* 0x0000000003037211 */ /* 0x000fe400078f48ff */
[----:B----4-:R-:W-:Y:S01]  /*0440*/  SHF.R.U32.HI R16, RZ, 0x6, R112 ;  /* 0x00000006ff107819 */ /* 0x010fe20000011670 */
[----:B---3--:R-:W-:Y:S01]  /*0450*/  FMUL R5, R5, UR5 ;  /* 0x0000000505057c20 */ /* 0x008fe20008400000 */
[----:B------:R-:W-:Y:S01]  /*0460*/  SHF.R.S32.HI R3, RZ, 0x9, R3 ;  /* 0x00000009ff037819 */ /* 0x000fe20000011403 */
[----:B------:R-:W1:Y:S01]  /*0470*/  S2UR UR5, SR_CgaCtaId ;  /* 0x00000000000579c3 */ /* 0x000e620000008800 */
[----:B------:R-:W-:-:S02]  /*0480*/  SGXT.U32 R16, R16, 0x1 ;  /* 0x000000011010781a */ /* 0x000fc40000000000 */
[----:B------:R-:W-:Y:S01]  /*0490*/  SHF.R.U32.HI R152, RZ, 0x5, R112 ;  /* 0x00000005ff987819 */ /* 0x000fe20000011670 */
[----:B------:R-:W-:Y:S01]  /*04a0*/  IMAD.SHL.U32 R4, R3, 0x8, RZ ;  /* 0x0000000803047824 */ /* 0x000fe200078e00ff */
[----:B------:R-:W-:Y:S01]  /*04b0*/  F2I.U32.TRUNC.NTZ R5, R5 ;  /* 0x0000000500057305 */ /* 0x000fe2000020f000 */
[----:B------:R-:W-:Y:S01]  /*04c0*/  LOP3.LUT R136, R112, 0x3f, RZ, 0xc0, !PT ;  /* 0x0000003f70887812 */ /* 0x000fe200078ec0ff */
[C---:B0-----:R-:W-:Y:S01]  /*04d0*/  IMAD R97, R16.reuse, R164, RZ ;  /* 0x000000a410617224 */ /* 0x041fe200078e02ff */
[----:B------:R-:W-:Y:S02]  /*04e0*/  LOP3.LUT R96, R16, 0x8, RZ, 0xfc, !PT ;  /* 0x0000000810607812 */ /* 0x000fe400078efcff */
[----:B------:R-:W-:Y:S01]  /*04f0*/  IABS R7, R4 ;  /* 0x0000000400077213 */ /* 0x000fe20000000000 */
[----:B------:R-:W-:Y:S01]  /*0500*/  IMAD R95, R164, 0x2, R97 ;  /* 0x00000002a45f7824 */ /* 0x000fe200078e0261 */
[----:B------:R-:W-:Y:S02]  /*0510*/  LOP3.LUT R101, R16, 0x18, RZ, 0xfc, !PT ;  /* 0x0000001810657812 */ /* 0x000fe400078efcff */
[----:B------:R-:W0:Y:S01]  /*0520*/  I2F.RP R0, R7 ;  /* 0x0000000700007306 */ /* 0x000e220000209400 */
[----:B------:R-:W-:Y:S01]  /*0530*/  IMAD R94, R164, 0x2, R95 ;  /* 0x00000002a45e7824 */ /* 0x000fe200078e025f */
[----:B-1----:R-:W-:-:S02]  /*0540*/  USHF.L.U32 UR4, UR5, 0x8, URZ ;  /* 0x0000000805047899 */ /* 0x002fc400080006ff */
[----:B------:R-:W-:Y:S01]  /*0550*/  ULEA UR9, UR5, UR9, 0x18 ;  /* 0x0000000905097291 */ /* 0x000fe2000f8ec0ff */
[----:B------:R-:W-:Y:S01]  /*0560*/  BAR.SYNC.DEFER_BLOCKING 0x0 ;  /* 0x0000000000007b1d */ /* 0x000fe20000010000 */
[----:B------:R-:W-:Y:S02]  /*0570*/  ULOP3.LUT UR4, UR4, 0x100, URZ, 0xc0, !UPT ;  /* 0x0000010004047892 */ /* 0x000fe4000f8ec0ff */
[----:B------:R-:W-:-:S03]  /*0580*/  UIADD3 UR11, UPT, UPT, UR9, 0x14000, URZ ;  /* 0x00014000090b7890 */ /* 0x000fc6000fffe0ff */
[----:B0-----:R-:W0:Y:S02]  /*0590*/  MUFU.RCP R0, R0 ;  /* 0x0000000000007308 */ /* 0x001e240000001000 */
[----:B0-----:R-:W-:Y:S01]  /*05a0*/  VIADD R2, R0, 0xffffffe ;  /* 0x0ffffffe00027836 */ /* 0x001fe20000000000 */
[----:B------:R-:W-:Y:S01]  /*05b0*/  IABS R0, R5 ;  /* 0x0000000500007213 */ /* 0x000fe20000000000 */
[----:B------:R-:W0:Y:S04]  /*05c0*/  LDS R14, [UR9] ;  /* 0x00000009ff0e7984 */ /* 0x000e280008000800 */
[----:B------:R1:W2:Y:S02]  /*05d0*/  F2I.FTZ.U32.TRUNC.NTZ R3, R2 ;  /* 0x0000000200037305 */ /* 0x0002a4000021f000 */
[----:B-1----:R-:W-:-:S02]  /*05e0*/  IMAD.MOV.U32 R2, RZ, RZ, RZ ;  /* 0x000000ffff027224 */ /* 0x002fc400078e00ff */
[----:B--2---:R-:W-:-:S04]  /*05f0*/  IMAD.MOV R6, RZ, RZ, -R3 ;  /* 0x000000ffff067224 */ /* 0x004fc800078e0a03 */
[----:B------:R-:W-:Y:S01]  /*0600*/  IMAD R9, R6, R7, RZ ;  /* 0x0000000706097224 */ /* 0x000fe200078e02ff */
[----:B------:R-:W-:-:S03]  /*0610*/  IABS R6, R4 ;  /* 0x0000000400067213 */ /* 0x000fc60000000000 */
[----:B------:R-:W-:-:S04]  /*0620*/  IMAD.HI.U32 R3, R3, R9, R2 ;  /* 0x0000000903037227 */ /* 0x000fc800078e0002 */
[----:B------:R-:W-:Y:S02]  /*0630*/  IMAD.MOV R2, RZ, RZ, -R6 ;  /* 0x000000ffff027224 */ /* 0x000fe400078e0a06 */
[----:B------:R-:W-:-:S04]  /*0640*/  IMAD.HI.U32 R3, R3, R0, RZ ;  /* 0x0000000003037227 */ /* 0x000fc800078e00ff */
[----:B------:R-:W-:Y:S01]  /*0650*/  IMAD R0, R3, R2, R0 ;  /* 0x0000000203007224 */ /* 0x000fe200078e0200 */
[----:B------:R-:W-:Y:S04]  /*0660*/  BAR.SYNC.DEFER_BLOCKING 0x0 ;  /* 0x0000000000007b1d */ /* 0x000fe80000010000 */
[----:B------:R-:W-:Y:S02]  /*0670*/  ISETP.GT.U32.AND P1, PT, R7, R0, PT ;  /* 0x000000000700720c */ /* 0x000fe40003f24070 */
[----:B0-----:R-:W-:-:S11]  /*0680*/  R2UR UR8, R14 ;  /* 0x000000000e0872ca */ /* 0x001fd600000e0000 */
[----:B------:R-:W-:Y:S02]  /*0690*/  @!P1 IMAD.IADD R0, R0, 0x1, -R7 ;  /* 0x0000000100009824 */ /* 0x000fe400078e0a07 */
[----:B------:R-:W-:Y:S01]  /*06a0*/  @!P1 VIADD R3, R3, 0x1 ;  /* 0x0000000103039836 */ /* 0x000fe20000000000 */
[----:B------:R-:W-:Y:S02]  /*06b0*/  ISETP.NE.AND P1, PT, R4, RZ, PT ;  /* 0x000000ff0400720c */ /* 0x000fe40003f25270 */
[----:B------:R-:W-:Y:S02]  /*06c0*/  ISETP.GE.U32.AND P0, PT, R0, R7, PT ;  /* 0x000000070000720c */ /* 0x000fe40003f06070 */
[----:B------:R-:W-:-:S04]  /*06d0*/  LOP3.LUT R0, R5, R4, RZ, 0x3c, !PT ;  /* 0x0000000405007212 */ /* 0x000fc800078e3cff */
[----:B------:R-:W-:Y:S01]  /*06e0*/  ISETP.GE.AND P2, PT, R0, RZ, PT ;  /* 0x000000ff0000720c */ /* 0x000fe20003f46270 */
[----:B------:R-:W-:-:S06]  /*06f0*/  VIADD R0, R18, 0x3f ;  /* 0x0000003f12007836 */ /* 0x000fcc0000000000 */
[----:B------:R-:W-:-:S04]  /*0700*/  @P0 VIADD R3, R3, 0x1 ;  /* 0x0000000103030836 */ /* 0x000fc80000000000 */
[----:B------:R-:W-:Y:S01]  /*0710*/  IMAD.MOV.U32 R2, RZ, RZ, R3 ;  /* 0x000000ffff027224 */ /* 0x000fe200078e0003 */
[----:B------:R-:W-:-:S03]  /*0720*/  SHF.R.S32.HI R3, RZ, 0x1f, R0 ;  /* 0x0000001fff037819 */ /* 0x000fc60000011400 */
[----:B------:R-:W-:Y:S01]  /*0730*/  @!P2 IMAD.MOV R2, RZ, RZ, -R2 ;  /* 0x000000ffff02a224 */ /* 0x000fe200078e0a02 */
[----:B------:R-:W-:Y:S02]  /*0740*/  @!P1 LOP3.LUT R2, RZ, R4, RZ, 0x33, !PT ;  /* 0x00000004ff029212 */ /* 0x000fe400078e33ff */
[----:B------:R-:W-:-:S03]  /*0750*/  LEA.HI R3, R3, R0, RZ, 0x6 ;  /* 0x0000000003037211 */ /* 0x000fc600078f30ff */
[----:B------:R-:W-:Y:S02]  /*0760*/  IMAD.SHL.U32 R10, R2, 0x8, RZ ;  /* 0x00000008020a7824 */ /* 0x000fe400078e00ff */
[----:B------:R-:W-:-:S03]  /*0770*/  IMAD.MOV R2, RZ, RZ, -R2 ;  /* 0x000000ffff027224 */ /* 0x000fc600078e0a02 */
[----:B------:R-:W-:Y:S01]  /*0780*/  LEA.HI.SX32 R3, R3, -R10, 0x1a ;  /* 0x8000000a03037211 */ /* 0x000fe200078fd2ff */
[----:B------:R-:W-:Y:S01]  /*0790*/  IMAD R12, R4, R2, R5 ;  /* 0x00000002040c7224 */ /* 0x000fe200078e0205 */
[----:B------:R-:W-:Y:S01]  /*07a0*/  IABS R4, R19 ;  /* 0x0000001300047213 */ /* 0x000fe20000000000 */
[----:B------:R-:W-:Y:S01]  /*07b0*/  IMAD.MOV.U32 R2, RZ, RZ, RZ ;  /* 0x000000ffff027224 */ /* 0x000fe200078e00ff */
[----:B------:R-:W-:Y:S02]  /*07c0*/  VIMNMX R11, PT, PT, R3, 0x8, PT ;  /* 0x00000008030b7848 */ /* 0x000fe40003fe0100 */
[----:B------:R-:W-:Y:S02]  /*07d0*/  IABS R6, R12 ;  /* 0x0000000c00067213 */ /* 0x000fe40000000000 */
[----:B------:R-:W-:-:S04]  /*07e0*/  IABS R8, R11 ;  /* 0x0000000b00087213 */ /* 0x000fc80000000000 */
[----:B------:R-:W0:Y:S08]  /*07f0*/  I2F.RP R0, R8 ;  /* 0x0000000800007306 */ /* 0x000e300000209400 */
[----:B0-----:R-:W0:Y:S02]  /*0800*/  MUFU.RCP R0, R0 ;  /* 0x0000000000007308 */ /* 0x001e240000001000 */
[----:B0-----:R-:W-:-:S06]  /*0810*/  VIADD R3, R0, 0xffffffe ;  /* 0x0ffffffe00037836 */ /* 0x001fcc0000000000 */
[----:B------:R-:W0:Y:S02]  /*0820*/  F2I.FTZ.U32.TRUNC.NTZ R3, R3 ;  /* 0x0000000300037305 */ /* 0x000e24000021f000 */
[----:B0-----:R-:W-:-:S04]  /*0830*/  IMAD.MOV R7, RZ, RZ, -R3 ;  /* 0x000000ffff077224 */ /* 0x001fc800078e0a03 */
[----:B------:R-:W-:Y:S01]  /*0840*/  IMAD R5, R7, R8, RZ ;  /* 0x0000000807057224 */ /* 0x000fe200078e02ff */
[----:B------:R-:W-:-:S03]  /*0850*/  IABS R7, R11 ;  /* 0x0000000b00077213 */ /* 0x000fc60000000000 */
[----:B------:R-:W-:-:S04]  /*0860*/  IMAD.HI.U32 R2, R3, R5, R2 ;  /* 0x0000000503027227 */ /* 0x000fc800078e0002 */
[----:B------:R-:W-:Y:S02]  /*0870*/  IMAD.MOV.U32 R3, RZ, RZ, R6 ;  /* 0x000000ffff037224 */ /* 0x000fe400078e0006 */
[----:B------:R-:W-:Y:S01]  /*0880*/  IMAD.MOV R5, RZ, RZ, -R7 ;  /* 0x000000ffff057224 */ /* 0x000fe200078e0a07 */
[----:B------:R-:W0:Y:S01]  /*0890*/  I2F.RP R6, R4 ;  /* 0x0000000400067306 */ /* 0x000e220000209400 */
[----:B------:R-:W-:Y:S01]  /*08a0*/  IMAD.HI.U32 R0, R2, R3, RZ ;  /* 0x0000000302007227 */ /* 0x000fe200078e00ff */
[----:B------:R-:W-:-:S03]  /*08b0*/  IABS R7, R18 ;  /* 0x0000001200077213 */ /* 0x000fc60000000000 */
[----:B------:R-:W-:Y:S02]  /*08c0*/  IMAD R3, R0, R5, R3 ;  /* 0x0000000500037224 */ /* 0x000fe400078e0203 */
[----:B------:R-:W-:-:S03]  /*08d0*/  IMAD.MOV.U32 R2, RZ, RZ, R7 ;  /* 0x000000ffff027224 */ /* 0x000fc600078e0007 */
[----:B------:R-:W-:Y:S01]  /*08e0*/  ISETP.GT.U32.AND P1, PT, R8, R3, PT ;  /* 0x000000030800720c */ /* 0x000fe20003f24070 */
[----:B------:R-:W1:Y:S08]  /*08f0*/  I2F.RP R5, R2 ;  /* 0x0000000200057306 */ /* 0x000e700000209400 */
[----:B0-----:R-:W0:Y:S04]  /*0900*/  MUFU.RCP R6, R6 ;  /* 0x0000000600067308 */ /* 0x001e280000001000 */
[----:B------:R-:W-:-:S02]  /*0910*/  @!P1 IMAD.IADD R3, R3, 0x1, -R8 ;  /* 0x0000000103039824 */ /* 0x000fc400078e0a08 */
[----:B------:R-:W-:Y:S01]  /*0920*/  @!P1 VIADD R0, R0, 0x1 ;  /* 0x0000000100009836 */ /* 0x000fe20000000000 */
[----:B------:R-:W-:Y:S01]  /*0930*/  ISETP.NE.AND P1, PT, R11, RZ, PT ;  /* 0x000000ff0b00720c */ /* 0x000fe20003f25270 */
[----:B-1----:R-:W1:Y:S01]  /*0940*/  MUFU.RCP R5, R5 ;  /* 0x0000000500057308 */ /* 0x002e620000001000 */
[----:B------:R-:W-:Y:S02]  /*0950*/  ISETP.GE.U32.AND P0, PT, R3, R8, PT ;  /* 0x000000080300720c */ /* 0x000fe40003f06070 */
[----:B------:R-:W-:-:S04]  /*0960*/  LOP3.LUT R3, R12, R11, RZ, 0x3c, !PT ;  /* 0x0000000b0c037212 */ /* 0x000fc800078e3cff */
[----:B------:R-:W-:Y:S01]  /*0970*/  ISETP.GE.AND P2, PT, R3, RZ, PT ;  /* 0x000000ff0300720c */ /* 0x000fe20003f46270 */
[----:B0-----:R-:W-:-:S04]  /*0980*/  VIADD R8, R6, 0xffffffe ;  /* 0x0ffffffe06087836 */ /* 0x001fc80000000000 */
[----:B------:R0:W2:Y:S02]  /*0990*/  F2I.FTZ.U32.TRUNC.NTZ R9, R8 ;  /* 0x0000000800097305 */ /* 0x0000a4000021f000 */
[----:B------:R-:W-:Y:S02]  /*09a0*/  @P0 VIADD R0, R0, 0x1 ;  /* 0x0000000100000836 */ /* 0x000fe40000000000 */
[----:B-1----:R-:W-:Y:S02]  /*09b0*/  VIADD R5, R5, 0xffffffe ;  /* 0x0ffffffe05057836 */ /* 0x002fe40000000000 */
[----:B------:R-:W-:Y:S02]  /*09c0*/  IMAD.MOV.U32 R13, RZ, RZ, R0 ;  /* 0x000000ffff0d7224 */ /* 0x000fe400078e0000 */
[----:B------:R1:W3:Y:S01]  /*09d0*/  F2I.FTZ.U32.TRUNC.NTZ R7, R5 ;  /* 0x0000000500077305 */ /* 0x0002e2000021f000 */
[----:B0-----:R-:W-:Y:S02]  /*09e0*/  IMAD.MOV.U32 R8, RZ, RZ, RZ ;  /* 0x000000ffff087224 */ /* 0x001fe400078e00ff */
[----:B------:R-:W-:Y:S01]  /*09f0*/  @!P2 IMAD.MOV R13, RZ, RZ, -R13 ;  /* 0x000000ffff0da224 */ /* 0x000fe200078e0a0d */
[----:B------:R-:W-:Y:S01]  /*0a00*/  @!P1 LOP3.LUT R13, RZ, R11, RZ, 0x33, !PT ;  /* 0x0000000bff0d9212 */ /* 0x000fe200078e33ff */
[----:B--2---:R-:W-:-:S03]  /*0a10*/  IMAD.MOV R15, RZ, RZ, -R9 ;  /* 0x000000ffff0f7224 */ /* 0x004fc600078e0a09 */
[----:B------:R-:W-:-:S04]  /*0a20*/  LEA R3, R13, UR4, 0x9 ;  /* 0x000000040d037c11 */ /* 0x000fc8000f8e48ff */
[----:B------:R-:W-:Y:S01]  /*0a30*/  LOP3.LUT R0, R3, R16, RZ, 0xfc, !PT ;  /* 0x0000001003007212 */ /* 0x000fe200078efcff */
[----:B------:R-:W-:-:S03]  /*0a40*/  IMAD R3, R15, R4, RZ ;  /* 0x000000040f037224 */ /* 0x000fc600078e02ff */
[----:B------:R-:W-:Y:S01]  /*0a50*/  IABS R90, R0 ;  /* 0x00000000005a7213 */ /* 0x000fe20000000000 */
[----:B-1----:R-:W-:Y:S01]  /*0a60*/  IMAD.HI.U32 R5, R9, R3, R8 ;  /* 0x0000000309057227 */ /* 0x002fe200078e0008 */
[C---:B------:R-:W-:Y:S02]  /*0a70*/  LOP3.LUT R126, R0.reuse, 0x4, RZ, 0xfc, !PT ;  /* 0x00000004007e7812 */ /* 0x040fe400078efcff */
[----:B------:R-:W-:Y:S01]  /*0a80*/  LOP3.LUT R131, R0, 0xfe, RZ, 0xfc, !PT ;  /* 0x000000fe00837812 */ /* 0x000fe200078efcff */
[----:B------:R-:W-:Y:S01]  /*0a90*/  IMAD.SHL.U32 R3, R152, 0x200000, RZ ;  /* 0x0020000098037824 */ /* 0x000fe200078e00ff */
[C---:B------:R-:W-:Y:S01]  /*0aa0*/  LOP3.LUT R124, R0.reuse, 0xa, RZ, 0xfc, !PT ;  /* 0x0000000a007c7812 */ /* 0x040fe200078efcff */
[----:B---3--:R-:W-:Y:S01]  /*0ab0*/  IMAD.MOV R9, RZ, RZ, -R7 ;  /* 0x000000ffff097224 */ /* 0x008fe200078e0a07 */
[----:B------:R-:W-:Y:S01]  /*0ac0*/  IABS R87, R126 ;  /* 0x0000007e00577213 */ /* 0x000fe20000000000 */
[----:B------:R-:W-:Y:S01]  /*0ad0*/  IMAD.MOV R8, RZ, RZ, -R13 ;  /* 0x000000ffff087224 */ /* 0x000fe200078e0a0d */
[----:B------:R-:W-:Y:S01]  /*0ae0*/  LOP3.LUT R6, R3, 0x600000, RZ, 0xc0, !PT ;  /* 0x0060000003067812 */ /* 0x000fe200078ec0ff */
[----:B------:R-:W-:Y:S01]  /*0af0*/  IMAD.HI.U32 R3, R5, R90, RZ ;  /* 0x0000005a05037227 */ /* 0x000fe200078e00ff */
[----:B------:R-:W-:Y:S01]  /*0b00*/  LOP3.LUT R127, R0, 0x2, RZ, 0xfc, !PT ;  /* 0x00000002007f7812 */ /* 0x000fe200078efcff */
[----:B------:R-:W-:Y:S01]  /*0b10*/  STL [R1+0x3c8], R131 ;  /* 0x0003c88301007387 */ /* 0x000fe20000100800 */
[----:B------:R-:W-:Y:S01]  /*0b20*/  R2UR UR10, R6 ;  /* 0x00000000060a72ca */ /* 0x000fe200000e0000 */
[----:B------:R-:W-:Y:S01]  /*0b30*/  IMAD R9, R9, R2, RZ ;  /* 0x0000000209097224 */ /* 0x000fe200078e02ff */
[----:B------:R-:W-:Y:S01]  /*0b40*/  IABS R89, R131 ;  /* 0x0000008300597213 */ /* 0x000fe20000000000 */
[----:B------:R-:W-:Y:S01]  /*0b50*/  IMAD.MOV.U32 R6, RZ, RZ, RZ ;  /* 0x000000ffff067224 */ /* 0x000fe200078e00ff */
[----:B------:R-:W-:Y:S01]  /*0b60*/  IABS R85, R124 ;  /* 0x0000007c00557213 */ /* 0x000fe20000000000 */
[----:B------:R-:W-:Y:S01]  /*0b70*/  IMAD R8, R11, R8, R12 ;  /* 0x000000080b087224 */ /* 0x000fe200078e020c */
[C---:B------:R-:W-:Y:S01]  /*0b80*/  LOP3.LUT R122, R0.reuse, 0x10, RZ, 0xfc, !PT ;  /* 0x00000010007a7812 */ /* 0x040fe200078efcff */
[----:B------:R-:W-:Y:S01]  /*0b90*/  IMAD.MOV R11, RZ, RZ, -R3 ;  /* 0x000000ffff0b7224 */ /* 0x000fe200078e0a03 */
[----:B------:R-:W-:Y:S01]  /*0ba0*/  IABS R88, R127 ;  /* 0x0000007f00587213 */ /* 0x000fe20000000000 */
[----:B------:R-:W-:Y:S01]  /*0bb0*/  IMAD.HI.U32 R3, R7, R9, R6 ;  /* 0x0000000907037227 */ /* 0x000fe200078e0006 */
[C---:B------:R-:W-:Y:S01]  /*0bc0*/  LOP3.LUT R119, R0.reuse, 0x14, RZ, 0xfc, !PT ;  /* 0x0000001400777812 */ /* 0x040fe200078efcff */
[----:B------:R-:W-:Y:S01]  /*0bd0*/  STL [R1+0x320], R127 ;  /* 0x0003207f01007387 */ /* 0x000fe20000100800 */
[----:B------:R-:W-:Y:S01]  /*0be0*/  LOP3.LUT R118, R0, 0x18, RZ, 0xfc, !PT ;  /* 0x0000001800767812 */ /* 0x000fe200078efcff */
[----:B------:R-:W-:Y:S01]  /*0bf0*/  IMAD.IADD R6, R10, 0x1, R8 ;  /* 0x000000010a067824 */ /* 0x000fe200078e0208 */
[----:B------:R-:W-:Y:S01]  /*0c00*/  IABS R83, R122 ;  /* 0x0000007a00537213 */ /* 0x000fe20000000000 */
[C---:B------:R-:W-:Y:S01]  /*0c10*/  IMAD.HI.U32 R8, R5.reuse, R87, RZ ;  /* 0x0000005705087227 */ /* 0x040fe200078e00ff */
[C---:B------:R-:W-:Y:S01]  /*0c20*/  LOP3.LUT R125, R0.reuse, 0x8, RZ, 0xfc, !PT ;  /* 0x00000008007d7812 */ /* 0x040fe200078efcff */
[----:B------:R-:W-:Y:S01]  /*0c30*/  STL [R1+0x31c], R126 ;  /* 0x00031c7e01007387 */ /* 0x000fe20000100800 */
[----:B------:R-:W-:Y:S01]  /*0c40*/  LOP3.LUT R123, R0, 0xc, RZ, 0xfc, !PT ;  /* 0x0000000c007b7812 */ /* 0x000fe200078efcff */
[----:B------:R-:W-:Y:S01]  /*0c50*/  IMAD R90, R4, R11, R90 ;  /* 0x0000000b045a7224 */ /* 0x000fe200078e025a */
[----:B------:R-:W-:Y:S01]  /*0c60*/  IABS R81, R119 ;  /* 0x0000007700517213 */ /* 0x000fe20000000000 */
[C---:B------:R-:W-:Y:S01]  /*0c70*/  IMAD.HI.U32 R11, R5.reuse, R89, RZ ;  /* 0x00000059050b7227 */ /* 0x040fe200078e00ff */
[----:B------:R-:W-:Y:S01]  /*0c80*/  IABS R80, R118 ;  /* 0x0000007600507213 */ /* 0x000fe20000000000 */
[----:B------:R-:W-:Y:S01]  /*0c90*/  STL [R1+0x324], R125 ;  /* 0x0003247d01007387 */ /* 0x000fe20000100800 */
[C---:B------:R-:W-:Y:S01]  /*0ca0*/  LOP3.LUT R120, R0.reuse, 0x12, RZ, 0xfc, !PT ;  /* 0x0000001200787812 */ /* 0x040fe200078efcff */
[C---:B------:R-:W-:Y:S01]  /*0cb0*/  IMAD.HI.U32 R10, R5.reuse, R85, RZ ;  /* 0x00000055050a7227 */ /* 0x040fe200078e00ff */
[C---:B------:R-:W-:Y:S01]  /*0cc0*/  LOP3.LUT R116, R0.reuse, 0x1c, RZ, 0xfc, !PT ;  /* 0x0000001c00747812 */ /* 0x040fe200078efcff */
[----:B------:R-:W-:Y:S01]  /*0cd0*/  STL [R1+0x33c], R124 ;  /* 0x00033c7c01007387 */ /* 0x000fe20000100800 */
[----:B------:R-:W-:Y:S01]  /*0ce0*/  IABS R84, R123 ;  /* 0x0000007b00547213 */ /* 0x000fe20000000000 */
[----:B------:R-:W-:Y:S01]  /*0cf0*/  IMAD.MOV R8, RZ, RZ, -R8 ;  /* 0x000000ffff087224 */ /* 0x000fe200078e0a08 */
[C---:B------:R-:W-:Y:S01]  /*0d00*/  LOP3.LUT R114, R0.reuse, 0x22, RZ, 0xfc, !PT ;  /* 0x0000002200727812 */ /* 0x040fe200078efcff */
[C---:B------:R-:W-:Y:S01]  /*0d10*/  IMAD.HI.U32 R7, R5.reuse, R88, RZ ;  /* 0x0000005805077227 */ /* 0x040fe200078e00ff */
[C---:B------:R-:W-:Y:S01]  /*0d20*/  LOP3.LUT R17, R0.reuse, 0x24, RZ, 0xfc, !PT ;  /* 0x0000002400117812 */ /* 0x040fe200078efcff */
[----:B------:R-:W-:Y:S01]  /*0d30*/  STL [R1+0x408], R123 ;  /* 0x0004087b01007387 */ /* 0x000fe20000100800 */
[----:B------:R-:W-:Y:S01]  /*0d40*/  LOP3.LUT R117, R0, 0x1a, RZ, 0xfc, !PT ;  /* 0x0000001a00757812 */ /* 0x000fe200078efcff */
[----:B------:R-:W-:Y:S01]  /*0d50*/  IMAD.MOV R11, RZ, RZ, -R11 ;  /* 0x000000ffff0b7224 */ /* 0x000fe200078e0a0b */
[----:B------:R-:W-:Y:S01]  /*0d60*/  IABS R78, R116 ;  /* 0x00000074004e7213 */ /* 0x000fe20000000000 */
[----:B------:R-:W-:Y:S01]  /*0d70*/  IMAD.MOV R10, RZ, RZ, -R10 ;  /* 0x000000ffff0a7224 */ /* 0x000fe200078e0a0a */
[----:B------:R-:W-:Y:S01]  /*0d80*/  STL [R1+0x404], R122 ;  /* 0x0004047a01007387 */ /* 0x000fe20000100800 */
[----:B------:R-:W-:Y:S01]  /*0d90*/  IMAD R87, R4, R8, R87 ;  /* 0x0000000804577224 */ /* 0x000fe200078e0257 */
[----:B------:R-:W-:Y:S01]  /*0da0*/  LOP3.LUT R115, R0, 0x20, RZ, 0xfc, !PT ;  /* 0x0000002000737812 */ /* 0x000fe200078efcff */
[C---:B------:R-:W-:Y:S01]  /*0db0*/  IMAD.HI.U32 R8, R5.reuse, R83, RZ ;  /* 0x0000005305087227 */ /* 0x040fe200078e00ff */
[----:B------:R-:W-:Y:S01]  /*0dc0*/  STL [R1+0x400], R120 ;  /* 0x0004007801007387 */ /* 0x000fe20000100800 */
[----:B------:R-:W-:Y:S01]  /*0dd0*/  IABS R76, R114 ;  /* 0x00000072004c7213 */ /* 0x000fe20000000000 */
[----:B------:R-:W-:Y:S01]  /*0de0*/  UIADD3 UR10, UPT, UPT, UR8, UR10, URZ ;  /* 0x0000000a080a7290 */ /* 0x000fe2000fffe0ff */
[----:B------:R-:W-:Y:S01]  /*0df0*/  IMAD.MOV R7, RZ, RZ, -R7 ;  /* 0x000000ffff077224 */ /* 0x000fe200078e0a07 */
[----:B------:R-:W-:Y:S01]  /*0e00*/  STL [R1+0x3fc], R119 ;  /* 0x0003fc7701007387 */ /* 0x000fe20000100800 */
[C---:B------:R-:W-:Y:S01]  /*0e10*/  IMAD R89, R4.reuse, R11, R89 ;  /* 0x0000000b04597224 */ /* 0x040fe200078e0259 */
[----:B------:R-:W-:Y:S01]  /*0e20*/  IABS R75, R17 ;  /* 0x00000011004b7213 */ /* 0x000fe20000000000 */
[----:B------:R-:W-:Y:S01]  /*0e30*/  IMAD R85, R4, R10, R85 ;  /* 0x0000000a04557224 */ /* 0x000fe200078e0255 */
[----:B------:R-:W-:Y:S01]  /*0e40*/  STL [R1+0x3f8], R118 ;  /* 0x0003f87601007387 */ /* 0x000fe20000100800 */
[----:B------:R-:W-:Y:S01]  /*0e50*/  IMAD.HI.U32 R10, R5, R81, RZ ;  /* 0x00000051050a7227 */ /* 0x000fe200078e00ff */
[----:B------:R-:W-:-:S02]  /*0e60*/  LOP3.LUT R14, R0, 0x30, RZ, 0xfc, !PT ;  /* 0x00000030000e7812 */ /* 0x000fc400078efcff */
[----:B------:R-:W-:Y:S01]  /*0e70*/  STL [R1+0x3f4], R117 ;  /* 0x0003f47501007387 */ /* 0x000fe20000100800 */
[C---:B------:R-:W-:Y:S01]  /*0e80*/  IMAD.HI.U32 R11, R5.reuse, R80, RZ ;  /* 0x00000050050b7227 */ /* 0x040fe200078e00ff */
[----:B------:R-:W-:Y:S02]  /*0e90*/  IABS R79, R117 ;  /* 0x00000075004f7213 */ /* 0x000fe40000000000 */
[----:B------:R-:W-:Y:S01]  /*0ea0*/  STL [R1+0x3f0], R116 ;  /* 0x0003f07401007387 */ /* 0x000fe20000100800 */
[----:B------:R-:W-:Y:S01]  /*0eb0*/  IMAD.MOV R8, RZ, RZ, -R8 ;  /* 0x000000ffff087224 */ /* 0x000fe200078e0a08 */
[----:B------:R-:W-:Y:S01]  /*0ec0*/  LOP3.LUT R21, R0, 0x28, RZ, 0xfc, !PT ;  /* 0x0000002800157812 */ /* 0x000fe200078efcff */
[----:B------:R-:W-:Y:S01]  /*0ed0*/  IMAD R88, R4, R7, R88 ;  /* 0x0000000704587224 */ /* 0x000fe200078e0258 */
[----:B------:R-:W-:Y:S01]  /*0ee0*/  STL [R1+0x3ec], R115 ;  /* 0x0003ec7301007387 */ /* 0x000fe20000100800 */
[----:B------:R-:W-:Y:S01]  /*0ef0*/  IMAD.HI.U32 R7, R5, R84, RZ ;  /* 0x0000005405077227 */ /* 0x000fe200078e00ff */
[----:B------:R-:W-:-:S02]  /*0f00*/  LOP3.LUT R20, R0, 0x2a, RZ, 0xfc, !PT ;  /* 0x0000002a00147812 */ /* 0x000fc400078efcff */
[----:B------:R0:W-:Y:S01]  /*0f10*/  STL [R1+0x3e4], R17 ;  /* 0x0003e41101007387 */ /* 0x0001e20000100800 */
[----:B------:R-:W-:Y:S01]  /*0f20*/  IMAD.MOV R10, RZ, RZ, -R10 ;  /* 0x000000ffff0a7224 */ /* 0x000fe200078e0a0a */
[----:B------:R-:W-:Y:S01]  /*0f30*/  LOP3.LUT R12, R0, 0x32, RZ, 0xfc, !PT ;  /* 0x00000032000c7812 */ /* 0x000fe200078efcff */
[----:B------:R-:W-:Y:S01]  /*0f40*/  IMAD.MOV R11, RZ, RZ, -R11 ;  /* 0x000000ffff0b7224 */ /* 0x000fe200078e0a0b */
[----:B------:R-:W-:Y:S01]  /*0f50*/  IABS R67, R14 ;  /* 0x0000000e00437213 */ /* 0x000fe20000000000 */
[----:B------:R-:W-:Y:S01]  /*0f60*/  IMAD R83, R4, R8, R83 ;  /* 0x0000000804537224 */ /* 0x000fe200078e0253 */
[----:B------:R-:W-:Y:S01]  /*0f70*/  STL [R1+0x3e8], R114 ;  /* 0x0003e87201007387 */ /* 0x000fe20000100800 */
[C---:B------:R-:W-:Y:S01]  /*0f80*/  IMAD.HI.U32 R8, R5.reuse, R78, RZ ;  /* 0x0000004e05087227 */ /* 0x040fe200078e00ff */
[----:B------:R-:W-:Y:S02]  /*0f90*/  IABS R73, R20 ;  /* 0x0000001400497213 */ /* 0x000fe40000000000 */
[----:B0-----:R-:W-:Y:S01]  /*0fa0*/  LOP3.LUT R17, R0, 0x2c, RZ, 0xfc, !PT ;  /* 0x0000002c00117812 */ /* 0x001fe200078efcff */
[----:B------:R-:W-:Y:S01]  /*0fb0*/  IMAD.MOV R7, RZ, RZ, -R7 ;  /* 0x000000ffff077224 */ /* 0x000fe200078e0a07 */
[----:B------:R-:W-:Y:S01]  /*0fc0*/  STL [R1+0x418], R21 ;  /* 0x0004181501007387 */ /* 0x000fe20000100800 */
[C---:B------:R-:W-:Y:S01]  /*0fd0*/  IMAD R81, R4.reuse, R10, R81 ;  /* 0x0000000a04517224 */ /* 0x040fe200078e0251 */
[----:B------:R-:W-:Y:S01]  /*0fe0*/  IABS R66, R12 ;  /* 0x0000000c00427213 */ /* 0x000fe20000000000 */
[----:B------:R-:W-:Y:S01]  /*0ff0*/  IMAD R80, R4, R11, R80 ;  /* 0x0000000b04507224 */ /* 0x000fe200078e0250 */
[----:B------:R0:W-:Y:S01]  /*1000*/  STL [R1+0x414], R20 ;  /* 0x0004141401007387 */ /* 0x0001e20000100800 */
[----:B------:R-:W-:Y:S01]  /*1010*/  IMAD.HI.U32 R10, R5, R76, RZ ;  /* 0x0000004c050a7227 */ /* 0x000fe200078e00ff */
[----:B------:R-:W-:-:S02]  /*1020*/  IABS R72, R17 ;  /* 0x0000001100487213 */ /* 0x000fc40000000000 */
[----:B------:R1:W-:Y:S01]  /*1030*/  STL [R1+0x41c], R17 ;  /* 0x00041c1101007387 */ /* 0x0003e20000100800 */
[C---:B------:R-:W-:Y:S01]  /*1040*/  IMAD.HI.U32 R11, R5.reuse, R75, RZ ;  /* 0x0000004b050b7227 */ /* 0x040fe200078e00ff */
[----:B------:R-:W-:Y:S02]  /*1050*/  IABS R74, R21 ;  /* 0x00000015004a7213 */ /* 0x000fe40000000000 */
[----:B------:R2:W-:Y:S01]  /*1060*/  STL [R1+0x42c], R14 ;  /* 0x00042c0e01007387 */ /* 0x0005e20000100800 */
[----:B------:R-:W-:Y:S01]  /*1070*/  IMAD.MOV R13, RZ, RZ, -R8 ;  /* 0x000000ffff0d7224 */ /* 0x000fe200078e0a08 */
[----:B0-----:R-:W-:Y:S01]  /*1080*/  LOP3.LUT R20, R0, 0x44, RZ, 0xfc, !PT ;  /* 0x0000004400147812 */ /* 0x001fe200078efcff */
[----:B------:R-:W-:Y:S01]  /*1090*/  IMAD R84, R4, R7, R84 ;  /* 0x0000000704547224 */ /* 0x000fe200078e0254 */
[----:B------:R0:W-:Y:S01]  /*10a0*/  STL [R1+0x428], R12 ;  /* 0x0004280c01007387 */ /* 0x0001e20000100800 */
[----:B------:R-:W-:Y:S01]  /*10b0*/  IMAD.HI.U32 R7, R5, R79, RZ ;  /* 0x0000004f05077227 */ /* 0x000fe200078e00ff */
[----:B-1----:R-:W-:-:S02]  /*10c0*/  LOP3.LUT R17, R0, 0x34, RZ, 0xfc, !PT ;  /* 0x0000003400117812 */ /* 0x002fc400078efcff */
[C---:B------:R-:W-:Y:S01]  /*10d0*/  LOP3.LUT R21, R0.reuse, 0x42, RZ, 0xfc, !PT ;  /* 0x0000004200157812 */ /* 0x040fe200078efcff */
[----:B------:R-:W-:Y:S01]  /*10e0*/  IMAD.MOV R15, RZ, RZ, -R10 ;  /* 0x000000ffff0f7224 */ /* 0x000fe200078e0a0a */
[----:B--2---:R-:W-:Y:S01]  /*10f0*/  LOP3.LUT R14, R0, 0x3a, RZ, 0xfc, !PT ;  /* 0x0000003a000e7812 */ /* 0x004fe200078efcff */
[----:B------:R-:W-:Y:S01]  /*1100*/  IMAD.MOV R11, RZ, RZ, -R11 ;  /* 0x000000ffff0b7224 */ /* 0x000fe200078e0a0b */
[----:B------:R1:W-:Y:S01]  /*1110*/  STL [R1+0x430], R17 ;  /* 0x0004301101007387 */ /* 0x0003e20000100800 */
[----:B------:R-:W-:Y:S01]  /*1120*/  IMAD R78, R4, R13, R78 ;  /* 0x0000000d044e7224 */ /* 0x000fe200078e024e */
[C---:B------:R-:W-:Y:S01]  /*1130*/  LOP3.LUT R13, R0.reuse, 0x3c, RZ, 0xfc, !PT ;  /* 0x0000003c000d7812 */ /* 0x040fe200078efcff */
[C---:B------:R-:W-:Y:S01]  /*1140*/  IMAD.HI.U32 R10, R5.reuse, R67, RZ ;  /* 0x00000043050a7227 */ /* 0x040fe200078e00ff */
[----:B0-----:R-:W-:Y:S02]  /*1150*/  LOP3.LUT R12, R0, 0x40, RZ, 0xfc, !PT ;  /* 0x00000040000c7812 */ /* 0x001fe400078efcff */
[----:B------:R-:W-:Y:S01]  /*1160*/  IABS R62, R13 ;  /* 0x0000000d003e7213 */ /* 0x000fe20000000000 */
[----:B------:R-:W-:Y:S01]  /*1170*/  IMAD.MOV R7, RZ, RZ, -R7 ;  /* 0x000000ffff077224 */ /* 0x000fe200078e0a07 */
[----:B------:R-:W-:Y:S01]  /*1180*/  IABS R61, R12 ;  /* 0x0000000c003d7213 */ /* 0x000fe20000000000 */
[----:B------:R-:W-:Y:S01]  /*1190*/  IMAD R76, R4, R15, R76 ;  /* 0x0000000f044c7224 */ /* 0x000fe200078e024c */
[----:B------:R-:W-:Y:S01]  /*11a0*/  LOP3.LUT R15, R0, 0x38, RZ, 0xfc, !PT ;  /* 0x00000038000f7812 */ /* 0x000fe200078efcff */
[----:B------:R-:W-:Y:S01]  /*11b0*/  IMAD R75, R4, R11, R75 ;  /* 0x0000000b044b7224 */ /* 0x000fe200078e024b */
[----:B------:R-:W-:Y:S01]  /*11c0*/  IABS R65, R17 ;  /* 0x0000001100417213 */ /* 0x000fe20000000000 */
[C---:B------:R-:W-:Y:S01]  /*11d0*/  IMAD.HI.U32 R8, R5.reuse, R73, RZ ;  /* 0x0000004905087227 */ /* 0x040fe200078e00ff */
[----:B------:R-:W-:Y:S01]  /*11e0*/  IABS R64, R15 ;  /* 0x0000000f00407213 */ /* 0x000fe20000000000 */
[----:B------:R-:W-:Y:S01]  /*11f0*/  STL [R1+0x440], R15 ;  /* 0x0004400f01007387 */ /* 0x000fe20000100800 */
[----:B------:R-:W-:Y:S01]  /*1200*/  IABS R63, R14 ;  /* 0x0000000e003f7213 */ /* 0x000fe20000000000 */
[C---:B------:R-:W-:Y:S01]  /*1210*/  IMAD.HI.U32 R11, R5.reuse, R66, RZ ;  /* 0x00000042050b7227 */ /* 0x040fe200078e00ff */
[----:B------:R-:W-:Y:S01]  /*1220*/  IABS R86, R125 ;  /* 0x0000007d00567213 */ /* 0x000fe20000000000 */
[----:B------:R0:W-:Y:S01]  /*1230*/  STL [R1+0x43c], R14 ;  /* 0x00043c0e01007387 */ /* 0x0001e20000100800 */
[----:B-1----:R-:W-:Y:S01]  /*1240*/  LOP3.LUT R17, R0, 0x48, RZ, 0xfc, !PT ;  /* 0x0000004800117812 */ /* 0x002fe200078efcff */
[----:B------:R-:W-:Y:S01]  /*1250*/  IMAD.MOV R10, RZ, RZ, -R10 ;  /* 0x000000ffff0a7224 */ /* 0x000fe200078e0a0a */
[----:B------:R-:W-:Y:S01]  /*1260*/  IABS R59, R20 ;  /* 0x00000014003b7213 */ /* 0x000fe20000000000 */
[----:B------:R-:W-:Y:S01]  /*1270*/  IMAD R79, R4, R7, R79 ;  /* 0x00000007044f7224 */ /* 0x000fe200078e024f */
[----:B------:R-:W-:Y:S01]  /*1280*/  STL [R1+0x444], R13 ;  /* 0x0004440d01007387 */ /* 0x000fe20000100800 */
[----:B------:R-:W-:Y:S01]  /*1290*/  IMAD.HI.U32 R7, R5, R74, RZ ;  /* 0x0000004a05077227 */ /* 0x000fe200078e00ff */
[----:B------:R-:W-:-:S02]  /*12a0*/  IABS R58, R17 ;  /* 0x00000011003a7213 */ /* 0x000fc40000000000 */
[----:B------:R1:W-:Y:S01]  /*12b0*/  STL [R1+0x454], R12 ;  /* 0x0004540c01007387 */ /* 0x0003e20000100800 */
[----:B------:R-:W-:Y:S01]  /*12c0*/  IMAD.MOV R8, RZ, RZ, -R8 ;  /* 0x000000ffff087224 */ /* 0x000fe200078e0a08 */
[----:B0-----:R-:W-:Y:S01]  /*12d0*/  LOP3.LUT R14, R0, 0x4a, RZ, 0xfc, !PT ;  /* 0x0000004a000e7812 */ /* 0x001fe200078efcff */
[----:B------:R-:W-:Y:S01]  /*12e0*/  IMAD.MOV R11, RZ, RZ, -R11 ;  /* 0x000000ffff0b7224 */ /* 0x000fe200078e0a0b */
[----:B------:R0:W-:Y:S01]  /*12f0*/  STL [R1+0x450], R21 ;  /* 0x0004501501007387 */ /* 0x0001e20000100800 */
[----:B------:R-:W-:Y:S01]  /*1300*/  IMAD R67, R4, R10, R67 ;  /* 0x0000000a04437224 */ /* 0x000fe200078e0243 */
[----:B------:R-:W-:Y:S01]  /*1310*/  IABS R57, R14 ;  /* 0x0000000e00397213 */ /* 0x000fe20000000000 */
[C---:B------:R-:W-:Y:S01]  /*1320*/  IMAD.HI.U32 R10, R5.reuse, R62, RZ ;  /* 0x0000003e050a7227 */ /* 0x040fe200078e00ff */
[----:B------:R-:W-:Y:S01]  /*1330*/  STL [R1+0x458], R20 ;  /* 0x0004581401007387 */ /* 0x000fe20000100800 */
[----:B------:R-:W-:Y:S02]  /*1340*/  IABS R60, R21 ;  /* 0x00000015003c7213 */ /* 0x000fe40000000000 */
[----:B------:R-:W-:Y:S01]  /*1350*/  IMAD.MOV R7, RZ, RZ, -R7 ;  /* 0x000000ffff077224 */ /* 0x000fe200078e0a07 */
[----:B-1----:R-:W-:Y:S01]  /*1360*/  LOP3.LUT R12, R0, 0x4c, RZ, 0xfc, !PT ;  /* 0x0000004c000c7812 */ /* 0x002fe200078efcff */
[C---:B------:R-:W-:Y:S01]  /*1370*/  IMAD R73, R4.reuse, R8, R73 ;  /* 0x0000000804497224 */ /* 0x040fe200078e0249 */
[----:B------:R1:W-:Y:S01]  /*1380*/  STL [R1+0x45c], R17 ;  /* 0x00045c1101007387 */ /* 0x0003e20000100800 */
[----:B------:R-:W-:Y:S01]  /*1390*/  IMAD R66, R4, R11, R66 ;  /* 0x0000000b04427224 */ /* 0x000fe200078e0242 */
[----:B------:R-:W-:Y:S01]  /*13a0*/  IABS R56, R12 ;  /* 0x0000000c00387213 */ /* 0x000fe20000000000 */
[----:B------:R-:W-:Y:S01]  /*13b0*/  IMAD.HI.U32 R8, R5, R64, RZ ;  /* 0x0000004005087227 */ /* 0x000fe200078e00ff */
[----:B------:R2:W-:Y:S01]  /*13c0*/  STL [R1+0x44c], R14 ;  /* 0x00044c0e01007387 */ /* 0x0005e20000100800 */
[----:B------:R-:W-:-:S02]  /*13d0*/  IABS R82, R120 ;  /* 0x0000007800527213 */ /* 0x000fc40000000000 */
[C---:B------:R-:W-:Y:S01]  /*13e0*/  IMAD.HI.U32 R11, R5.reuse, R61, RZ ;  /* 0x0000003d050b7227 */ /* 0x040fe200078e00ff */
[----:B------:R3:W-:Y:S01]  /*13f0*/  STL [R1+0x448], R12 ;  /* 0x0004480c01007387 */ /* 0x0007e20000100800 */
[C---:B0-----:R-:W-:Y:S02]  /*1400*/  LOP3.LUT R21, R0.reuse, 0x5c, RZ, 0xfc, !PT ;  /* 0x0000005c00157812 */ /* 0x041fe400078efcff */
[----:B------:R-:W-:Y:S01]  /*1410*/  IMAD.MOV R15, RZ, RZ, -R10 ;  /* 0x000000ffff0f7224 */ /* 0x000fe200078e0a0a */
[----:B-1----:R-:W-:Y:S01]  /*1420*/  LOP3.LUT R17, R0, 0x50, RZ, 0xfc, !PT ;  /* 0x0000005000117812 */ /* 0x002fe200078efcff */
[----:B------:R-:W-:Y:S01]  /*1430*/  IMAD R74, R4, R7, R74 ;  /* 0x00000007044a7224 */ /* 0x000fe200078e024a */
[C---:B--2---:R-:W-:Y:S01]  /*1440*/  LOP3.LUT R14, R0.reuse, 0x54, RZ, 0xfc, !PT ;  /* 0x00000054000e7812 */ /* 0x044fe200078efcff */
[C---:B------:R-:W-:Y:S01]  /*1450*/  IMAD.HI.U32 R7, R5.reuse, R65, RZ ;  /* 0x0000004105077227 */ /* 0x040fe200078e00ff */
[----:B------:R-:W-:Y:S01]  /*1460*/  IABS R55, R17 ;  /* 0x0000001100377213 */ /* 0x000fe20000000000 */
[----:B------:R0:W-:Y:S01]  /*1470*/  STL [R1+0x438], R17 ;  /* 0x0004381101007387 */ /* 0x0001e20000100800 */
[C---:B---3--:R-:W-:Y:S01]  /*1480*/  LOP3.LUT R12, R0.reuse, 0x5a, RZ, 0xfc, !PT ;  /* 0x0000005a000c7812 */ /* 0x048fe200078efcff */
[----:B------:R-:W-:Y:S01]  /*1490*/  IMAD.MOV R13, RZ, RZ, -R8 ;  /* 0x000000ffff0d7224 */ /* 0x000fe200078e0a08 */
[----:B------:R-:W-:Y:S01]  /*14a0*/  IABS R53, R14 ;  /* 0x0000000e00357213 */ /* 0x000fe20000000000 */
[----:B------:R-:W-:Y:S01]  /*14b0*/  IMAD.MOV R11, RZ, RZ, -R11 ;  /* 0x000000ffff0b7224 */ /* 0x000fe200078e0a0b */
[----:B------:R-:W-:Y:S01]  /*14c0*/  IABS R51, R12 ;  /* 0x0000000c00337213 */ /* 0x000fe20000000000 */
[----:B------:R-:W-:Y:S01]  /*14d0*/  IMAD.HI.U32 R9, R5, R86, RZ ;  /* 0x0000005605097227 */ /* 0x000fe200078e00ff */
[----:B------:R-:W-:-:S02]  /*14e0*/  LOP3.LUT R20, R0, 0x60, RZ, 0xfc, !PT ;  /* 0x0000006000147812 */ /* 0x000fc400078efcff */
[----:B------:R-:W-:Y:S01]  /*14f0*/  IABS R77, R115 ;  /* 0x00000073004d7213 */ /* 0x000fe20000000000 */
[----:B------:R-:W-:Y:S01]  /*1500*/  IMAD R62, R4, R15, R62 ;  /* 0x0000000f043e7224 */ /* 0x000fe200078e023e */
[C---:B------:R-:W-:Y:S01]  /*1510*/  LOP3.LUT R15, R0.reuse, 0x52, RZ, 0xfc, !PT ;  /* 0x00000052000f7812 */ /* 0x040fe200078efcff */
[C---:B------:R-:W-:Y:S01]  /*1520*/  IMAD.HI.U32 R8, R5.reuse, R59, RZ ;  /* 0x0000003b05087227 */ /* 0x040fe200078e00ff */
[----:B0-----:R-:W-:Y:S02]  /*1530*/  LOP3.LUT R17, R0, 0x62, RZ, 0xfc, !PT ;  /* 0x0000006200117812 */ /* 0x001fe400078efcff */
[----:B------:R-:W-:Y:S01]  /*1540*/  IABS R54, R15 ;  /* 0x0000000f00367213 */ /* 0x000fe20000000000 */
[----:B------:R-:W-:Y:S01]  /*1550*/  IMAD.MOV R7, RZ, RZ, -R7 ;  /* 0x000000ffff077224 */ /* 0x000fe200078e0a07 */
[----:B------:R-:W-:Y:S01]  /*1560*/  STL [R1+0x434], R15 ;  /* 0x0004340f01007387 */ /* 0x000fe20000100800 */
[----:B------:R-:W-:Y:S01]  /*1570*/  IMAD R64, R4, R13, R64 ;  /* 0x0000000d04407224 */ /* 0x000fe200078e0240 */
[----:B------:R-:W-:Y:S01]  /*1580*/  LOP3.LUT R13, R0, 0x58, RZ, 0xfc, !PT ;  /* 0x00000058000d7812 */ /* 0x000fe200078efcff */
[----:B------:R-:W-:Y:S01]  /*1590*/  IMAD R61, R4, R11, R61 ;  /* 0x0000000b043d7224 */ /* 0x000fe200078e023d */
[----:B------:R0:W-:Y:S01]  /*15a0*/  STL [R1+0x424], R14 ;  /* 0x0004240e01007387 */ /* 0x0001e20000100800 */
[----:B------:R-:W-:Y:S01]  /*15b0*/  IMAD.HI.U32 R10, R5, R57, RZ ;  /* 0x00000039050a7227 */ /* 0x000fe200078e00ff */
[----:B------:R-:W-:-:S02]  /*15c0*/  IABS R52, R13 ;  /* 0x0000000d00347213 */ /* 0x000fc40000000000 */
[----:B------:R-:W-:Y:S01]  /*15d0*/  STL [R1+0x420], R13 ;  /* 0x0004200d01007387 */ /* 0x000fe20000100800 */
[C---:B------:R-:W-:Y:S01]  /*15e0*/  IMAD.HI.U32 R11, R5.reuse, R56, RZ ;  /* 0x00000038050b7227 */ /* 0x040fe200078e00ff */
[----:B------:R-:W-:Y:S02]  /*15f0*/  IABS R48, R17 ;  /* 0x0000001100307213 */ /* 0x000fe40000000000 */
[----:B------:R1:W-:Y:S01]  /*1600*/  STL [R1+0x410], R12 ;  /* 0x0004100c01007387 */ /* 0x0003e20000100800 */
[----:B------:R-:W-:Y:S01]  /*1610*/  IMAD.MOV R9, RZ, RZ, -R9 ;  /* 0x000000ffff097224 */ /* 0x000fe200078e0a09 */
[----:B0-----:R-:W-:Y:S01]  /*1620*/  LOP3.LUT R14, R0, 0x64, RZ, 0xfc, !PT ;  /* 0x00000064000e7812 */ /* 0x001fe200078efcff */
[----:B------:R-:W-:Y:S01]  /*1630*/  IMAD.MOV R8, RZ, RZ, -R8 ;  /* 0x000000ffff087224 */ /* 0x000fe200078e0a08 */
[----:B------:R-:W-:Y:S01]  /*1640*/  STL [R1+0x40c], R21 ;  /* 0x00040c1501007387 */ /* 0x000fe20000100800 */
[----:B------:R-:W-:Y:S01]  /*1650*/  IMAD R65, R4, R7, R65 ;  /* 0x0000000704417224 */ /* 0x000fe200078e0241 */
[----:B------:R-:W-:Y:S01]  /*1660*/  IABS R47, R14 ;  /* 0x0000000e002f7213 */ /* 0x000fe20000000000 */
[----:B------:R-:W-:Y:S01]  /*1670*/  IMAD.HI.U32 R7, R5, R60, RZ ;  /* 0x0000003c05077227 */ /* 0x000fe200078e00ff */
[----:B------:R-:W-:Y:S01]  /*1680*/  STL [R1+0x3e0], R20 ;  /* 0x0003e01401007387 */ /* 0x000fe20000100800 */
[----:B------:R-:W-:-:S02]  /*1690*/  IABS R50, R21 ;  /* 0x0000001500327213 */ /* 0x000fc40000000000 */
[----:B------:R-:W-:Y:S01]  /*16a0*/  IMAD.MOV R10, RZ, RZ, -R10 ;  /* 0x000000ffff0a7224 */ /* 0x000fe200078e0a0a */
[----:B-1----:R-:W-:Y:S01]  /*16b0*/  LOP3.LUT R12, R0, 0x68, RZ, 0xfc, !PT ;  /* 0x00000068000c7812 */ /* 0x002fe200078efcff */
[----:B------:R-:W-:Y:S01]  /*16c0*/  IMAD.MOV R11, RZ, RZ, -R11 ;  /* 0x000000ffff0b7224 */ /* 0x000fe200078e0a0b */
[----:B------:R0:W-:Y:S01]  /*16d0*/  STL [R1+0x3dc], R17 ;  /* 0x0003dc1101007387 */ /* 0x0001e20000100800 */
[C---:B------:R-:W-:Y:S01]  /*16e0*/  IMAD R86, R4.reuse, R9, R86 ;  /* 0x0000000904567224 */ /* 0x040fe200078e0256 */
[----:B------:R-:W-:Y:S01]  /*16f0*/  IABS R46, R12 ;  /* 0x0000000c002e7213 */ /* 0x000fe20000000000 */
[C---:B------:R-:W-:Y:S01]  /*1700*/  IMAD.HI.U32 R9, R5.reuse, R82, RZ ;  /* 0x0000005205097227 */ /* 0x040fe200078e00ff */
[----:B------:R1:W-:Y:S01]  /*1710*/  STL [R1+0x3d8], R14 ;  /* 0x0003d80e01007387 */ /* 0x0003e20000100800 */
[----:B------:R-:W-:Y:S02]  /*1720*/  IABS R49, R20 ;  /* 0x0000001400317213 */ /* 0x000fe40000000000 */
[----:B------:R-:W-:Y:S01]  /*1730*/  IMAD R59, R4, R8, R59 ;  /* 0x00000008043b7224 */ /* 0x000fe200078e023b */
[----:B------:R2:W-:Y:S01]  /*1740*/  STL [R1+0x3d4], R12 ;  /* 0x0003d40c01007387 */ /* 0x0005e20000100800 */
[----:B------:R-:W-:Y:S01]  /*1750*/  IMAD.HI.U32 R8, R5, R54, RZ ;  /* 0x0000003605087227 */ /* 0x000fe200078e00ff */
[----:B0-----:R-:W-:-:S02]  /*1760*/  LOP3.LUT R17, R0, 0x6a, RZ, 0xfc, !PT ;  /* 0x0000006a00117812 */ /* 0x001fc400078efcff */
[C---:B------:R-:W-:Y:S01]  /*1770*/  LOP3.LUT R21, R0.reuse, 0x78, RZ, 0xfc, !PT ;  /* 0x0000007800157812 */ /* 0x040fe200078efcff */
[----:B------:R-:W-:Y:S01]  /*1780*/  IMAD.MOV R7, RZ, RZ, -R7 ;  /* 0x000000ffff077224 */ /* 0x000fe200078e0a07 */
[----:B-1----:R-:W-:Y:S01]  /*1790*/  LOP3.LUT R14, R0, 0x70, RZ, 0xfc, !PT ;  /* 0x00000070000e7812 */ /* 0x002fe200078efcff */
[C---:B------:R-:W-:Y:S01]  /*17a0*/  IMAD R57, R4.reuse, R10, R57 ;  /* 0x0000000a04397224 */ /* 0x040fe200078e0239 */
[----:B------:R0:W-:Y:S01]  /*17b0*/  STL [R1+0x3d0], R17 ;  /* 0x0003d01101007387 */ /* 0x0001e20000100800 */
[----:B------:R-:W-:Y:S01]  /*17c0*/  IMAD R56, R4, R11, R56 ;  /* 0x0000000b04387224 */ /* 0x000fe200078e0238 */
[C---:B--2---:R-:W-:Y:S01]  /*17d0*/  LOP3.LUT R12, R0.reuse, 0x74, RZ, 0xfc, !PT ;  /* 0x00000074000c7812 */ /* 0x044fe200078efcff */
[C---:B------:R-:W-:Y:S01]  /*17e0*/  IMAD.HI.U32 R10, R5.reuse, R52, RZ ;  /* 0x00000034050a7227 */ /* 0x040fe200078e00ff */
[----:B------:R-:W-:Y:S02]  /*17f0*/  IABS R45, R17 ;  /* 0x00000011002d7213 */ /* 0x000fe40000000000 */
[----:B------:R-:W-:Y:S01]  /*1800*/  IABS R41, R12 ;  /* 0x0000000c00297213 */ /* 0x000fe20000000000 */
[----:B------:R-:W-:Y:S01]  /*1810*/  IMAD.HI.U32 R11, R5, R51, RZ ;  /* 0x00000033050b7227 */ /* 0x000fe200078e00ff */
[----:B------:R-:W-:-:S02]  /*1820*/  LOP3.LUT R20, R0, 0x7a, RZ, 0xfc, !PT ;  /* 0x0000007a00147812 */ /* 0x000fc400078efcff */
[----:B0-----:R-:W-:Y:S01]  /*1830*/  LOP3.LUT R17, R0, 0x7c, RZ, 0xfc, !PT ;  /* 0x0000007c00117812 */ /* 0x001fe200078efcff */
[----:B------:R-:W-:Y:S01]  /*1840*/  IMAD.MOV R9, RZ, RZ, -R9 ;  /* 0x000000ffff097224 */ /* 0x000fe200078e0a09 */
[----:B------:R-:W-:Y:S01]  /*1850*/  IABS R43, R14 ;  /* 0x0000000e002b7213 */ /* 0x000fe20000000000 */
[----:B------:R-:W-:Y:S01]  /*1860*/  IMAD.MOV R13, RZ, RZ, -R8 ;  /* 0x000000ffff0d7224 */ /* 0x000fe200078e0a08 */
[----:B------:R-:W-:Y:S01]  /*1870*/  IABS R39, R20 ;  /* 0x0000001400277213 */ /* 0x000fe20000000000 */
[----:B------:R-:W-:Y:S01]  /*1880*/  IMAD R60, R4, R7, R60 ;  /* 0x00000007043c7224 */ /* 0x000fe200078e023c */
[----:B------:R-:W-:Y:S01]  /*1890*/  IABS R38, R17 ;  /* 0x0000001100267213 */ /* 0x000fe20000000000 */
[C---:B------:R-:W-:Y:S01]  /*18a0*/  IMAD.HI.U32 R7, R5.reuse, R55, RZ ;  /* 0x0000003705077227 */ /* 0x040fe200078e00ff */
[----:B------:R-:W-:Y:S02]  /*18b0*/  IABS R40, R21 ;  /* 0x0000001500287213 */ /* 0x000fe40000000000 */
[C---:B------:R-:W-:Y:S01]  /*18c0*/  LOP3.LUT R106, R0.reuse, 0x9c, RZ, 0xfc, !PT ;  /* 0x0000009c006a7812 */ /* 0x040fe200078efcff */
[----:B------:R-:W-:Y:S01]  /*18d0*/  IMAD.MOV R15, RZ, RZ, -R10 ;  /* 0x000000ffff0f7224 */ /* 0x000fe200078e0a0a */
[----:B------:R-:W-:Y:S01]  /*18e0*/  LOP3.LUT R111, R0, 0xa2, RZ, 0xfc, !PT ;  /* 0x000000a2006f7812 */ /* 0x000fe200078efcff */
[----:B------:R-:W-:Y:S01]  /*18f0*/  IMAD.MOV R11, RZ, RZ, -R11 ;  /* 0x000000ffff0b7224 */ /* 0x000fe200078e0a0b */
[----:B------:R-:W-:Y:S01]  /*1900*/  IABS R26, R106 ;  /* 0x0000006a001a7213 */ /* 0x000fe20000000000 */
[----:B------:R-:W-:Y:S01]  /*1910*/  IMAD R82, R4, R9, R82 ;  /* 0x0000000904527224 */ /* 0x000fe200078e0252 */
[----:B------:R-:W-:Y:S01]  /*1920*/  LOP3.LUT R110, R0, 0xaa, RZ, 0xfc, !PT ;  /* 0x000000aa006e7812 */ /* 0x000fe200078efcff */
[----:B------:R-:W-:Y:S01]  /*1930*/  IMAD.HI.U32 R9, R5, R77, RZ ;  /* 0x0000004d05097227 */ /* 0x000fe200078e00ff */
[----:B------:R-:W-:-:S02]  /*1940*/  IABS R24, R111 ;  /* 0x0000006f00187213 */ /* 0x000fc40000000000 */
[----:B------:R-:W-:Y:S01]  /*1950*/  LOP3.LUT R107, R0, 0x9a, RZ, 0xfc, !PT ;  /* 0x0000009a006b7812 */ /* 0x000fe200078efcff */
[----:B------:R-:W-:Y:S01]  /*1960*/  IMAD R54, R4, R13, R54 ;  /* 0x0000000d04367224 */ /* 0x000fe200078e0236 */
[C---:B------:R-:W-:Y:S01]  /*1970*/  LOP3.LUT R13, R0.reuse, 0x72, RZ, 0xfc, !PT ;  /* 0x00000072000d7812 */ /* 0x040fe200078efcff */
[C---:B------:R-:W-:Y:S01]  /*1980*/  IMAD.HI.U32 R10, R5.reuse, R47, RZ ;  /* 0x0000002f050a7227 */ /* 0x040fe200078e00ff */
[C---:B------:R-:W-:Y:S02]  /*1990*/  LOP3.LUT R108, R0.reuse, 0xa4, RZ, 0xfc, !PT ;  /* 0x000000a4006c7812 */ /* 0x040fe400078efcff */
[----:B------:R-:W-:Y:S01]  /*19a0*/  IABS R42, R13 ;  /* 0x0000000d002a7213 */ /* 0x000fe20000000000 */
[----:B------:R-:W-:Y:S01]  /*19b0*/  IMAD.MOV R7, RZ, RZ, -R7 ;  /* 0x000000ffff077224 */ /* 0x000fe200078e0a07 */
[----:B------:R-:W-:Y:S01]  /*19c0*/  LOP3.LUT R109, R0, 0xa8, RZ, 0xfc, !PT ;  /* 0x000000a8006d7812 */ /* 0x000fe200078efcff */
[----:B------:R-:W-:Y:S01]  /*19d0*/  IMAD R52, R4, R15, R52 ;  /* 0x0000000f04347224 */ /* 0x000fe200078e0234 */
[----:B------:R-:W-:Y:S01]  /*19e0*/  LOP3.LUT R15, R0, 0x6c, RZ, 0xfc, !PT ;  /* 0x0000006c000f7812 */ /* 0x000fe200078efcff */
[----:B------:R-:W-:Y:S01]  /*19f0*/  IMAD R51, R4, R11, R51 ;  /* 0x0000000b04337224 */ /* 0x000fe200078e0233 */
[C---:B------:R-:W-:Y:S01]  /*1a00*/  LOP3.LUT R157, R0.reuse, 0xc2, RZ, 0xfc, !PT ;  /* 0x000000c2009d7812 */ /* 0x040fe200078efcff */
[C---:B------:R-:W-:Y:S01]  /*1a10*/  IMAD.HI.U32 R11, R5.reuse, R46, RZ ;  /* 0x0000002e050b7227 */ /* 0x040fe200078e00ff */
[----:B------:R-:W-:Y:S01]  /*1a20*/  IABS R44, R15 ;  /* 0x0000000f002c7213 */ /* 0x000fe20000000000 */
[----:B------:R-:W-:Y:S01]  /*1a30*/  STL [R1+0x3cc], R15 ;  /* 0x0003cc0f01007387 */ /* 0x000fe20000100800 */
[C---:B------:R-:W-:Y:S01]  /*1a40*/  LOP3.LUT R161, R0.reuse, 0xb0, RZ, 0xfc, !PT ;  /* 0x000000b000a17812 */ /* 0x040fe200078efcff */
[----:B------:R-:W-:Y:S01]  /*1a50*/  IMAD.MOV R9, RZ, RZ, -R9 ;  /* 0x000000ffff097224 */ /* 0x000fe200078e0a09 */
[----:B------:R-:W-:Y:S01]  /*1a60*/  LOP3.LUT R159, R0, 0xb8, RZ, 0xfc, !PT ;  /* 0x000000b8009f7812 */ /* 0x000fe200078efcff */
[----:B------:R-:W-:Y:S01]  /*1a70*/  IMAD.MOV R10, RZ, RZ, -R10 ;  /* 0x000000ffff0a7224 */ /* 0x000fe200078e0a0a */
[----:B------:R0:W-:Y:S01]  /*1a80*/  STL [R1+0x4bc], R14 ;  /* 0x0004bc0e01007387 */ /* 0x0001e20000100800 */
[----:B------:R-:W-:Y:S01]  /*1a90*/  IMAD R55, R4, R7, R55 ;  /* 0x0000000704377224 */ /* 0x000fe200078e0237 */
[----:B------:R-:W-:Y:S01]  /*1aa0*/  LOP3.LUT R113, R0, 0xba, RZ, 0xfc, !PT ;  /* 0x000000ba00717812 */ /* 0x000fe200078efcff */
[----:B------:R-:W-:Y:S01]  /*1ab0*/  IMAD.HI.U32 R7, R5, R50, RZ ;  /* 0x0000003205077227 */ /* 0x000fe200078e00ff */
[----:B------:R-:W-:Y:S01]  /*1ac0*/  STL [R1+0x4c0], R13 ;  /* 0x0004c00d01007387 */ /* 0x000fe20000100800 */
[----:B------:R-:W-:-:S02]  /*1ad0*/  IABS R27, R107 ;  /* 0x0000006b001b7213 */ /* 0x000fc40000000000 */
[C---:B------:R-:W-:Y:S01]  /*1ae0*/  IMAD.HI.U32 R8, R5.reuse, R49, RZ ;  /* 0x0000003105087227 */ /* 0x040fe200078e00ff */
[----:B------:R1:W-:Y:S01]  /*1af0*/  STL [R1+0x4d0], R12 ;  /* 0x0004d00c01007387 */ /* 0x0003e20000100800 */
[C---:B------:R-:W-:Y:S02]  /*1b00*/  LOP3.LUT R91, R0.reuse, 0xc4, RZ, 0xfc, !PT ;  /* 0x000000c4005b7812 */ /* 0x040fe400078efcff */
[----:B------:R-:W-:Y:S01]  /*1b10*/  IMAD.MOV R11, RZ, RZ, -R11 ;  /* 0x000000ffff0b7224 */ /* 0x000fe200078e0a0b */
[----:B0-----:R-:W-:Y:S01]  /*1b20*/  LOP3.LUT R14, R0, 0x80, RZ, 0xfc, !PT ;  /* 0x00000080000e7812 */ /* 0x001fe200078efcff */
[----:B------:R-:W-:Y:S01]  /*1b30*/  IMAD R77, R4, R9, R77 ;  /* 0x00000009044d7224 */ /* 0x000fe200078e024d */
[----:B------:R0:W-:Y:S01]  /*1b40*/  STL [R1+0x4cc], R21 ;  /* 0x0004cc1501007387 */ /* 0x0001e20000100800 */
[C---:B------:R-:W-:Y:S01]  /*1b50*/  IMAD.HI.U32 R9, R5.reuse, R72, RZ ;  /* 0x0000004805097227 */ /* 0x040fe200078e00ff */
[----:B------:R-:W-:Y:S02]  /*1b60*/  IABS R37, R14 ;  /* 0x0000000e00257213 */ /* 0x000fe40000000000 */
[----:B-1----:R-:W-:Y:S01]  /*1b70*/  LOP3.LUT R12, R0, 0x82, RZ, 0xfc, !PT ;  /* 0x00000082000c7812 */ /* 0x002fe200078efcff */
[----:B------:R-:W-:Y:S01]  /*1b80*/  IMAD R47, R4, R10, R47 ;  /* 0x0000000a042f7224 */ /* 0x000fe200078e022f */
[----:B------:R-:W-:Y:S01]  /*1b90*/  STL [R1+0x4d4], R20 ;  /* 0x0004d41401007387 */ /* 0x000fe20000100800 */
[----:B------:R-:W-:Y:S01]  /*1ba0*/  IMAD.HI.U32 R10, R5, R42, RZ ;  /* 0x0000002a050a7227 */ /* 0x000fe200078e00ff */
[----:B------:R-:W-:-:S02]  /*1bb0*/  IABS R36, R12 ;  /* 0x0000000c00247213 */ /* 0x000fc40000000000 */
[----:B------:R1:W-:Y:S01]  /*1bc0*/  STL [R1+0x4dc], R17 ;  /* 0x0004dc1101007387 */ /* 0x0003e20000100800 */
[----:B------:R-:W-:Y:S01]  /*1bd0*/  IMAD.MOV R7, RZ, RZ, -R7 ;  /* 0x000000ffff077224 */ /* 0x000fe200078e0a07 */
[----:B0-----:R-:W-:Y:S01]  /*1be0*/  IABS R21, R110 ;  /* 0x0000006e00157213 */ /* 0x001fe20000000000 */
[----:B------:R-:W-:Y:S01]  /*1bf0*/  IMAD.MOV R8, RZ, RZ, -R8 ;  /* 0x000000ffff087224 */ /* 0x000fe200078e0a08 */
[----:B------:R0:W-:Y:S01]  /*1c00*/  STL [R1+0x4e8], R14 ;  /* 0x0004e80e01007387 */ /* 0x0001e20000100800 */
[----:B------:R-:W-:Y:S01]  /*1c10*/  IMAD R46, R4, R11, R46 ;  /* 0x0000000b042e7224 */ /* 0x000fe200078e022e */
[----:B------:R-:W-:Y:S01]  /*1c20*/  IABS R22, R109 ;  /* 0x0000006d00167213 */ /* 0x000fe20000000000 */
[C---:B------:R-:W-:Y:S01]  /*1c30*/  IMAD.HI.U32 R11, R5.reuse, R41, RZ ;  /* 0x00000029050b7227 */ /* 0x040fe200078e00ff */
[----:B------:R2:W-:Y:S01]  /*1c40*/  STL [R1+0x4e4], R12 ;  /* 0x0004e40c01007387 */ /* 0x0005e20000100800 */
[----:B------:R-:W-:Y:S02]  /*1c50*/  IABS R23, R108 ;  /* 0x0000006c00177213 */ /* 0x000fe40000000000 */
[----:B------:R-:W-:Y:S01]  /*1c60*/  IMAD.MOV R9, RZ, RZ, -R9 ;  /* 0x000000ffff097224 */ /* 0x000fe200078e0a09 */
[C---:B-1----:R-:W-:Y:S01]  /*1c70*/  LOP3.LUT R17, R0.reuse, 0x84, RZ, 0xfc, !PT ;  /* 0x0000008400117812 */ /* 0x042fe200078efcff */
[----:B------:R-:W-:Y:S01]  /*1c80*/  IMAD.MOV R15, RZ, RZ, -R10 ;  /* 0x000000ffff0f7224 */ /* 0x000fe200078e0a0a */
[----:B0-----:R-:W-:Y:S01]  /*1c90*/  LOP3.LUT R14, R0, 0x8a, RZ, 0xfc, !PT ;  /* 0x0000008a000e7812 */ /* 0x001fe200078efcff */
[C---:B------:R-:W-:Y:S01]  /*1ca0*/  IMAD R50, R4.reuse, R7, R50 ;  /* 0x0000000704327224 */ /* 0x040fe200078e0232 */
[----:B------:R-:W-:Y:S01]  /*1cb0*/  IABS R35, R17 ;  /* 0x0000001100237213 */ /* 0x000fe20000000000 */
[----:B------:R-:W-:Y:S01]  /*1cc0*/  IMAD R49, R4, R8, R49 ;  /* 0x0000000804317224 */ /* 0x000fe200078e0231 */
[----:B--2---:R-:W-:Y:S01]  /*1cd0*/  LOP3.LUT R12, R0, 0x90, RZ, 0xfc, !PT ;  /* 0x00000090000c7812 */ /* 0x004fe200078efcff */
[----:B------:R-:W-:Y:S01]  /*1ce0*/  IMAD.HI.U32 R7, R5, R45, RZ ;  /* 0x0000002d05077227 */ /* 0x000fe200078e00ff */
[----:B------:R0:W-:Y:S01]  /*1cf0*/  STL [R1+0x4e0], R17 ;  /* 0x0004e01101007387 */ /* 0x0001e20000100800 */
[----:B------:R-:W-:-:S02]  /*1d00*/  IABS R33, R14 ;  /* 0x0000000e00217213 */ /* 0x000fc40000000000 */
[C---:B------:R-:W-:Y:S01]  /*1d10*/  IMAD.HI.U32 R8, R5.reuse, R44, RZ ;  /* 0x0000002c05087227 */ /* 0x040fe200078e00ff */
[----:B------:R-:W-:Y:S02]  /*1d20*/  IABS R31, R12 ;  /* 0x0000000c001f7213 */ /* 0x000fe40000000000 */
[C---:B------:R-:W-:Y:S01]  /*1d30*/  LOP3.LUT R156, R0.reuse, 0xc8, RZ, 0xfc, !PT ;  /* 0x000000c8009c7812 */ /* 0x040fe200078efcff */
[----:B------:R-:W-:Y:S01]  /*1d40*/  IMAD.MOV R11, RZ, RZ, -R11 ;  /* 0x000000ffff0b7224 */ /* 0x000fe200078e0a0b */
[----:B------:R-:W-:Y:S01]  /*1d50*/  LOP3.LUT R70, R0, 0xca, RZ, 0xfc, !PT ;  /* 0x000000ca00467812 */ /* 0x000fe200078efcff */
[----:B------:R-:W-:Y:S01]  /*1d60*/  IMAD R72, R4, R9, R72 ;  /* 0x0000000904487224 */ /* 0x000fe200078e0248 */
[----:B0-----:R-:W-:Y:S01]  /*1d70*/  LOP3.LUT R17, R0, 0x92, RZ, 0xfc, !PT ;  /* 0x0000009200117812 */ /* 0x001fe200078efcff */
[----:B------:R-:W-:-:S03]  /*1d80*/  IMAD.HI.U32 R9, R5, R63, RZ ;  /* 0x0000003f05097227 */ /* 0x000fc600078e00ff */
[----:B------:R-:W-:Y:S01]  /*1d90*/  IABS R30, R17 ;  /* 0x00000011001e7213 */ /* 0x000fe20000000000 */
[----:B------:R-:W-:Y:S01]  /*1da0*/  IMAD R42, R4, R15, R42 ;  /* 0x0000000f042a7224 */ /* 0x000fe200078e022a */
[----:B------:R-:W-:Y:S01]  /*1db0*/  LOP3.LUT R15, R0, 0x88, RZ, 0xfc, !PT ;  /* 0x00000088000f7812 */ /* 0x000fe200078efcff */
[----:B------:R-:W-:Y:S02]  /*1dc0*/  IMAD R71, R6, 0x40, R136 ;  /* 0x0000004006477824 */ /* 0x000fe400078e0288 */
[----:B------:R-:W-:Y:S01]  /*1dd0*/  IMAD.MOV R7, RZ, RZ, -R7 ;  /* 0x000000ffff077224 */ /* 0x000fe200078e0a07 */
[----:B------:R-:W-:Y:S01]  /*1de0*/  IABS R34, R15 ;  /* 0x0000000f00227213 */ /* 0x000fe20000000000 */
[----:B------:R-:W-:Y:S01]  /*1df0*/  IMAD.MOV R13, RZ, RZ, -R8 ;  /* 0x000000ffff0d7224 */ /* 0x000fe200078e0a08 */
[----:B------:R-:W-:Y:S01]  /*1e00*/  IABS R68, R71 ;  /* 0x0000004700447213 */ /* 0x000fe20000000000 */
[----:B------:R-:W-:Y:S01]  /*1e10*/  IMAD R41, R4, R11, R41 ;  /* 0x0000000b04297224 */ /* 0x000fe200078e0229 */
[----:B------:R-:W-:Y:S01]  /*1e20*/  STL [R1+0x4d8], R15 ;  /* 0x0004d80f01007387 */ /* 0x000fe20000100800 */
[----:B------:R-:W-:Y:S01]  /*1e30*/  IMAD.HI.U32 R8, R5, R39, RZ ;  /* 0x0000002705087227 */ /* 0x000fe200078e00ff */
[----:B------:R-:W-:-:S02]  /*1e40*/  ISETP.GE.AND P1, PT, R71, RZ, PT ;  /* 0x000000ff4700720c */ /* 0x000fc40003f26270 */
[----:B------:R0:W-:Y:S01]  /*1e50*/  STL [R1+0x4c8], R14 ;  /* 0x0004c80e01007387 */ /* 0x0001e20000100800 */
[----:B------:R-:W-:-:S04]  /*1e60*/  IMAD.HI.U32 R11, R5, R36, RZ ;  /* 0x00000024050b7227 */ /* 0x000fc800078e00ff */
[----:B------:R-:W-:Y:S02]  /*1e70*/  IMAD.MOV R9, RZ, RZ, -R9 ;  /* 0x000000ffff097224 */ /* 0x000fe400078e0a09 */
[----:B------:R-:W-:Y:S02]  /*1e80*/  IMAD R45, R4, R7, R45 ;  /* 0x00000007042d7224 */ /* 0x000fe400078e022d */
[----:B------:R-:W-:Y:S01]  /*1e90*/  IMAD.HI.U32 R7, R5, R40, RZ ;  /* 0x0000002805077227 */ /* 0x000fe200078e00ff */
[----:B0-----:R-:W-:-:S03]  /*1ea0*/  LOP3.LUT R14, R0, 0x94, RZ, 0xfc, !PT ;  /* 0x00000094000e7812 */ /* 0x001fc600078efcff */
[----:B------:R-:W-:Y:S01]  /*1eb0*/  IMAD.MOV R8, RZ, RZ, -R8 ;  /* 0x000000ffff087224 */ /* 0x000fe200078e0a08 */
[----:B------:R-:W-:Y:S01]  /*1ec0*/  IABS R29, R14 ;  /* 0x0000000e001d7213 */ /* 0x000fe20000000000 */
[----:B------:R-:W-:Y:S02]  /*1ed0*/  IMAD.MOV R11, RZ, RZ, -R11 ;  /* 0x000000ffff0b7224 */ /* 0x000fe400078e0a0b */
[----:B------:R-:W-:Y:S02]  /*1ee0*/  IMAD R63, R4, R9, R63 ;  /* 0x00000009043f7224 */ /* 0x000fe400078e023f */
[----:B------:R-:W-:-:S04]  /*1ef0*/  IMAD.HI.U32 R9, R5, R58, RZ ;  /* 0x0000003a05097227 */ /* 0x000fc800078e00ff */
[----:B------:R-:W-:Y:S01]  /*1f00*/  IMAD R44, R4, R13, R44 ;  /* 0x0000000d042c7224 */ /* 0x000fe200078e022c */
[----:B------:R-:W-:Y:S01]  /*1f10*/  LOP3.LUT R13, R0, 0x8c, RZ, 0xfc, !PT ;  /* 0x0000008c000d7812 */ /* 0x000fe200078efcff */
[----:B------:R-:W-:-:S03]  /*1f20*/  IMAD.HI.U32 R3, R3, R68, RZ ;  /* 0x0000004403037227 */ /* 0x000fc600078e00ff */
[----:B------:R-:W-:Y:S01]  /*1f30*/  IABS R32, R13 ;  /* 0x0000000d00207213 */ /* 0x000fe20000000000 */
[----:B------:R-:W-:Y:S01]  /*1f40*/  IMAD.MOV R7, RZ, RZ, -R7 ;  /* 0x000000ffff077224 */ /* 0x000fe200078e0a07 */
[----:B------:R-:W-:Y:S01]  /*1f50*/  STL [R1+0x4c4], R13 ;  /* 0x0004c40d01007387 */ /* 0x000fe20000100800 */
[C---:B------:R-:W-:Y:S02]  /*1f60*/  IMAD R39, R4.reuse, R8, R39 ;  /* 0x0000000804277224 */ /* 0x040fe400078e0227 */
[----:B------:R-:W-:Y:S01]  /*1f70*/  IMAD R36, R4, R11, R36 ;  /* 0x0000000b04247224 */ /* 0x000fe200078e0224 */
[----:B------:R0:W-:Y:S01]  /*1f80*/  STL [R1+0x4b8], R12 ;  /* 0x0004b80c01007387 */ /* 0x0001e20000100800 */
[----:B------:R-:W-:-:S03]  /*1f90*/  IMAD.HI.U32 R8, R5, R34, RZ ;  /* 0x0000002205087227 */ /* 0x000fc600078e00ff */
[----:B------:R1:W-:Y:S01]  /*1fa0*/  STL [R1+0x4b4], R17 ;  /* 0x0004b41101007387 */ /* 0x0003e20000100800 */
[----:B------:R-:W-:-:S03]  /*1fb0*/  IMAD.HI.U32 R11, R5, R31, RZ ;  /* 0x0000001f050b7227 */ /* 0x000fc600078e00ff */
[----:B------:R2:W-:Y:S01]  /*1fc0*/  STL [R1+0x4b0], R14 ;  /* 0x0004b00e01007387 */ /* 0x0005e20000100800 */
[----:B------:R-:W-:Y:S01]  /*1fd0*/  IMAD.MOV R9, RZ, RZ, -R9 ;  /* 0x000000ffff097224 */ /* 0x000fe200078e0a09 */
[----:B0-----:R-:W-:Y:S01]  /*1fe0*/  LOP3.LUT R12, R0, 0x98, RZ, 0xfc, !PT ;  /* 0x00000098000c7812 */ /* 0x001fe200078efcff */
[----:B------:R-:W-:Y:S02]  /*1ff0*/  IMAD.MOV R3, RZ, RZ, -R3 ;  /* 0x000000ffff037224 */ /* 0x000fe400078e0a03 */
[----:B------:R-:W-:Y:S01]  /*2000*/  IMAD R40, R4, R7, R40 ;  /* 0x0000000704287224 */ /* 0x000fe200078e0228 */
[----:B-1----:R-:W-:Y:S01]  /*2010*/  LOP3.LUT R17, R0, 0xac, RZ, 0xfc, !PT ;  /* 0x000000ac00117812 */ /* 0x002fe200078efcff */
[C---:B------:R-:W-:Y:S01]  /*2020*/  IMAD.HI.U32 R7, R5.reuse, R35, RZ ;  /* 0x0000002305077227 */ /* 0x040fe200078e00ff */
[----:B------:R0:W-:Y:S01]  /*2030*/  STL [R1+0x4ac], R12 ;  /* 0x0004ac0c01007387 */ /* 0x0001e20000100800 */
[----:B------:R-:W-:Y:S02]  /*2040*/  IABS R28, R12 ;  /* 0x0000000c001c7213 */ /* 0x000fe40000000000 */
[----:B------:R-:W-:Y:S01]  /*2050*/  IMAD.MOV R13, RZ, RZ, -R8 ;  /* 0x000000ffff0d7224 */ /* 0x000fe200078e0a08 */
[----:B------:R-:W-:Y:S01]  /*2060*/  IABS R20, R17 ;  /* 0x0000001100147213 */ /* 0x000fe20000000000 */
[----:B------:R-:W-:Y:S01]  /*2070*/  IMAD.MOV R11, RZ, RZ, -R11 ;  /* 0x000000ffff0b7224 */ /* 0x000fe200078e0a0b */
[----:B------:R-:W-:Y:S01]  /*2080*/  STL [R1+0x4a8], R107 ;  /* 0x0004a86b01007387 */ /* 0x000fe20000100800 */
[----:B------:R-:W-:Y:S01]  /*2090*/  IMAD R58, R4, R9, R58 ;  /* 0x00000009043a7224 */ /* 0x000fe200078e023a */
[C---:B--2---:R-:W-:Y:S01]  /*20a0*/  LOP3.LUT R14, R0.reuse, 0xb2, RZ, 0xfc, !PT ;  /* 0x000000b2000e7812 */ /* 0x044fe200078efcff */
[C---:B------:R-:W-:Y:S01]  /*20b0*/  IMAD.HI.U32 R8, R5.reuse, R29, RZ ;  /* 0x0000001d05087227 */ /* 0x040fe200078e00ff */
[----:B0-----:R-:W-:Y:S01]  /*20c0*/  LOP3.LUT R12, R0, 0xa0, RZ, 0xfc, !PT ;  /* 0x000000a0000c7812 */ /* 0x001fe200078efcff */
[----:B------:R-:W-:Y:S02]  /*20d0*/  STL [R1+0x4a4], R106 ;  /* 0x0004a46a01007387 */ /* 0x000fe40000100800 */
[----:B------:R-:W-:Y:S01]  /*20e0*/  IMAD.HI.U32 R9, R5, R53, RZ ;  /* 0x0000003505097227 */ /* 0x000fe200078e00ff */
[----:B------:R-:W-:Y:S01]  /*20f0*/  IABS R25, R12 ;  /* 0x0000000c00197213 */ /* 0x000fe20000000000 */
[----:B------:R0:W-:Y:S02]  /*2100*/  STL [R1+0x4a0], R12 ;  /* 0x0004a00c01007387 */ /* 0x0001e40000100800 */
[----:B------:R-:W-:-:S02]  /*2110*/  IMAD R68, R2, R3, R68 ;  /* 0x0000000302447224 */ /* 0x000fc400078e0244 */
[----:B------:R-:W-:Y:S01]  /*2120*/  IMAD.MOV R7, RZ, RZ, -R7 ;  /* 0x000000ffff077224 */ /* 0x000fe200078e0a07 */
[----:B------:R-:W-:Y:S01]  /*2130*/  STL [R1+0x49c], R111 ;  /* 0x00049c6f01007387 */ /* 0x000fe20000100800 */
[----:B------:R-:W-:Y:S01]  /*2140*/  IMAD R31, R4, R11, R31 ;  /* 0x0000000b041f7224 */ /* 0x000fe200078e021f */
[----:B------:R-:W-:Y:S01]  /*2150*/  ISETP.GT.U32.AND P0, PT, R2, R68, PT ;  /* 0x000000440200720c */ /* 0x000fe20003f04070 */
[----:B------:R-:W-:Y:S01]  /*2160*/  IMAD.HI.U32 R11, R5, R26, RZ ;  /* 0x0000001a050b7227 */ /* 0x000fe200078e00ff */
[----:B------:R-:W-:Y:S01]  /*2170*/  STL [R1+0x498], R108 ;  /* 0x0004986c01007387 */ /* 0x000fe20000100800 */
[----:B0-----:R-:W-:Y:S02]  /*2180*/  LOP3.LUT R12, R0, 0xb4, RZ, 0xfc, !PT ;  /* 0x000000b4000c7812 */ /* 0x001fe400078efcff */
[----:B------:R-:W-:Y:S01]  /*2190*/  IMAD.MOV R8, RZ, RZ, -R8 ;  /* 0x000000ffff087224 */ /* 0x000fe200078e0a08 */
[----:B------:R-:W-:Y:S01]  /*21a0*/  STL [R1+0x494], R109 ;  /* 0x0004946d01007387 */ /* 0x000fe20000100800 */
[----:B------:R-:W-:-:S02]  /*21b0*/  IMAD.MOV R9, RZ, RZ, -R9 ;  /* 0x000000ffff097224 */ /* 0x000fc400078e0a09 */
[----:B------:R-:W-:Y:S01]  /*21c0*/  IMAD R35, R4, R7, R35 ;  /* 0x0000000704237224 */ /* 0x000fe200078e0223 */
[----:B------:R-:W-:Y:S01]  /*21d0*/  STL [R1+0x490], R110 ;  /* 0x0004906e01007387 */ /* 0x000fe20000100800 */
[----:B------:R-:W-:-:S03]  /*21e0*/  IMAD.HI.U32 R7, R5, R30, RZ ;  /* 0x0000001e05077227 */ /* 0x000fc600078e00ff */
[----:B------:R0:W-:Y:S01]  /*21f0*/  STL [R1+0x48c], R17 ;  /* 0x00048c1101007387 */ /* 0x0001e20000100800 */
[----:B------:R-:W-:Y:S02]  /*2200*/  IMAD.MOV R11, RZ, RZ, -R11 ;  /* 0x000000ffff0b7224 */ /* 0x000fe400078e0a0b */
[C---:B------:R-:W-:Y:S01]  /*2210*/  IMAD R29, R4.reuse, R8, R29 ;  /* 0x00000008041d7224 */ /* 0x040fe200078e021d */
[----:B------:R-:W-:Y:S01]  /*2220*/  STL [R1+0x488], R161 ;  /* 0x000488a101007387 */ /* 0x000fe20000100800 */
[C---:B------:R-:W-:Y:S02]  /*2230*/  IMAD R53, R4.reuse, R9, R53 ;  /* 0x0000000904357224 */ /* 0x040fe400078e0235 */
[C---:B------:R-:W-:Y:S01]  /*2240*/  IMAD.HI.U32 R8, R5.reuse, R24, RZ ;  /* 0x0000001805087227 */ /* 0x040fe200078e00ff */
[----:B------:R-:W-:Y:S01]  /*2250*/  STL [R1+0x484], R14 ;  /* 0x0004840e01007387 */ /* 0x000fe20000100800 */
[----:B0-----:R-:W-:Y:S02]  /*2260*/  IABS R17, R161 ;  /* 0x000000a100117213 */ /* 0x001fe40000000000 */
[----:B------:R-:W-:Y:S01]  /*2270*/  IMAD.HI.U32 R9, R5, R48, RZ ;  /* 0x0000003005097227 */ /* 0x000fe200078e00ff */
[----:B------:R0:W-:Y:S03]  /*2280*/  STL [R1+0x480], R12 ;  /* 0x0004800c01007387 */ /* 0x0001e60000100800 */
[----:B------:R-:W-:Y:S01]  /*2290*/  IMAD R34, R4, R13, R34 ;  /* 0x0000000d04227224 */ /* 0x000fe200078e0222 */
[----:B------:R-:W-:Y:S01]  /*22a0*/  STL [R1+0x2e8], R71 ;  /* 0x0002e84701007387 */ /* 0x000fe20000100800 */
[----:B------:R-:W-:-:S02]  /*22b0*/  IMAD.MOV R7, RZ, RZ, -R7 ;  /* 0x000000ffff077224 */ /* 0x000fc400078e0a07 */
[----:B------:R-:W-:Y:S01]  /*22c0*/  IMAD R26, R4, R11, R26 ;  /* 0x0000000b041a7224 */ /* 0x000fe200078e021a */
[----:B------:R-:W-:Y:S01]  /*22d0*/  STL [R1+0x47c], R159 ;  /* 0x00047c9f01007387 */ /* 0x000fe20000100800 */
[----:B------:R-:W-:-:S04]  /*22e0*/  IMAD.HI.U32 R11, R5, R21, RZ ;  /* 0x00000015050b7227 */ /* 0x000fc800078e00ff */
[----:B------:R-:W-:Y:S01]  /*22f0*/  IMAD.MOV R13, RZ, RZ, -R8 ;  /* 0x000000ffff0d7224 */ /* 0x000fe200078e0a08 */
[----:B------:R-:W-:Y:S01]  /*2300*/  IABS R8, R12 ;  /* 0x0000000c00087213 */ /* 0x000fe20000000000 */
[----:B------:R-:W-:Y:S01]  /*2310*/  IMAD.MOV R9, RZ, RZ, -R9 ;  /* 0x000000ffff097224 */ /* 0x000fe200078e0a09 */
[----:B0-----:R-:W-:Y:S01]  /*2320*/  LOP3.LUT R12, R0, 0xc0, RZ, 0xfc, !PT ;  /* 0x000000c0000c7812 */ /* 0x001fe200078efcff */
[----:B------:R-:W-:-:S04]  /*2330*/  IMAD.HI.U32 R6, R5, R20, RZ ;  /* 0x0000001405067227 */ /* 0x000fc800078e00ff */
[----:B------:R-:W-:Y:S02]  /*2340*/  IMAD R30, R4, R7, R30 ;  /* 0x00000007041e7224 */ /* 0x000fe400078e021e */
[----:B------:R-:W-:-:S04]  /*2350*/  IMAD.HI.U32 R7, R5, R25, RZ ;  /* 0x0000001905077227 */ /* 0x000fc800078e00ff */
[----:B------:R-:W-:Y:S02]  /*2360*/  IMAD.MOV R11, RZ, RZ, -R11 ;  /* 0x000000ffff0b7224 */ /* 0x000fe400078e0a0b */
[C---:B------:R-:W-:Y:S02]  /*2370*/  IMAD R24, R4.reuse, R13, R24 ;  /* 0x0000000d04187224 */ /* 0x040fe400078e0218 */
[----:B------:R-:W-:Y:S02]  /*2380*/  IMAD R48, R4, R9, R48 ;  /* 0x0000000904307224 */ /* 0x000fe400078e0230 */
[----:B------:R-:W-:Y:S02]  /*2390*/  IMAD.MOV R13, RZ, RZ, -R6 ;  /* 0x000000ffff0d7224 */ /* 0x000fe400078e0a06 */
[----:B------:R-:W-:-:S04]  /*23a0*/  IMAD.HI.U32 R9, R5, R43, RZ ;  /* 0x0000002b05097227 */ /* 0x000fc800078e00ff */
[----:B------:R-:W-:Y:S02]  /*23b0*/  @!P0 IMAD.IADD R68, R68, 0x1, -R2 ;  /* 0x0000000144448824 */ /* 0x000fe400078e0a02 */
[----:B------:R-:W-:Y:S02]  /*23c0*/  IMAD.MOV R7, RZ, RZ, -R7 ;  /* 0x000000ffff077224 */ /* 0x000fe400078e0a07 */
[----:B------:R-:W-:Y:S01]  /*23d0*/  IMAD R21, R4, R11, R21 ;  /* 0x0000000b04157224 */ /* 0x000fe200078e0215 */
[----:B------:R-:W-:Y:S01]  /*23e0*/  ISETP.GT.U32.AND P0, PT, R2, R68, PT ;  /* 0x000000440200720c */ /* 0x000fe20003f04070 */
[----:B------:R-:W-:-:S04]  /*23f0*/  IMAD.HI.U32 R11, R5, R8, RZ ;  /* 0x00000008050b7227 */ /* 0x000fc800078e00ff */
[C---:B------:R-:W-:Y:S01]  /*2400*/  IMAD R20, R4.reuse, R13, R20 ;  /* 0x0000000d04147224 */ /* 0x040fe200078e0214 */
[----:B------:R-:W-:Y:S01]  /*2410*/  IABS R13, R157 ;  /* 0x0000009d000d7213 */ /* 0x000fe20000000000 */
[----:B------:R-:W-:Y:S02]  /*2420*/  IMAD.MOV R9, RZ, RZ, -R9 ;  /* 0x000000ffff097224 */ /* 0x000fe400078e0a09 */
[----:B------:R-:W-:Y:S01]  /*2430*/  IMAD R25, R4, R7, R25 ;  /* 0x0000000704197224 */ /* 0x000fe200078e0219 */
[----:B------:R-:W-:Y:S01]  /*2440*/  IABS R7, R14 ;  /* 0x0000000e00077213 */ /* 0x000fe20000000000 */
[----:B------:R-:W-:Y:S01]  /*2450*/  IMAD.MOV R11, RZ, RZ, -R11 ;  /* 0x000000ffff0b7224 */ /* 0x000fe200078e0a0b */
[----:B------:R-:W-:Y:S01]  /*2460*/  LOP3.LUT R14, R0, 0xbc, RZ, 0xfc, !PT ;  /* 0x000000bc000e7812 */ /* 0x000fe200078efcff */
[----:B------:R-:W-:Y:S02]  /*2470*/  IMAD R43, R4, R9, R43 ;  /* 0x00000009042b7224 */ /* 0x000fe400078e022b */
[----:B------:R-:W-:-:S02]  /*2480*/  IMAD.HI.U32 R9, R5, R38, RZ ;  /* 0x0000002605097227 */ /* 0x000fc400078e00ff */
[----:B------:R-:W-:Y:S02]  /*2490*/  STL [R1+0x474], R14 ;  /* 0x0004740e01007387 */ /* 0x000fe40000100800 */
[C---:B------:R-:W-:Y:S02]  /*24a0*/  IMAD.HI.U32 R3, R5.reuse, R13, RZ ;  /* 0x0000000d05037227 */ /* 0x040fe400078e00ff */
[----:B------:R-:W-:Y:S02]  /*24b0*/  STL [R1+0x478], R113 ;  /* 0x0004787101007387 */ /* 0x000fe40000100800 */
[----:B------:R-:W-:Y:S01]  /*24c0*/  IMAD R8, R4, R11, R8 ;  /* 0x0000000b04087224 */ /* 0x000fe200078e0208 */
[----:B------:R-:W-:Y:S01]  /*24d0*/  IABS R11, R14 ;  /* 0x0000000e000b7213 */ /* 0x000fe20000000000 */
[----:B------:R-:W-:Y:S01]  /*24e0*/  IMAD.HI.U32 R10, R5, R37, RZ ;  /* 0x00000025050a7227 */ /* 0x000fe200078e00ff */
[----:B------:R0:W-:Y:S03]  /*24f0*/  STL [R1+0x470], R12 ;  /* 0x0004700c01007387 */ /* 0x0001e60000100800 */
[----:B------:R-:W-:Y:S01]  /*2500*/  IMAD.MOV R9, RZ, RZ, -R9 ;  /* 0x000000ffff097224 */ /* 0x000fe200078e0a09 */
[----:B------:R-:W-:Y:S01]  /*2510*/  STL [R1+0x46c], R157 ;  /* 0x00046c9d01007387 */ /* 0x000fe20000100800 */
[----:B------:R-:W-:-:S02]  /*2520*/  IMAD.MOV R3, RZ, RZ, -R3 ;  /* 0x000000ffff037224 */ /* 0x000fc400078e0a03 */
[----:B------:R-:W-:Y:S01]  /*2530*/  IMAD.MOV R10, RZ, RZ, -R10 ;  /* 0x000000ffff0a7224 */ /* 0x000fe200078e0a0a */
[----:B------:R1:W-:Y:S01]  /*2540*/  STL [R1+0x468], R91 ;  /* 0x0004685b01007387 */ /* 0x0003e20000100800 */
[C---:B------:R-:W-:Y:S01]  /*2550*/  IMAD R38, R4.reuse, R9, R38 ;  /* 0x0000000904267224 */ /* 0x040fe200078e0226 */
[----:B0-----:R-:W-:Y:S01]  /*2560*/  IABS R12, R12 ;  /* 0x0000000c000c7213 */ /* 0x001fe20000000000 */
[C---:B------:R-:W-:Y:S01]  /*2570*/  IMAD.HI.U32 R14, R5.reuse, R11, RZ ;  /* 0x0000000b050e7227 */ /* 0x040fe200078e00ff */
[----:B------:R-:W-:Y:S03]  /*2580*/  STL [R1+0x464], R156 ;  /* 0x0004649c01007387 */ /* 0x000fe60000100800 */
[----:B------:R-:W-:Y:S01]  /*2590*/  IMAD.HI.U32 R9, R5, R33, RZ ;  /* 0x0000002105097227 */ /* 0x000fe200078e00ff */
[----:B------:R0:W-:Y:S03]  /*25a0*/  STL [R1+0x460], R70 ;  /* 0x0004604601007387 */ /* 0x0001e60000100800 */
[----:B------:R-:W-:-:S02]  /*25b0*/  IMAD R13, R4, R3, R13 ;  /* 0x00000003040d7224 */ /* 0x000fc400078e020d */
[----:B------:R-:W-:Y:S01]  /*25c0*/  @!P0 IMAD.IADD R68, R68, 0x1, -R2 ;  /* 0x0000000144448824 */ /* 0x000fe200078e0a02 */
[----:B------:R-:W-:Y:S01]  /*25d0*/  ISETP.NE.AND P0, PT, R18, RZ, PT ;  /* 0x000000ff1200720c */ /* 0x000fe20003f05270 */
[----:B------:R-:W2:Y:S01]  /*25e0*/  LDC.64 R2, c[0x0][0x3a0] ;  /* 0x0000e800ff027b82 */ /* 0x000ea20000000a00 */
[----:B------:R-:W-:Y:S02]  /*25f0*/  IMAD R37, R4, R10, R37 ;  /* 0x0000000a04257224 */ /* 0x000fe400078e0225 */
[----:B------:R-:W-:-:S04]  /*2600*/  IMAD.HI.U32 R10, R5, R32, RZ ;  /* 0x00000020050a7227 */ /* 0x000fc800078e00ff */
[----:B------:R-:W-:Y:S02]  /*2610*/  IMAD.MOV R14, RZ, RZ, -R14 ;  /* 0x000000ffff0e7224 */ /* 0x000fe400078e0a0e */
[----:B------:R-:W-:Y:S02]  /*2620*/  IMAD.MOV R9, RZ, RZ, -R9 ;  /* 0x000000ffff097224 */ /* 0x000fe400078e0a09 */
[----:B------:R-:W-:Y:S02]  /*2630*/  IMAD.MOV R15, RZ, RZ, -R10 ;  /* 0x000000ffff0f7224 */ /* 0x000fe400078e0a0a */
[C---:B------:R-:W-:Y:S01]  /*2640*/  IMAD R11, R4.reuse, R14, R11 ;  /* 0x0000000e040b7224 */ /* 0x040fe200078e020b */
[----:B------:R-:W-:Y:S01]  /*2650*/  IABS R14, R91 ;  /* 0x0000005b000e7213 */ /* 0x000fe20000000000 */
[----:B------:R-:W-:Y:S02]  /*2660*/  IMAD R33, R4, R9, R33 ;  /* 0x0000000904217224 */ /* 0x000fe400078e0221 */
[----:B------:R-:W-:-:S04]  /*2670*/  IMAD.HI.U32 R10, R5, R27, RZ ;  /* 0x0000001b050a7227 */ /* 0x000fc800078e00ff */
[----:B------:R-:W-:-:S04]  /*2680*/  IMAD.HI.U32 R9, R5, R28, RZ ;  /* 0x0000001c05097227 */ /* 0x000fc800078e00ff */
[C---:B-1----:R-:W-:Y:S02]  /*2690*/  IMAD R91, R164.reuse, 0x2, R94 ;  /* 0x00000002a45b7824 */ /* 0x042fe400078e025e */
[----:B------:R-:W-:Y:S02]  /*26a0*/  IMAD.MOV R10, RZ, RZ, -R10 ;  /* 0x000000ffff0a7224 */ /* 0x000fe400078e0a0a */
[----:B------:R-:W-:Y:S02]  /*26b0*/  IMAD.MOV R9, RZ, RZ, -R9 ;  /* 0x000000ffff097224 */ /* 0x000fe400078e0a09 */
[----:B------:R-:W-:Y:S02]  /*26c0*/  IMAD R93, R164, 0x2, R91 ;  /* 0x00000002a45d7824 */ /* 0x000fe400078e025b */
[C---:B------:R-:W-:Y:S02]  /*26d0*/  IMAD R27, R4.reuse, R10, R27 ;  /* 0x0000000a041b7224 */ /* 0x040fe400078e021b */
[----:B------:R-:W-:Y:S01]  /*26e0*/  IMAD R28, R4, R9, R28 ;  /* 0x00000009041c7224 */ /* 0x000fe200078e021c */
[----:B------:R1:W-:Y:S01]  /*26f0*/  STL [R1+0x2c8], R93 ;  /* 0x0002c85d01007387 */ /* 0x0003e20000100800 */
[----:B------:R-:W-:-:S04]  /*2700*/  IMAD.HI.U32 R10, R5, R22, RZ ;  /* 0x00000016050a7227 */ /* 0x000fc800078e00ff */
[----:B------:R-:W-:Y:S02]  /*2710*/  IMAD R162, R164, 0x2, R93 ;  /* 0x00000002a4a27824 */ /* 0x000fe400078e025d */
[----:B------:R-:W-:-:S04]  /*2720*/  IMAD.HI.U32 R9, R5, R23, RZ ;  /* 0x0000001705097227 */ /* 0x000fc800078e00ff */
[----:B------:R-:W-:Y:S01]  /*2730*/  @!P1 IMAD.MOV R68, RZ, RZ, -R68 ;  /* 0x000000ffff449224 */ /* 0x000fe200078e0a44 */
[----:B------:R-:W-:Y:S01]  /*2740*/  @!P0 LOP3.LUT R68, RZ, R18, RZ, 0x33, !PT ;  /* 0x00000012ff448212 */ /* 0x000fe200078e33ff */
[----:B------:R-:W-:Y:S01]  /*2750*/  IMAD R32, R4, R15, R32 ;  /* 0x0000000f04207224 */ /* 0x000fe200078e0220 */
[----:B------:R-:W-:Y:S01]  /*2760*/  LOP3.LUT P1, RZ, R112, 0x7f, RZ, 0xc0, !PT ;  /* 0x0000007f70ff7812 */ /* 0x000fe2000782c0ff */
[----:B------:R-:W-:Y:S01]  /*2770*/  IMAD.MOV R15, RZ, RZ, -R10 ;  /* 0x000000ffff0f7224 */ /* 0x000fe200078e0a0a */
[----:B------:R-:W-:Y:S01]  /*2780*/  LOP3.LUT R18, R16, 0x10, RZ, 0xfc, !PT ;  /* 0x0000001010127812 */ /* 0x000fe200078efcff */
[----:B------:R-:W-:Y:S02]  /*2790*/  IMAD R154, R164, 0x2, R162 ;  /* 0x00000002a49a7824 */ /* 0x000fe400078e02a2 */
[----:B------:R-:W-:Y:S02]  /*27a0*/  IMAD.MOV R9, RZ, RZ, -R9 ;  /* 0x000000ffff097224 */ /* 0x000fe400078e0a09 */
[----:B------:R-:W-:-:S04]  /*27b0*/  IMAD.HI.U32 R10, R5, R7, RZ ;  /* 0x00000007050a7227 */ /* 0x000fc800078e00ff */
[----:B--2---:R-:W-:Y:S01]  /*27c0*/  IMAD R100, R68, R3, RZ ;  /* 0x0000000344647224 */ /* 0x004fe200078e02ff */
[----:B------:R-:W-:Y:S01]  /*27d0*/  PRMT R68, RZ, 0x7610, R68 ;  /* 0x00007610ff447816 */ /* 0x000fe20000000044 */
[----:B------:R-:W-:Y:S02]  /*27e0*/  IMAD R104, R164, 0x4, R154 ;  /* 0x00000004a4687824 */ /* 0x000fe400078e029a */
[----:B------:R-:W-:Y:S01]  /*27f0*/  IMAD R23, R4, R9, R23 ;  /* 0x0000000904177224 */ /* 0x000fe200078e0217 */
[----:B------:R1:W-:Y:S01]  /*2800*/  STL [R1+0x2a4], R100 ;  /* 0x0002a46401007387 */ /* 0x0003e20000100800 */
[----:B------:R-:W-:Y:S02]  /*2810*/  IMAD.MOV R10, RZ, RZ, -R10 ;  /* 0x000000ffff0a7224 */ /* 0x000fe400078e0a0a */
[----:B------:R-:W-:Y:S01]  /*2820*/  IMAD.HI.U32 R9, R5, R17, RZ ;  /* 0x0000001105097227 */ /* 0x000fe200078e00ff */
[----:B------:R1:W-:Y:S03]  /*2830*/  STL [R1+0x27c], R162 ;  /* 0x00027ca201007387 */ /* 0x0003e60000100800 */
[----:B------:R-:W-:Y:S01]  /*2840*/  VIADD R98, R2, 0x3f ;  /* 0x0000003f02627836 */ /* 0x000fe20000000000 */
[----:B------:R1:W-:Y:S01]  /*2850*/  STL.S16 [R1+0x18], R92 ;  /* 0x0000185c01007387 */ /* 0x0003e20000100600 */
[----:B------:R-:W-:-:S02]  /*2860*/  IMAD R155, R164, 0x2, R104 ;  /* 0x00000002a49b7824 */ /* 0x000fc400078e0268 */
[----:B------:R-:W-:Y:S01]  /*2870*/  IMAD R7, R4, R10, R7 ;  /* 0x0000000a04077224 */ /* 0x000fe200078e0207 */
[----:B------:R-:W-:Y:S01]  /*2880*/  IABS R10, R113 ;  /* 0x00000071000a7213 */ /* 0x000fe20000000000 */
[----:B------:R-:W-:Y:S01]  /*2890*/  IMAD.MOV R9, RZ, RZ, -R9 ;  /* 0x000000ffff097224 */ /* 0x000fe200078e0a09 */
[----:B------:R1:W-:Y:S01]  /*28a0*/  STL [R1+0x2e4], R98 ;  /* 0x0002e46201007387 */ /* 0x0003e20000100800 */
[----:B------:R-:W-:Y:S01]  /*28b0*/  IMAD R153, R164, 0x2, R155 ;  /* 0x00000002a4997824 */ /* 0x000fe200078e029b */
[----:B------:R-:W-:Y:S01]  /*28c0*/  ISETP.GT.AND P0, PT, R98, 0x3f, PT ;  /* 0x0000003f6200780c */ /* 0x000fe20003f04270 */
[C---:B------:R-:W-:Y:S01]  /*28d0*/  IMAD R22, R4.reuse, R15, R22 ;  /* 0x0000000f04167224 */ /* 0x040fe200078e0216 */
[----:B------:R1:W-:Y:S01]  /*28e0*/  STL [R1+0x274], R154 ;  /* 0x0002749a01007387 */ /* 0x0003e20000100800 */
[----:B------:R-:W-:Y:S01]  /*28f0*/  IMAD R17, R4, R9, R17 ;  /* 0x0000000904117224 */ /* 0x000fe200078e0211 */
[----:B------:R-:W-:Y:S01]  /*2900*/  IABS R9, R159 ;  /* 0x0000009f00097213 */ /* 0x000fe20000000000 */
[----:B------:R-:W-:Y:S01]  /*2910*/  IMAD.HI.U32 R15, R5, R10, RZ ;  /* 0x0000000a050f7227 */ /* 0x000fe200078e00ff */
[----:B------:R1:W-:Y:S01]  /*2920*/  STL [R1+0x270], R104 ;  /* 0x0002706801007387 */ /* 0x0003e20000100800 */
[----:B------:R-:W-:-:S02]  /*2930*/  ISETP.LT.AND P3, PT, R96, R2, P0 ;  /* 0x000000026000720c */ /* 0x000fc40000761270 */
[C---:B------:R-:W-:Y:S01]  /*2940*/  IMAD.HI.U32 R6, R5.reuse, R12, RZ ;  /* 0x0000000c05067227 */ /* 0x040fe200078e00ff */
[----:B------:R1:W-:Y:S03]  /*2950*/  STL.S16 [R1+0x14], R68 ;  /* 0x0000144401007387 */ /* 0x0003e60000100600 */
[----:B------:R-:W-:Y:S01]  /*2960*/  IMAD.MOV R15, RZ, RZ, -R15 ;  /* 0x000000ffff0f7224 */ /* 0x000fe200078e0a0f */
[----:B------:R1:W-:Y:S01]  /*2970*/  STL [R1+0x26c], R155 ;  /* 0x00026c9b01007387 */ /* 0x0003e20000100800 */
[----:B------:R-:W-:Y:S02]  /*2980*/  IMAD.MOV R6, RZ, RZ, -R6 ;  /* 0x000000ffff067224 */ /* 0x000fe400078e0a06 */
[----:B------:R-:W-:Y:S01]  /*2990*/  IMAD.HI.U32 R69, R5, R9, RZ ;  /* 0x0000000905457227 */ /* 0x000fe200078e00ff */
[----:B------:R1:W-:Y:S03]  /*29a0*/  STL [R1+0x268], R153 ;  /* 0x0002689901007387 */ /* 0x0003e60000100800 */
[C---:B------:R-:W-:Y:S01]  /*29b0*/  IMAD R10, R4.reuse, R15, R10 ;  /* 0x0000000f040a7224 */ /* 0x040fe200078e020a */
[----:B------:R-:W-:Y:S01]  /*29c0*/  IABS R15, R156 ;  /* 0x0000009c000f7213 */ /* 0x000fe20000000000 */
[----:B------:R-:W-:Y:S01]  /*29d0*/  IMAD R12, R4, R6, R12 ;  /* 0x00000006040c7224 */ /* 0x000fe200078e020c */
[----:B------:R-:W-:Y:S01]  /*29e0*/  IABS R6, R70 ;  /* 0x0000004600067213 */ /* 0x000fe20000000000 */
[----:B------:R-:W-:-:S02]  /*29f0*/  IMAD.MOV R69, RZ, RZ, -R69 ;  /* 0x000000ffff457224 */ /* 0x000fc400078e0a45 */
[----:B------:R-:W-:-:S04]  /*2a00*/  IMAD.HI.U32 R71, R5, R14, RZ ;  /* 0x0000000e05477227 */ /* 0x000fc800078e00ff */
[----:B------:R-:W-:Y:S02]  /*2a10*/  IMAD R9, R4, R69, R9 ;  /* 0x0000004504097224 */ /* 0x000fe400078e0209 */
[----:B0-----:R-:W-:-:S04]  /*2a20*/  IMAD.HI.U32 R70, R5, R15, RZ ;  /* 0x0000000f05467227 */ /* 0x001fc800078e00ff */
[----:B------:R-:W-:-:S04]  /*2a30*/  IMAD.HI.U32 R69, R5, R6, RZ ;  /* 0x0000000605457227 */ /* 0x000fc800078e00ff */
[----:B------:R-:W-:Y:S02]  /*2a40*/  IMAD.MOV R71, RZ, RZ, -R71 ;  /* 0x000000ffff477224 */ /* 0x000fe400078e0a47 */
[----:B------:R-:W-:Y:S02]  /*2a50*/  IMAD.MOV R70, RZ, RZ, -R70 ;  /* 0x000000ffff467224 */ /* 0x000fe400078e0a46 */
[----:B------:R-:W-:Y:S02]  /*2a60*/  IMAD.MOV R69, RZ, RZ, -R69 ;  /* 0x000000ffff457224 */ /* 0x000fe400078e0a45 */
[C---:B------:R-:W-:Y:S02]  /*2a70*/  IMAD R14, R4.reuse, R71, R14 ;  /* 0x00000047040e7224 */ /* 0x040fe400078e020e */
[C---:B------:R-:W-:Y:S02]  /*2a80*/  IMAD R15, R4.reuse, R70, R15 ;  /* 0x00000046040f7224 */ /* 0x040fe400078e020f */
[----:B------:R-:W-:Y:S01]  /*2a90*/  IMAD R6, R4, R69, R6 ;  /* 0x0000004504067224 */ /* 0x000fe200078e0206 */
[----:B-1----:R-:W-:Y:S06]  /*2aa0*/  BRA.U UP0, `(.L_x_5) ;  /* 0x0000000100187547 */ /* 0x002fec000b800000 */
[----:B------:R-:W-:Y:S01]  /*2ab0*/  ELECT P2, URZ, PT ;  /* 0x0000000000ff782f */ /* 0x000fe20003840000 */
[----:B------:R-:W-:Y:S01]  /*2ac0*/  IMAD.MOV.U32 R3, RZ, RZ, 0x1 ;  /* 0x00000001ff037424 */ /* 0x000fe200078e00ff */
[----:B------:R-:W-:Y:S01]  /*2ad0*/  UMOV UR4, 0x40 ;  /* 0x0000004000047882 */ /* 0x000fe20000000000 */
[----:B------:R-:W-:Y:S01]  /*2ae0*/  UVIRTCOUNT.DEALLOC.SMPOOL 0x80 ;  /* 0x000000800000784c */ /* 0x000fe20000000000 */
[----:B------:R-:W-:-:S09]  /*2af0*/  ULEA UR4, UR5, UR4, 0x18 ;  /* 0x0000000405047291 */ /* 0x000fd2000f8ec0ff */
[----:B------:R0:W-:Y:S03]  /*2b00*/  @P2 STS.U8 [UR4], R3 ;  /* 0x00000003ff002988 */ /* 0x0001e60008000004 */
.L_x_5:
[----:B------:R-:W-:Y:S01]  /*2b10*/  STTM.16dp32bit_t0_t15.x128 tmem[UR10], RZ ;  /* 0x000000ff000079ed */ /* 0x000fe20008b8000a */
[----:B------:R-:W-:Y:S01]  /*2b20*/  STTM.16dp32bit_t16_t31.x128 tmem[UR10+0x80], RZ ;  /* 0x000080ff000079ed */ /* 0x000fe20008ba000a */
[----:B------:R-:W1:Y:S02]  /*2b30*/  FENCE.VIEW.ASYNC.T ;  /* 0x00000000000073c6 */ /* 0x000e640000000200 */
[----:B-1----:R-:W-:Y:S01]  /*2b40*/  VOTEU.ALL UP1, P1 ;  /* 0x0000000000ff7886 */ /* 0x002fe20000820000 */
[----:B------:R-:W-:Y:S01]  /*2b50*/  VOTEU.ALL UP2, P1 ;  /* 0x0000000000ff7886 */ /* 0x000fe20000840000 */
[----:B0-----:R-:W-:Y:S01]  /*2b60*/  IMAD.SHL.U32 R3, R100, 0x2, RZ ;  /* 0x0000000264037824 */ /* 0x001fe200078e00ff */
[----:B------:R-:W-:Y:S01]  /*2b70*/  STL.64 [R1+0x888], R132 ;  /* 0x0008888401007387 */ /* 0x000fe20000100a00 */
[----:B------:R-:W-:Y:S01]  /*2b80*/  ISETP.LT.AND P2, PT, R18, R2, P0 ;  /* 0x000000021200720c */ /* 0x000fe20000741270 */
[----:B------:R-:W-:Y:S01]  /*2b90*/  IMAD.MOV.U32 R99, RZ, RZ, R68 ;  /* 0x000000ffff637224 */ /* 0x000fe200078e0044 */
[----:B------:R-:W-:-:S04]  /*2ba0*/  @!UP1 UIADD3 UR4, UPT, UPT, -UR6, 0x100000, URZ ;  /* 0x0010000006049890 */ /* 0x000fc8000fffe1ff */
[----:B------:R-:W-:Y:S02]  /*2bb0*/  @!UP1 USHF.L.U32 UR5, UR4, 0xb, URZ ;  /* 0x0000000b04059899 */ /* 0x000fe400080006ff */
[----:B------:R-:W-:Y:S01]  /*2bc0*/  @!UP1 USHF.L.U32 UR4, UR4, 0x1, URZ ;  /* 0x0000000104049899 */ /* 0x000fe200080006ff */
[----:B------:R-:W-:Y:S01]  /*2bd0*/  BAR.SYNC.DEFER_BLOCKING 0x0 ;  /* 0x0000000000007b1d */ /* 0x000fe20000010000 */
[----:B------:R-:W-:Y:S01]  /*2be0*/  IADD3 R18, P4, PT, R3, UR16, RZ ;  /* 0x0000001003127c10 */ /* 0x000fe2000ff9e0ff */
[----:B------:R-:W-:Y:S02]  /*2bf0*/  IMAD.MOV.U32 R102, RZ, RZ, R92 ;  /* 0x000000ffff667224 */ /* 0x000fe400078e005c */
[----:B------:R-:W-:Y:S01]  /*2c00*/  IMAD R98, R164, 0x2, R153 ;  /* 0x00000002a4627824 */ /* 0x000fe200078e0299 */
[----:B------:R-:W-:Y:S01]  /*2c10*/  LEA R70, P5, R104, R18, 0x1 ;  /* 0x0000001268467211 */ /* 0x000fe200078a08ff */
[----:B------:R-:W-:Y:S02]  /*2c20*/  STL.64 [R1+0x880], R128 ;  /* 0x0008808001007387 */ /* 0x000fe40000100a00 */
[----:B------:R-:W-:-:S02]  /*2c30*/  IMAD R96, R164, 0x2, R98 ;  /* 0x00000002a4607824 */ /* 0x000fc400078e0262 */
[----:B------:R-:W-:Y:S02]  /*2c40*/  STL [R1+0x878], R113 ;  /* 0x0008787101007387 */ /* 0x000fe40000100800 */
[----:B------:R-:W-:Y:S02]  /*2c50*/  IMAD R92, R164, 0x2, R96 ;  /* 0x00000002a45c7824 */ /* 0x000fe400078e0260 */
[----:B------:R-:W-:Y:S04]  /*2c60*/  STL.64 [R1+0x870], R156 ;  /* 0x0008709c01007387 */ /* 0x000fe80000100a00 */
[----:B------:R-:W-:Y:S04]  /*2c70*/  STL [R1+0x818], R19 ;  /* 0x0008181301007387 */ /* 0x000fe80000100800 */
[----:B------:R-:W0:Y:S02]  /*2c80*/  FENCE.VIEW.ASYNC.S ;  /* 0x00000000000073c6 */ /* 0x000e240000000000 */
[----:B0-----:R0:W1:Y:S02]  /*2c90*/  @!UP2 SYNCS.EXCH.64 URZ, [UR11], UR4 ;  /* 0x000000040bffa5b2 */ /* 0x0010640008000100 */
[----:B------:R2:W-:Y:S02]  /*2ca0*/  STL [R1+0x2d4], R3 ;  /* 0x0002d40301007387 */ /* 0x0005e40000100800 */
[----:B--2---:R-:W-:Y:S01]  /*2cb0*/  LEA.HI.X.SX32 R3, R100, UR17, 0x1, P4 ;  /* 0x0000001164037c11 */ /* 0x004fe2000a0f0eff */
[----:B------:R-:W-:Y:S01]  /*2cc0*/  IMAD R100, R164, 0x2, R92 ;  /* 0x00000002a4647824 */ /* 0x000fe200078e025c */
[----:B------:R-:W-:-:S02]  /*2cd0*/  LEA R68, P4, R93, R18, 0x1 ;  /* 0x000000125d447211 */ /* 0x000fc400078808ff */
[-C--:B------:R-:W-:Y:S01]  /*2ce0*/  LEA.HI.X.SX32 R71, R104, R3.reuse, 0x1, P5 ;  /* 0x0000000368477211 */ /* 0x080fe200028f0eff */
[----:B-1----:R-:W-:Y:S01]  /*2cf0*/  BAR.SYNC.DEFER_BLOCKING 0x0 ;  /* 0x0000000000007b1d */ /* 0x002fe20000010000 */
[----:B------:R-:W-:Y:S01]  /*2d00*/  LEA.HI.X.SX32 R69, R93, R3, 0x1, P4 ;  /* 0x000000035d457211 */ /* 0x000fe200020f0eff */
[----:B------:R-:W-:-:S04]  /*2d10*/  IMAD R93, R164, 0x4, R100 ;  /* 0x00000004a45d7824 */ /* 0x000fc800078e0264 */
[----:B------:R1:W2:Y:S04]  /*2d20*/  @P3 LDG.E.U16 R102, desc[UR20][R68.64] ;  /* 0x0000001444663981 */ /* 0x0002a8000c1e1500 */
[----:B------:R-:W3:Y:S01]  /*2d30*/  @P2 LDG.E.U16 R99, desc[UR20][R70.64] ;  /* 0x0000001446632981 */ /* 0x000ee2000c1e1500 */
[C---:B-1----:R-:W-:Y:S02]  /*2d40*/  LOP3.LUT R69, R16.reuse, 0x20, RZ, 0xfc, !PT ;  /* 0x0000002010457812 */ /* 0x042fe400078efcff */
[----:B------:R-:W-:Y:S02]  /*2d50*/  LOP3.LUT R68, R16, 0x1a, RZ, 0xfc, !PT ;  /* 0x0000001a10447812 */ /* 0x000fe400078efcff */
[----:B------:R-:W-:Y:S02]  /*2d60*/  ISETP.LT.AND P4, PT, R69, R2, P0 ;  /* 0x000000024500720c */ /* 0x000fe40000781270 */
[----:B------:R-:W-:-:S02]  /*2d70*/  PRMT R103, RZ, 0x7610, R103 ;  /* 0x00007610ff677816 */ /* 0x000fc40000000067 */
[----:B------:R-:W-:Y:S01]  /*2d80*/  PRMT R151, RZ, 0x7610, R151 ;  /* 0x00007610ff977816 */ /* 0x000fe20000000097 */
[----:B--2---:R1:W-:Y:S01]  /*2d90*/  @P3 STL [R1+0x18], R102 ;  /* 0x0000186601003387 */ /* 0x0043e20000100800 */
[----:B------:R-:W-:-:S03]  /*2da0*/  ISETP.LT.AND P3, PT, R101, R2, P0 ;  /* 0x000000026500720c */ /* 0x000fc60000761270 */
[----:B---3--:R2:W-:Y:S01]  /*2db0*/  @P2 STL [R1+0x14], R99 ;  /* 0x0000146301002387 */ /* 0x0085e20000100800 */
[----:B------:R-:W-:-:S04]  /*2dc0*/  LEA R70, P2, R96, R18, 0x1 ;  /* 0x0000001260467211 */ /* 0x000fc800078408ff */
[-C--:B------:R-:W-:Y:S01]  /*2dd0*/  LEA.HI.X.SX32 R71, R96, R3.reuse, 0x1, P2 ;  /* 0x0000000360477211 */ /* 0x080fe200010f0eff */
[----:B-1----:R-:W-:Y:S01]  /*2de0*/  IMAD R102, R164, 0x2, R93 ;  /* 0x00000002a4667824 */ /* 0x002fe200078e025d */
[----:B------:R-:W-:Y:S02]  /*2df0*/  ISETP.LT.AND P2, PT, R68, R2, P0 ;  /* 0x000000024400720c */ /* 0x000fe40000741270 */
[C---:B------:R-:W-:Y:S01]  /*2e00*/  LEA R68, P5, R93.reuse, R18, 0x1 ;  /* 0x000000125d447211 */ /* 0x040fe200078a08ff */
[----:B------:R1:W3:Y:S03]  /*2e10*/  @P3 LDG.E.U16 R103, desc[UR20][R70.64] ;  /* 0x0000001446673981 */ /* 0x0002e6000c1e1500 */
[----:B------:R-:W-:Y:S02]  /*2e20*/  LEA.HI.X.SX32 R69, R93, R3, 0x1, P5 ;  /* 0x000000035d457211 */ /* 0x000fe400028f0eff */
[----:B------:R-:W-:-:S03]  /*2e30*/  PRMT R96, RZ, 0x7610, R96 ;  /* 0x00007610ff607816 */ /* 0x000fc60000000060 */
[----:B------:R4:W3:Y:S01]  /*2e40*/  @P4 LDG.E.U16 R151, desc[UR20][R68.64] ;  /* 0x0000001444974981 */ /* 0x0008e2000c1e1500 */
[----:B-1----:R-:W-:-:S04]  /*2e50*/  LEA R70, P3, R92, R18, 0x1 ;  /* 0x000000125c467211 */ /* 0x002fc800078608ff */
[----:B------:R-:W-:-:S05]  /*2e60*/  LEA.HI.X.SX32 R71, R92, R3, 0x1, P3 ;  /* 0x000000035c477211 */ /* 0x000fca00018f0eff */
[----:B------:R1:W3:Y:S01]  /*2e70*/  @P2 LDG.E.U16 R96, desc[UR20][R70.64] ;  /* 0x0000001446602981 */ /* 0x0002e2000c1e1500 */
[----:B------:R-:W-:-:S04]  /*2e80*/  IMAD R101, R164, 0x2, R102 ;  /* 0x00000002a4657824 */ /* 0x000fc800078e0266 */
[----:B--2---:R-:W-:-:S04]  /*2e90*/  IMAD R99, R164, 0x2, R101 ;  /* 0x00000002a4637824 */ /* 0x004fc800078e0265 */
[----:B------:R-:W-:-:S04]  /*2ea0*/  IMAD R105, R164, 0x2, R99 ;  /* 0x00000002a4697824 */ /* 0x000fc800078e0263 */
[----:B------:R-:W-:-:S04]  /*2eb0*/  IMAD R104, R164, 0x2, R105 ;  /* 0x00000002a4687824 */ /* 0x000fc800078e0269 */
[----:B------:R-:W-:Y:S01]  /*2ec0*/  IMAD R93, R164, 0x2, R104 ;  /* 0x00000002a45d7824 */ /* 0x000fe200078e0268 */
[----:B------:R-:W-:-:S03]  /*2ed0*/  LOP3.LUT R92, R16, 0x28, RZ, 0xfc, !PT ;  /* 0x00000028105c7812 */ /* 0x000fc600078efcff */
[----:B----4-:R-:W-:Y:S01]  /*2ee0*/  IMAD R69, R164, 0x4, R93 ;  /* 0x00000004a4457824 */ /* 0x010fe200078e025d */
[----:B------:R-:W-:Y:S02]  /*2ef0*/  LOP3.LUT R68, R16, 0x30, RZ, 0xfc, !PT ;  /* 0x0000003010447812 */ /* 0x000fe400078efcff */
[-C--:B------:R-:W-:Y:S02]  /*2f00*/  ISETP.LT.AND P4, PT, R92, R2.reuse, P0 ;  /* 0x000000025c00720c */ /* 0x080fe40000781270 */
[----:B------:R-:W-:Y:S02]  /*2f10*/  ISETP.LT.AND P3, PT, R68, R2, P0 ;  /* 0x000000024400720c */ /* 0x000fe40000761270 */
[-C--:B-1----:R-:W-:Y:S02]  /*2f20*/  LEA R70, P2, R105, R18.reuse, 0x1 ;  /* 0x0000001269467211 */ /* 0x082fe400078408ff */
[----:B------:R-:W-:Y:S02]  /*2f30*/  PRMT R129, RZ, 0x7610, R129 ;  /* 0x00007610ff817816 */ /* 0x000fe40000000081 */
[----:B------:R-:W-:-:S02]  /*2f40*/  LEA R68, P5, R69, R18, 0x1 ;  /* 0x0000001245447211 */ /* 0x000fc400078a08ff */
[----:B------:R-:W-:Y:S02]  /*2f50*/  LEA.HI.X.SX32 R71, R105, R3, 0x1, P2 ;  /* 0x0000000369477211 */ /* 0x000fe400010f0eff */
[C---:B------:R-:W-:Y:S02]  /*2f60*/  LOP3.LUT R132, R16.reuse, 0x38, RZ, 0xfc, !PT ;  /* 0x0000003810847812 */ /* 0x040fe400078efcff */
[----:B------:R-:W-:Y:S01]  /*2f70*/  LOP3.LUT R128, R16, 0x22, RZ, 0xfc, !PT ;  /* 0x0000002210807812 */ /* 0x000fe200078efcff */
[----:B------:R1:W2:Y:S01]  /*2f80*/  @P4 LDG.E.U16 R129, desc[UR20][R70.64] ;  /* 0x0000001446814981 */ /* 0x0002a2000c1e1500 */
[----:B------:R-:W-:Y:S02]  /*2f90*/  PRMT R113, RZ, 0x7610, R113 ;  /* 0x00007610ff717816 */ /* 0x000fe40000000071 */
[-C--:B------:R-:W-:Y:S02]  /*2fa0*/  ISETP.LT.AND P2, PT, R132, R2.reuse, P0 ;  /* 0x000000028400720c */ /* 0x080fe40000741270 */
[----:B------:R-:W-:-:S02]  /*2fb0*/  ISETP.LT.AND P4, PT, R128, R2, P0 ;  /* 0x000000028000720c */ /* 0x000fc40000781270 */
[----:B------:R-:W-:Y:S02]  /*2fc0*/  PRMT R150, RZ, 0x7610, R150 ;  /* 0x00007610ff967816 */ /* 0x000fe40000000096 */
[----:B------:R-:W-:Y:S01]  /*2fd0*/  PRMT R19, RZ, 0x7610, R19 ;  /* 0x00007610ff137816 */ /* 0x000fe20000000013 */
[----:B---3--:R-:W-:Y:S04]  /*2fe0*/  STL [R1+0x860], R151 ;  /* 0x0008609701007387 */ /* 0x008fe80000100800 */
[----:B------:R3:W-:Y:S02]  /*2ff0*/  STL [R1+0xc], R103 ;  /* 0x00000c6701007387 */ /* 0x0007e40000100800 */
[C---:B---3--:R-:W-:Y:S02]  /*3000*/  IMAD R103, R164.reuse, 0x2, R69 ;  /* 0x00000002a4677824 */ /* 0x048fe400078e0245 */
[----:B------:R3:W-:Y:S02]  /*3010*/  STL [R1+0x10], R96 ;  /* 0x0000106001007387 */ /* 0x0007e40000100800 */
[----:B------:R-:W-:Y:S01]  /*3020*/  IMAD R92, R164, 0x2, R103 ;  /* 0x00000002a45c7824 */ /* 0x000fe200078e0267 */
[----:B------:R-:W-:-:S05]  /*3030*/  LEA.HI.X.SX32 R69, R69, R3, 0x1, P5 ;  /* 0x0000000345457211 */ /* 0x000fca00028f0eff */
[----:B------:R4:W2:Y:S01]  /*3040*/  @P3 LDG.E.U16 R113, desc[UR20][R68.64] ;  /* 0x0000001444713981 */ /* 0x0008a2000c1e1500 */
[----:B---3--:R-:W-:-:S04]  /*3050*/  IMAD R96, R164, 0x2, R92 ;  /* 0x00000002a4607824 */ /* 0x008fc800078e025c */
[----:B------:R-:W-:-:S05]  /*3060*/  IMAD R105, R164, 0x2, R96 ;  /* 0x00000002a4697824 */ /* 0x000fca00078e0260 */
[CC--:B-1----:R-:W-:Y:S02]  /*3070*/  LEA R70, P6, R105.reuse, R18.reuse, 0x1 ;  /* 0x0000001269467211 */ /* 0x0c2fe400078c08ff */
[C---:B----4-:R-:W-:Y:S02]  /*3080*/  LEA R68, P5, R102.reuse, R18, 0x1 ;  /* 0x0000001266447211 */ /* 0x050fe400078a08ff */
[-C--:B------:R-:W-:Y:S02]  /*3090*/  LEA.HI.X.SX32 R71, R105, R3.reuse, 0x1, P6 ;  /* 0x0000000369477211 */ /* 0x080fe400030f0eff */
[----:B------:R-:W-:-:S03]  /*30a0*/  LEA.HI.X.SX32 R69, R102, R3, 0x1, P5 ;  /* 0x0000000366457211 */ /* 0x000fc600028f0eff */
[----:B------:R1:W3:Y:S04]  /*30b0*/  @P2 LDG.E.U16 R150, desc[UR20][R70.64] ;  /* 0x0000001446962981 */ /* 0x0002e8000c1e1500 */
[----:B------:R4:W3:Y:S01]  /*30c0*/  @P4 LDG.E.U16 R19, desc[UR20][R68.64] ;  /* 0x0000001444134981 */ /* 0x0008e2000c1e1500 */
[----:B------:R-:W-:Y:S02]  /*30d0*/  PRMT R149, RZ, 0x7610, R149 ;  /* 0x00007610ff957816 */ /* 0x000fe40000000095 */
[----:B-1----:R-:W-:Y:S01]  /*30e0*/  LEA R70, P2, R104, R18, 0x1 ;  /* 0x0000001268467211 */ /* 0x002fe200078408ff */
[----:B------:R-:W-:-:S03]  /*30f0*/  IMAD R102, R164, 0x2, R105 ;  /* 0x00000002a4667824 */ /* 0x000fc600078e0269 */
[-C--:B------:R-:W-:Y:S02]  /*3100*/  LEA.HI.X.SX32 R71, R104, R3.reuse, 0x1, P2 ;  /* 0x0000000368477211 */ /* 0x080fe400010f0eff */
[C---:B----4-:R-:W-:Y:S02]  /*3110*/  LEA R68, P5, R103.reuse, R18, 0x1 ;  /* 0x0000001267447211 */ /* 0x050fe400078a08ff */
[----:B------:R-:W-:Y:S02]  /*3120*/  LOP3.LUT R104, R16, 0xa, RZ, 0xfc, !PT ;  /* 0x0000000a10687812 */ /* 0x000fe400078efcff */
[----:B------:R-:W-:Y:S02]  /*3130*/  PRMT R148, RZ, 0x7610, R148 ;  /* 0x00007610ff947816 */ /* 0x000fe40000000094 */
[----:B------:R-:W-:Y:S02]  /*3140*/  PRMT R147, RZ, 0x7610, R147 ;  /* 0x00007610ff937816 */ /* 0x000fe40000000093 */
[----:B------:R-:W-:-:S02]  /*3150*/  LEA.HI.X.SX32 R69, R103, R3, 0x1, P5 ;  /* 0x0000000367457211 */ /* 0x000fc400028f0eff */
[----:B------:R-:W-:Y:S02]  /*3160*/  PRMT R160, RZ, 0x7610, R160 ;  /* 0x00007610ffa07816 */ /* 0x000fe400000000a0 */
[----:B------:R-:W-:Y:S02]  /*3170*/  PRMT R158, RZ, 0x7610, R158 ;  /* 0x00007610ff9e7816 */ /* 0x000fe4000000009e */
[----:B------:R-:W-:Y:S02]  /*3180*/  LOP3.LUT R103, R16, 0x1c, RZ, 0xfc, !PT ;  /* 0x0000001c10677812 */ /* 0x000fe400078efcff */
[----:B------:R-:W-:Y:S02]  /*3190*/  PRMT R146, RZ, 0x7610, R146 ;  /* 0x00007610ff927816 */ /* 0x000fe40000000092 */
[----:B------:R-:W-:Y:S02]  /*31a0*/  PRMT R145, RZ, 0x7610, R145 ;  /* 0x00007610ff917816 */ /* 0x000fe40000000091 */
[----:B------:R-:W-:-:S02]  /*31b0*/  PRMT R144, RZ, 0x7610, R144 ;  /* 0x00007610ff907816 */ /* 0x000fc40000000090 */
[----:B------:R-:W-:Y:S02]  /*31c0*/  PRMT R143, RZ, 0x7610, R143 ;  /* 0x00007610ff8f7816 */ /* 0x000fe4000000008f */
[----:B------:R-:W-:Y:S02]  /*31d0*/  PRMT R142, RZ, 0x7610, R142 ;  /* 0x00007610ff8e7816 */ /* 0x000fe4000000008e */
[----:B------:R-:W-:Y:S02]  /*31e0*/  PRMT R139, RZ, 0x7610, R139 ;  /* 0x00007610ff8b7816 */ /* 0x000fe4000000008b */
[----:B------:R-:W-:Y:S02]  /*31f0*/  PRMT R141, RZ, 0x7610, R141 ;  /* 0x00007610ff8d7816 */ /* 0x000fe4000000008d */
[----:B------:R-:W-:Y:S02]  /*3200*/  PRMT R140, RZ, 0x7610, R140 ;  /* 0x00007610ff8c7816 */ /* 0x000fe4000000008c */
[----:B------:R-:W-:Y:S01]  /*3210*/  PRMT R138, RZ, 0x7610, R138 ;  /* 0x00007610ff8a7816 */ /* 0x000fe2000000008a */
[----:B--2---:R1:W-:Y:S02]  /*3220*/  STL [R1+0x4], R113 ;  /* 0x0000047101007387 */ /* 0x0043e40000100800 */
[----:B-1----:R-:W-:-:S04]  /*3230*/  LOP3.LUT R113, R16, 0x2a, RZ, 0xfc, !PT ;  /* 0x0000002a10717812 */ /* 0x002fc800078efcff */
[-C--:B------:R-:W-:Y:S02]  /*3240*/  ISETP.LT.AND P3, PT, R113, R2.reuse, P0 ;  /* 0x000000027100720c */ /* 0x080fe40000761270 */
[----:B------:R-:W-:Y:S01]  /*3250*/  LOP3.LUT R113, R16, 0x32, RZ, 0xfc, !PT ;  /* 0x0000003210717812 */ /* 0x000fe200078efcff */
[----:B---3--:R-:W-:Y:S04]  /*3260*/  STL [R1+0x864], R150 ;  /* 0x0008649601007387 */ /* 0x008fe80000100800 */
[----:B------:R1:W-:Y:S01]  /*3270*/  STL [R1], R19 ;  /* 0x0000001301007387 */ /* 0x0003e20000100800 */
[----:B------:R-:W-:-:S05]  /*3280*/  ISETP.LT.AND P4, PT, R113, R2, P0 ;  /* 0x000000027100720c */ /* 0x000fca0000781270 */
[----:B------:R2:W3:Y:S01]  /*3290*/  @P3 LDG.E.U16 R149, desc[UR20][R70.64] ;  /* 0x0000001446953981 */ /* 0x0004e2000c1e1500 */
[----:B-1----:R-:W-:-:S04]  /*32a0*/  LOP3.LUT R19, R16, 0x3a, RZ, 0xfc, !PT ;  /* 0x0000003a10137812 */ /* 0x002fc800078efcff */
[----:B------:R-:W-:-:S03]  /*32b0*/  ISETP.LT.AND P2, PT, R19, R2, P0 ;  /* 0x000000021300720c */ /* 0x000fc60000741270 */
[----:B------:R1:W4:Y:S01]  /*32c0*/  @P4 LDG.E.U16 R148, desc[UR20][R68.64] ;  /* 0x0000001444944981 */ /* 0x000322000c1e1500 */
[----:B--2---:R-:W-:Y:S02]  /*32d0*/  LEA R70, P3, R102, R18, 0x1 ;  /* 0x0000001266467211 */ /* 0x004fe400078608ff */
[----:B------:R-:W-:Y:S02]  /*32e0*/  LOP3.LUT R19, R16, 0x12, RZ, 0xfc, !PT ;  /* 0x0000001210137812 */ /* 0x000fe400078efcff */
[----:B------:R-:W-:Y:S02]  /*32f0*/  LEA.HI.X.SX32 R71, R102, R3, 0x1, P3 ;  /* 0x0000000366477211 */ /* 0x000fe400018f0eff */
[----:B------:R-:W-:Y:S02]  /*3300*/  ISETP.LT.AND P3, PT, R104, R2, P0 ;  /* 0x000000026800720c */ /* 0x000fe40000761270 */
[----:B-1----:R-:W-:Y:S01]  /*3310*/  LEA R68, P4, R162, R18, 0x1 ;  /* 0x00000012a2447211 */ /* 0x002fe200078808ff */
[----:B------:R1:W2:Y:S01]  /*3320*/  @P2 LDG.E.U16 R147, desc[UR20][R70.64] ;  /* 0x0000001446932981 */ /* 0x0002a2000c1e1500 */
[----:B------:R-:W-:-:S02]  /*3330*/  ISETP.LT.AND P2, PT, R19, R2, P0 ;  /* 0x000000021300720c */ /* 0x000fc40000741270 */
[----:B------:R-:W-:Y:S02]  /*3340*/  LEA.HI.X.SX32 R69, R162, R3, 0x1, P4 ;  /* 0x00000003a2457211 */ /* 0x000fe400020f0eff */
[----:B------:R-:W-:-:S05]  /*3350*/  LOP3.LUT R19, R16, 0x24, RZ, 0xfc, !PT ;  /* 0x0000002410137812 */ /* 0x000fca00078efcff */
[----:B------:R0:W2:Y:S01]  /*3360*/  @P3 LDG.E.U16 R160, desc[UR20][R68.64] ;  /* 0x0000001444a03981 */ /* 0x0000a2000c1e1500 */
[----:B-1----:R-:W-:Y:S02]  /*3370*/  LEA R70, P5, R155, R18, 0x1 ;  /* 0x000000129b467211 */ /* 0x002fe400078a08ff */
[----:B------:R-:W-:Y:S02]  /*3380*/  ISETP.LT.AND P3, PT, R19, R2, P0 ;  /* 0x000000021300720c */ /* 0x000fe40000761270 */
[----:B------:R-:W-:-:S05]  /*3390*/  LEA.HI.X.SX32 R71, R155, R3, 0x1, P5 ;  /* 0x000000039b477211 */ /* 0x000fca00028f0eff */
[----:B------:R1:W2:Y:S01]  /*33a0*/  @P2 LDG.E.U16 R158, desc[UR20][R70.64] ;  /* 0x00000014469e2981 */ /* 0x0002a2000c1e1500 */
[----:B------:R-:W-:Y:S02]  /*33b0*/  ISETP.LT.AND P4, PT, R103, R2, P0 ;  /* 0x000000026700720c */ /* 0x000fe40000781270 */
[-C--:B0-----:R-:W-:Y:S02]  /*33c0*/  LEA R68, P5, R100, R18.reuse, 0x1 ;  /* 0x0000001264447211 */ /* 0x081fe400078a08ff */
[C---:B-1----:R-:W-:Y:S02]  /*33d0*/  LEA R70, P2, R101.reuse, R18, 0x1 ;  /* 0x0000001265467211 */ /* 0x042fe400078408ff */
[----:B------:R-:W-:Y:S02]  /*33e0*/  LOP3.LUT R19, R16, 0x2c, RZ, 0xfc, !PT ;  /* 0x0000002c10137812 */ /* 0x000fe400078efcff */
[-C--:B------:R-:W-:Y:S02]  /*33f0*/  LEA.HI.X.SX32 R71, R101, R3.reuse, 0x1, P2 ;  /* 0x0000000365477211 */ /* 0x080fe400010f0eff */
[----:B------:R-:W-:-:S02]  /*3400*/  LEA.HI.X.SX32 R69, R100, R3, 0x1, P5 ;  /* 0x0000000364457211 */ /* 0x000fc400028f0eff */
[----:B------:R-:W-:Y:S01]  /*3410*/  ISETP.LT.AND P2, PT, R19, R2, P0 ;  /* 0x000000021300720c */ /* 0x000fe20000741270 */
[----:B------:R0:W2:Y:S01]  /*3420*/  @P3 LDG.E.U16 R146, desc[UR20][R70.64] ;  /* 0x0000001446923981 */ /* 0x0000a2000c1e1500 */
[C---:B------:R-:W-:Y:S02]  /*3430*/  LOP3.LUT R100, R16.reuse, 0x34, RZ, 0xfc, !PT ;  /* 0x0000003410647812 */ /* 0x040fe400078efcff */
[----:B------:R-:W-:Y:S01]  /*3440*/  LOP3.LUT R19, R16, 0x3c, RZ, 0xfc, !PT ;  /* 0x0000003c10137812 */ /* 0x000fe200078efcff */
[----:B------:R1:W2:Y:S01]  /*3450*/  @P4 LDG.E.U16 R145, desc[UR20][R68.64] ;  /* 0x0000001444914981 */ /* 0x0002a2000c1e1500 */
[----:B0-----:R-:W-:-:S04]  /*3460*/  LEA R70, P3, R93, R18, 0x1 ;  /* 0x000000125d467211 */ /* 0x001fc800078608ff */
[-C--:B------:R-:W-:Y:S02]  /*3470*/  LEA.HI.X.SX32 R71, R93, R3.reuse, 0x1, P3 ;  /* 0x000000035d477211 */ /* 0x080fe400018f0eff */
[----:B------:R-:W-:Y:S01]  /*3480*/  ISETP.LT.AND P3, PT, R100, R2, P0 ;  /* 0x000000026400720c */ /* 0x000fe20000761270 */
[----:B------:R-:W-:Y:S01]  /*3490*/  IMAD R102, R164, 0x2, R102 ;  /* 0x00000002a4667824 */ /* 0x000fe200078e0266 */
[----:B-1----:R-:W-:Y:S01]  /*34a0*/  LEA R68, P5, R92, R18, 0x1 ;  /* 0x000000125c447211 */ /* 0x002fe200078a08ff */
[----:B------:R0:W2:Y:S01]  /*34b0*/  @P2 LDG.E.U16 R144, desc[UR20][R70.64] ;  /* 0x0000001446902981 */ /* 0x0000a2000c1e1500 */
[----:B------:R-:W-:Y:S02]  /*34c0*/  ISETP.LT.AND P4, PT, R19, R2, P0 ;  /* 0x000000021300720c */ /* 0x000fe40000781270 */
[----:B------:R-:W-:Y:S02]  /*34d0*/  LOP3.LUT R19, R16, 0xc, RZ, 0xfc, !PT ;  /* 0x0000000c10137812 */ /* 0x000fe400078efcff */
[----:B------:R-:W-:-:S02]  /*34e0*/  LEA.HI.X.SX32 R69, R92, R3, 0x1, P5 ;  /* 0x000000035c457211 */ /* 0x000fc400028f0eff */
[----:B------:R-:W-:Y:S02]  /*34f0*/  ISETP.LT.AND P5, PT, R19, R2, P0 ;  /* 0x000000021300720c */ /* 0x000fe400007a1270 */
[----:B0-----:R-:W-:Y:S01]  /*3500*/  LEA R70, P2, R102, R18, 0x1 ;  /* 0x0000001266467211 */ /* 0x001fe200078408ff */
[----:B------:R0:W2:Y:S01]  /*3510*/  @P3 LDG.E.U16 R143, desc[UR20][R68.64] ;  /* 0x00000014448f3981 */ /* 0x0000a2000c1e1500 */
[----:B------:R-:W-:Y:S02]  /*3520*/  LOP3.LUT R19, R16, 0x14, RZ, 0xfc, !PT ;  /* 0x0000001410137812 */ /* 0x000fe400078efcff */
[----:B------:R-:W-:Y:S02]  /*3530*/  LEA.HI.X.SX32 R71, R102, R3, 0x1, P2 ;  /* 0x0000000366477211 */ /* 0x000fe400010f0eff */
[----:B------:R-:W-:Y:S02]  /*3540*/  LOP3.LUT R92, R16, 0x16, RZ, 0xfc, !PT ;  /* 0x00000016105c7812 */ /* 0x000fe400078efcff */
[----:B------:R-:W-:Y:S01]  /*3550*/  ISETP.LT.AND P3, PT, R19, R2, P0 ;  /* 0x000000021300720c */ /* 0x000fe20000761270 */
[----:B------:R1:W2:Y:S01]  /*3560*/  @P4 LDG.E.U16 R142, desc[UR20][R70.64] ;  /* 0x00000014468e4981 */ /* 0x0002a2000c1e1500 */
[----:B0-----:R-:W-:-:S02]  /*3570*/  LEA R68, P2, R154, R18, 0x1 ;  /* 0x000000129a447211 */ /* 0x001fc400078408ff */
[----:B------:R-:W-:Y:S02]  /*3580*/  LOP3.LUT R19, R16, 0x26, RZ, 0xfc, !PT ;  /* 0x0000002610137812 */ /* 0x000fe400078efcff */
[-C--:B------:R-:W-:Y:S02]  /*3590*/  LEA.HI.X.SX32 R69, R154, R3.reuse, 0x1, P2 ;  /* 0x000000039a457211 */ /* 0x080fe400010f0eff */
[----:B------:R-:W-:Y:S02]  /*35a0*/  ISETP.LT.AND P2, PT, R92, R2, P0 ;  /* 0x000000025c00720c */ /* 0x000fe40000741270 */
[----:B------:R-:W-:Y:S01]  /*35b0*/  LEA R92, P4, R153, R18, 0x1 ;  /* 0x00000012995c7211 */ /* 0x000fe200078808ff */
[----:B------:R0:W2:Y:S01]  /*35c0*/  @P5 LDG.E.U16 R139, desc[UR20][R68.64] ;  /* 0x00000014448b5981 */ /* 0x0000a2000c1e1500 */
[----:B------:R-:W-:Y:S02]  /*35d0*/  ISETP.LT.AND P5, PT, R19, R2, P0 ;  /* 0x000000021300720c */ /* 0x000fe400007a1270 */
[----:B------:R-:W-:-:S02]  /*35e0*/  LEA.HI.X.SX32 R93, R153, R3, 0x1, P4 ;  /* 0x00000003995d7211 */ /* 0x000fc400020f0eff */
[----:B-1----:R-:W-:-:S03]  /*35f0*/  LEA R70, P4, R99, R18, 0x1 ;  /* 0x0000001263467211 */ /* 0x002fc600078808ff */
[----:B------:R-:W2:Y:S01]  /*3600*/  @P3 LDG.E.U16 R141, desc[UR20][R92.64] ;  /* 0x000000145c8d3981 */ /* 0x000ea2000c1e1500 */
[C---:B0-----:R-:W-:Y:S02]  /*3610*/  LEA R68, P6, R98.reuse, R18, 0x1 ;  /* 0x0000001262447211 */ /* 0x041fe400078c08ff */
[-C--:B------:R-:W-:Y:S02]  /*3620*/  LEA.HI.X.SX32 R71, R99, R3.reuse, 0x1, P4 ;  /* 0x0000000363477211 */ /* 0x080fe400020f0eff */
[----:B------:R-:W-:-:S03]  /*3630*/  LEA.HI.X.SX32 R69, R98, R3, 0x1, P6 ;  /* 0x0000000362457211 */ /* 0x000fc600030f0eff */
[----:B------:R-:W2:Y:S04]  /*3640*/  @P5 LDG.E.U16 R138, desc[UR20][R70.64] ;  /* 0x00000014468a5981 */ /* 0x000ea8000c1e1500 */
[----:B------:R0:W2:Y:S01]  /*3650*/  @P2 LDG.E.U16 R140, desc[UR20][R68.64] ;  /* 0x00000014448c2981 */ /* 0x0000a2000c1e1500 */
[C---:B------:R-:W-:Y:S02]  /*3660*/  LEA.HI R19, R112.reuse, 0x1e, RZ, 0x1a ;  /* 0x0000001e70137811 */ /* 0x040fe400078fd0ff */
[----:B0-----:R-:W-:-:S03]  /*3670*/  LEA.HI R68, R112, 0x3e, RZ, 0x1a ;  /* 0x0000003e70447811 */ /* 0x001fc600078fd0ff */
[-C--:B------:R-:W-:Y:S01]  /*3680*/  IMAD R70, R19, R164.reuse, RZ ;  /* 0x000000a413467224 */ /* 0x080fe200078e02ff */
[----:B------:R-:W-:Y:S01]  /*3690*/  LOP3.LUT R19, R16, 0x36, RZ, 0xfc, !PT ;  /* 0x0000003610137812 */ /* 0x000fe200078efcff */
[----:B------:R-:W-:Y:S01]  /*36a0*/  IMAD R92, R68, R164, RZ ;  /* 0x000000a4445c7224 */ /* 0x000fe200078e02ff */
[-C--:B------:R-:W-:Y:S02]  /*36b0*/  LEA R68, P4, R95, R18.reuse, 0x1 ;  /* 0x000000125f447211 */ /* 0x080fe400078808ff */
[----:B------:R-:W-:Y:S02]  /*36c0*/  LEA R132, P3, R97, R18, 0x1 ;  /* 0x0000001261847211 */ /* 0x000fe400078608ff */
[-C--:B------:R-:W-:Y:S02]  /*36d0*/  LEA.HI.X.SX32 R69, R95, R3.reuse, 0x1, P4 ;  /* 0x000000035f457211 */ /* 0x080fe400020f0eff */
[----:B------:R-:W-:Y:S02]  /*36e0*/  ISETP.LT.AND P2, PT, R19, R2, P0 ;  /* 0x000000021300720c */ /* 0x000fe40000741270 */
[----:B------:R-:W-:-:S02]  /*36f0*/  LEA.HI.X.SX32 R133, R97, R3, 0x1, P3 ;  /* 0x0000000361857211 */ /* 0x000fc400018f0eff */
[----:B------:R-:W-:Y:S01]  /*3700*/  PRMT R137, RZ, 0x7610, R137 ;  /* 0x00007610ff897816 */ /* 0x000fe20000000089 */
[----:B---3--:R-:W-:Y:S04]  /*3710*/  STL [R1+0x854], R149 ;  /* 0x0008549501007387 */ /* 0x008fe80000100800 */
[----:B------:R-:W-:Y:S04]  /*3720*/  STL [R1+0x8], R129 ;  /* 0x0000088101007387 */ /* 0x000fe80000100800 */
[----:B----4-:R-:W-:Y:S04]  /*3730*/  STL [R1+0x858], R148 ;  /* 0x0008589401007387 */ /* 0x010fe80000100800 */
[----:B--2---:R-:W-:Y:S04]  /*3740*/  STL [R1+0x850], R147 ;  /* 0x0008509301007387 */ /* 0x004fe80000100800 */
[----:B------:R-:W-:Y:S04]  /*3750*/  STL [R1+0x848], R160 ;  /* 0x000848a001007387 */ /* 0x000fe80000100800 */
        /* <DEDUP_REMOVED lines=14> */
[----:B------:R0:W-:Y:S02]  /*3840*/  STL.64 [R1+0x1b0], R68 ;  /* 0x0001b04401007387 */ /* 0x0001e40000100a00 */
[----:B0-----:R-:W-:-:S04]  /*3850*/  LEA R68, P3, R96, R18, 0x1 ;  /* 0x0000001260447211 */ /* 0x001fc800078608ff */
[----:B------:R-:W-:-:S05]  /*3860*/  LEA.HI.X.SX32 R69, R96, R3, 0x1, P3 ;  /* 0x0000000360457211 */ /* 0x000fca00018f0eff */
[----:B------:R0:W2:Y:S01]  /*3870*/  @P2 LDG.E.U16 R137, desc[UR20][R68.64] ;  /* 0x0000001444892981 */ /* 0x0000a2000c1e1500 */
[-C--:B------:R-:W-:Y:S02]  /*3880*/  LEA R98, P6, R94, R18.reuse, 0x1 ;  /* 0x000000125e627211 */ /* 0x080fe400078c08ff */
[----:B------:R-:W-:Y:S02]  /*3890*/  LEA.HI R100, R112, 0x2e, RZ, 0x1a ;  /* 0x0000002e70647811 */ /* 0x000fe400078fd0ff */
[----:B------:R-:W-:Y:S01]  /*38a0*/  LEA.HI.X.SX32 R99, R94, R3, 0x1, P6 ;  /* 0x000000035e637211 */ /* 0x000fe200030f0eff */
[----:B------:R-:W-:Y:S01]  /*38b0*/  STL.64 [R1+0x1b8], R132 ;  /* 0x0001b88401007387 */ /* 0x000fe20000100a00 */
[----:B------:R-:W-:Y:S01]  /*38c0*/  LEA R128, P4, R91, R18, 0x1 ;  /* 0x000000125b807211 */ /* 0x000fe200078808ff */
[----:B------:R-:W-:Y:S02]  /*38d0*/  IMAD R71, R100, R164, RZ ;  /* 0x000000a464477224 */ /* 0x000fe400078e02ff */
[----:B------:R1:W-:Y:S01]  /*38e0*/  STL.64 [R1+0x1a8], R98 ;  /* 0x0001a86201007387 */ /* 0x0003e20000100a00 */
[----:B------:R-:W-:-:S02]  /*38f0*/  LEA.HI R101, R112, 0xe, RZ, 0x1a ;  /* 0x0000000e70657811 */ /* 0x000fc400078fd0ff */
[----:B------:R-:W-:Y:S02]  /*3900*/  LEA.HI.X.SX32 R129, R91, R3, 0x1, P4 ;  /* 0x000000035b817211 */ /* 0x000fe400020f0eff */
[-C--:B------:R-:W-:Y:S02]  /*3910*/  LEA R112, P4, R71, R18.reuse, 0x1 ;  /* 0x0000001247707211 */ /* 0x080fe400078808ff */
[----:B------:R-:W-:Y:S02]  /*3920*/  ISETP.GT.U32.AND P5, PT, R4, R89, PT ;  /* 0x000000590400720c */ /* 0x000fe40003fa4070 */
[----:B-1----:R-:W-:-:S04]  /*3930*/  LEA R98, P3, R70, R18, 0x1 ;  /* 0x0000001246627211 */ /* 0x002fc800078608ff */
[-C--:B------:R-:W-:Y:S02]  /*3940*/  LEA.HI.X.SX32 R99, R70, R3.reuse, 0x1, P3 ;  /* 0x0000000346637211 */ /* 0x080fe400018f0eff */
[C---:B------:R-:W-:Y:S02]  /*3950*/  ISETP.GT.U32.AND P3, PT, R4.reuse, R90, PT ;  /* 0x0000005a0400720c */ /* 0x040fe40003f64070 */
[----:B------:R-:W-:Y:S02]  /*3960*/  LEA.HI.X.SX32 R113, R71, R3, 0x1, P4 ;  /* 0x0000000347717211 */ /* 0x000fe400020f0eff */
[----:B------:R-:W-:Y:S01]  /*3970*/  ISETP.GT.U32.AND P4, PT, R4, R88, PT ;  /* 0x000000580400720c */ /* 0x000fe20003f84070 */
[----:B------:R-:W-:Y:S02]  /*3980*/  IMAD R93, R101, R164, RZ ;  /* 0x000000a4655d7224 */ /* 0x000fe400078e02ff */
[----:B------:R-:W-:-:S06]  /*3990*/  @!P5 IMAD.IADD R89, R89, 0x1, -R4 ;  /* 0x000000015959d824 */ /* 0x000fcc00078e0a04 */
[--C-:B------:R-:W-:Y:S01]  /*39a0*/  @!P3 IMAD.IADD R90, R90, 0x1, -R4.reuse ;  /* 0x000000015a5ab824 */ /* 0x100fe200078e0a04 */
[C---:B------:R-:W-:Y:S02]  /*39b0*/  LEA R100, P6, R93.reuse, R18, 0x1 ;  /* 0x000000125d647211 */ /* 0x040fe400078c08ff */
[----:B------:R-:W-:Y:S01]  /*39c0*/  ISETP.GT.U32.AND P2, PT, R4, R89, PT ;  /* 0x000000590400720c */ /* 0x000fe20003f44070 */
[----:B------:R-:W-:Y:S01]  /*39d0*/  @!P4 IMAD.IADD R88, R88, 0x1, -R4 ;  /* 0x000000015858c824 */ /* 0x000fe200078e0a04 */
[----:B------:R-:W-:Y:S01]  /*39e0*/  ISETP.GT.U32.AND P4, PT, R4, R90, PT ;  /* 0x0000005a0400720c */ /* 0x000fe20003f84070 */
[----:B------:R-:W-:Y:S01]  /*39f0*/  IMAD R163, R136, R165, RZ ;  /* 0x000000a588a37224 */ /* 0x000fe200078e02ff */
[----:B------:R-:W-:Y:S02]  /*3a00*/  LEA.HI.X.SX32 R101, R93, R3, 0x1, P6 ;  /* 0x000000035d657211 */ /* 0x000fe400030f0eff */
[----:B------:R-:W-:Y:S02]  /*3a10*/  ISETP.GT.U32.AND P3, PT, R4, R88, PT ;  /* 0x000000580400720c */ /* 0x000fe40003f64070 */
[----:B------:R-:W-:-:S02]  /*3a20*/  LEA R156, P6, R92, R18, 0x1 ;  /* 0x000000125c9c7211 */ /* 0x000fc400078c08ff */
[C---:B------:R-:W-:Y:S02]  /*3a30*/  LEA R162, P5, R163.reuse, UR18, 0x1 ;  /* 0x00000012a3a27c11 */ /* 0x040fe4000f8a08ff */
[----:B------:R-:W-:Y:S02]  /*3a40*/  LEA.HI.X.SX32 R157, R92, R3, 0x1, P6 ;  /* 0x000000035c9d7211 */ /* 0x000fe400030f0eff */
[C---:B------:R-:W-:Y:S02]  /*3a50*/  ISETP.GT.U32.AND P6, PT, R4.reuse, R86, PT ;  /* 0x000000560400720c */ /* 0x040fe40003fc4070 */
[----:B------:R-:W-:Y:S01]  /*3a60*/  LEA.HI.X.SX32 R163, R163, UR19, 0x1, P5 ;  /* 0x00000013a3a37c11 */ /* 0x000fe2000a8f0eff */
[--C-:B------:R-:W-:Y:S01]  /*3a70*/  @!P2 IMAD.IADD R89, R89, 0x1, -R4.reuse ;  /* 0x000000015959a824 */ /* 0x100fe200078e0a04 */
[----:B------:R-:W-:Y:S01]  /*3a80*/  ISETP.GT.U32.AND P5, PT, R4, R87, PT ;  /* 0x000000570400720c */ /* 0x000fe20003fa4070 */
[----:B------:R-:W-:Y:S01]  /*3a90*/  @!P4 IMAD.IADD R90, R90, 0x1, -R4 ;  /* 0x000000015a5ac824 */ /* 0x000fe200078e0a04 */
[----:B------:R-:W-:-:S02]  /*3aa0*/  ISETP.GE.AND P2, PT, R0, RZ, PT ;  /* 0x000000ff0000720c */ /* 0x000fc40003f46270 */
[----:B------:R-:W-:Y:S01]  /*3ab0*/  ISETP.GT.U32.AND P4, PT, R4, R85, PT ;  /* 0x000000550400720c */ /* 0x000fe20003f84070 */
[----:B------:R-:W-:Y:S01]  /*3ac0*/  @!P3 IMAD.IADD R88, R88, 0x1, -R4 ;  /* 0x000000015858b824 */ /* 0x000fe200078e0a04 */
[----:B------:R-:W-:Y:S01]  /*3ad0*/  ISETP.GE.AND P3, PT, R131, RZ, PT ;  /* 0x000000ff8300720c */ /* 0x000fe20003f66270 */
[----:B------:R-:W-:Y:S02]  /*3ae0*/  IMAD.MOV.U32 R131, RZ, RZ, R90 ;  /* 0x000000ffff837224 */ /* 0x000fe400078e005a */
[--C-:B------:R-:W-:Y:S02]  /*3af0*/  @!P6 IMAD.IADD R86, R86, 0x1, -R4.reuse ;  /* 0x000000015656e824 */ /* 0x100fe400078e0a04 */
[----:B------:R-:W-:Y:S02]  /*3b00*/  IMAD.MOV.U32 R19, RZ, RZ, R89 ;  /* 0x000000ffff137224 */ /* 0x000fe400078e0059 */
[--C-:B------:R-:W-:Y:S02]  /*3b10*/  @!P5 IMAD.IADD R87, R87, 0x1, -R4.reuse ;  /* 0x000000015757d824 */ /* 0x100fe400078e0a04 */
[----:B------:R-:W-:Y:S01]  /*3b20*/  @!P2 IMAD.MOV R131, RZ, RZ, -R131 ;  /* 0x000000ffff83a224 */ /* 0x000fe200078e0a83 */
[C---:B------:R-:W-:Y:S01]  /*3b30*/  ISETP.GT.U32.AND P2, PT, R4.reuse, R86, PT ;  /* 0x000000560400720c */ /* 0x040fe20003f44070 */
[----:B------:R-:W-:Y:S01]  /*3b40*/  @!P4 IMAD.IADD R85, R85, 0x1, -R4 ;  /* 0x000000015555c824 */ /* 0x000fe200078e0a04 */
[----:B------:R-:W-:Y:S01]  /*3b50*/  ISETP.GT.U32.AND P6, PT, R4, R87, PT ;  /* 0x000000570400720c */ /* 0x000fe20003fc4070 */
[----:B------:R-:W-:Y:S01]  /*3b60*/  @!P3 IMAD.MOV R19, RZ, RZ, -R19 ;  /* 0x000000ffff13b224 */ /* 0x000fe200078e0a13 */
[----:B------:R-:W-:-:S02]  /*3b70*/  ISETP.GE.AND P5, PT, R127, RZ, PT ;  /* 0x000000ff7f00720c */ /* 0x000fc40003fa6270 */
[C---:B------:R-:W-:Y:S02]  /*3b80*/  ISETP.GT.U32.AND P3, PT, R4.reuse, R85, PT ;  /* 0x000000550400720c */ /* 0x040fe40003f64070 */
[----:B------:R-:W-:Y:S01]  /*3b90*/  ISETP.GT.U32.AND P4, PT, R4, R84, PT ;  /* 0x000000540400720c */ /* 0x000fe20003f84070 */
[----:B------:R-:W-:-:S04]  /*3ba0*/  IMAD.MOV.U32 R127, RZ, RZ, R88 ;  /* 0x000000ffff7f7224 */ /* 0x000fc800078e0058 */
[--C-:B------:R-:W-:Y:S01]  /*3bb0*/  @!P2 IMAD.IADD R86, R86, 0x1, -R4.reuse ;  /* 0x000000015656a824 */ /* 0x100fe200078e0a04 */
[----:B------:R-:W-:Y:S01]  /*3bc0*/  ISETP.GT.U32.AND P2, PT, R4, R82, PT ;  /* 0x000000520400720c */ /* 0x000fe20003f44070 */
[--C-:B------:R-:W-:Y:S01]  /*3bd0*/  @!P6 IMAD.IADD R87, R87, 0x1, -R4.reuse ;  /* 0x000000015757e824 */ /* 0x100fe200078e0a04 */
[----:B------:R-:W-:Y:S01]  /*3be0*/  ISETP.GE.AND P6, PT, R126, RZ, PT ;  /* 0x000000ff7e00720c */ /* 0x000fe20003fc6270 */
[----:B------:R-:W-:Y:S02]  /*3bf0*/  @!P5 IMAD.MOV R127, RZ, RZ, -R127 ;  /* 0x000000ffff7fd224 */ /* 0x000fe400078e0a7f */
[--C-:B------:R-:W-:Y:S01]  /*3c00*/  @!P3 IMAD.IADD R85, R85, 0x1, -R4.reuse ;  /* 0x000000015555b824 */ /* 0x100fe200078e0a04 */
[----:B------:R-:W-:Y:S02]  /*3c10*/  ISETP.GE.AND P3, PT, R125, RZ, PT ;  /* 0x000000ff7d00720c */ /* 0x000fe40003f66270 */
[----:B------:R-:W-:Y:S01]  /*3c20*/  ISETP.GT.U32.AND P5, PT, R4, R83, PT ;  /* 0x000000530400720c */ /* 0x000fe20003fa4070 */
[----:B------:R-:W-:-:S02]  /*3c30*/  @!P4 IMAD.IADD R84, R84, 0x1, -R4 ;  /* 0x000000015454c824 */ /* 0x000fc400078e0a04 */
[----:B------:R-:W-:Y:S02]  /*3c40*/  IMAD.MOV.U32 R126, RZ, RZ, R87 ;  /* 0x000000ffff7e7224 */ /* 0x000fe400078e0057 */
[----:B------:R-:W-:Y:S02]  /*3c50*/  IMAD.MOV.U32 R125, RZ, RZ, R86 ;  /* 0x000000ffff7d7224 */ /* 0x000fe400078e0056 */
[----:B------:R-:W-:Y:S02]  /*3c60*/  @!P2 IMAD.IADD R82, R82, 0x1, -R4 ;  /* 0x000000015252a824 */ /* 0x000fe400078e0a04 */
[----:B------:R-:W-:Y:S01]  /*3c70*/  @!P6 IMAD.MOV R126, RZ, RZ, -R126 ;  /* 0x000000ffff7ee224 */ /* 0x000fe200078e0a7e */
[C---:B------:R-:W-:Y:S01]  /*3c80*/  ISETP.GT.U32.AND P6, PT, R4.reuse, R84, PT ;  /* 0x000000540400720c */ /* 0x040fe20003fc4070 */
[----:B------:R-:W-:Y:S01]  /*3c90*/  @!P3 IMAD.MOV R125, RZ, RZ, -R125 ;  /* 0x000000ffff7db224 */ /* 0x000fe200078e0a7d */
[----:B------:R-:W-:Y:S01]  /*3ca0*/  ISETP.GT.U32.AND P3, PT, R4, R82, PT ;  /* 0x000000520400720c */ /* 0x000fe20003f64070 */
[----:B------:R-:W-:Y:S01]  /*3cb0*/  @!P5 IMAD.IADD R83, R83, 0x1, -R4 ;  /* 0x000000015353d824 */ /* 0x000fe200078e0a04 */
[----:B------:R-:W-:-:S04]  /*3cc0*/  ISETP.GE.AND P4, PT, R124, RZ, PT ;  /* 0x000000ff7c00720c */ /* 0x000fc80003f86270 */
[----:B------:R-:W-:Y:S01]  /*3cd0*/  ISETP.GT.U32.AND P5, PT, R4, R83, PT ;  /* 0x000000530400720c */ /* 0x000fe20003fa4070 */
[----:B------:R-:W-:-:S04]  /*3ce0*/  IMAD.MOV.U32 R124, RZ, RZ, R85 ;  /* 0x000000ffff7c7224 */ /* 0x000fc800078e0055 */
[--C-:B------:R-:W-:Y:S01]  /*3cf0*/  @!P6 IMAD.IADD R84, R84, 0x1, -R4.reuse ;  /* 0x000000015454e824 */ /* 0x100fe200078e0a04 */
[----:B------:R-:W-:Y:S01]  /*3d00*/  ISETP.GT.U32.AND P6, PT, R4, R80, PT ;  /* 0x000000500400720c */ /* 0x000fe20003fc4070 */
[----:B------:R-:W-:Y:S01]  /*3d10*/  @!P3 IMAD.IADD R82, R82, 0x1, -R4 ;  /* 0x000000015252b824 */ /* 0x000fe200078e0a04 */
[C---:B------:R-:W-:Y:S01]  /*3d20*/  ISETP.GT.U32.AND P3, PT, R4.reuse, R79, PT ;  /* 0x0000004f0400720c */ /* 0x040fe20003f64070 */
[----:B------:R-:W-:Y:S01]  /*3d30*/  @!P4 IMAD.MOV R124, RZ, RZ, -R124 ;  /* 0x000000ffff7cc224 */ /* 0x000fe200078e0a7c */
[----:B------:R-:W-:-:S03]  /*3d40*/  ISETP.GT.U32.AND P4, PT, R4, R81, PT ;  /* 0x000000510400720c */ /* 0x000fc60003f84070 */
[----:B------:R-:W-:Y:S01]  /*3d50*/  @!P5 IMAD.IADD R83, R83, 0x1, -R4 ;  /* 0x000000015353d824 */ /* 0x000fe200078e0a04 */
[----:B------:R-:W-:Y:S02]  /*3d60*/  ISETP.GE.AND P5, PT, R122, RZ, PT ;  /* 0x000000ff7a00720c */ /* 0x000fe40003fa6270 */
[----:B------:R-:W-:-:S03]  /*3d70*/  ISETP.GE.AND P2, PT, R123, RZ, PT ;  /* 0x000000ff7b00720c */ /* 0x000fc60003f46270 */
[--C-:B------:R-:W-:Y:S02]  /*3d80*/  @!P6 IMAD.IADD R80, R80, 0x1, -R4.reuse ;  /* 0x000000015050e824 */ /* 0x100fe400078e0a04 */
[--C-:B------:R-:W-:Y:S01]  /*3d90*/  @!P3 IMAD.IADD R79, R79, 0x1, -R4.reuse ;  /* 0x000000014f4fb824 */ /* 0x100fe200078e0a04 */
[----:B------:R-:W-:Y:S01]  /*3da0*/  LOP3.LUT R155, R0, 0xd0, RZ, 0xfc, !PT ;  /* 0x000000d0009b7812 */ /* 0x000fe200078efcff */
[----:B------:R-:W-:Y:S01]  /*3db0*/  IMAD.MOV.U32 R122, RZ, RZ, R83 ;  /* 0x000000ffff7a7224 */ /* 0x000fe200078e0053 */
[C---:B------:R-:W-:Y:S01]  /*3dc0*/  ISETP.GT.U32.AND P6, PT, R4.reuse, R80, PT ;  /* 0x000000500400720c */ /* 0x040fe20003fc4070 */
[----:B------:R-:W-:Y:S01]  /*3dd0*/  @!P4 IMAD.IADD R81, R81, 0x1, -R4 ;  /* 0x000000015151c824 */ /* 0x000fe200078e0a04 */
[C---:B------:R-:W-:Y:S01]  /*3de0*/  ISETP.GT.U32.AND P3, PT, R4.reuse, R79, PT ;  /* 0x0000004f0400720c */ /* 0x040fe20003f64070 */
[----:B------:R-:W-:Y:S01]  /*3df0*/  IMAD.MOV.U32 R123, RZ, RZ, R84 ;  /* 0x000000ffff7b7224 */ /* 0x000fe200078e0054 */
[----:B0-----:R-:W-:Y:S01]  /*3e00*/  IABS R68, R155 ;  /* 0x0000009b00447213 */ /* 0x001fe20000000000 */
[----:B------:R-:W-:Y:S01]  /*3e10*/  @!P5 IMAD.MOV R122, RZ, RZ, -R122 ;  /* 0x000000ffff7ad224 */ /* 0x000fe200078e0a7a */
[----:B------:R-:W-:Y:S01]  /*3e20*/  STL.64 [R1+0x1a0], R128 ;  /* 0x0001a08001007387 */ /* 0x000fe20000100a00 */
[----:B------:R-:W-:Y:S01]  /*3e30*/  ISETP.GT.U32.AND P5, PT, R4, R78, PT ;  /* 0x0000004e0400720c */ /* 0x000fe20003fa4070 */
[----:B------:R-:W-:Y:S01]  /*3e40*/  @!P2 IMAD.MOV R123, RZ, RZ, -R123 ;  /* 0x000000ffff7ba224 */ /* 0x000fe200078e0a7b */
[----:B------:R-:W-:Y:S01]  /*3e50*/  LOP3.LUT R3, R0, 0xcc, RZ, 0xfc, !PT ;  /* 0x000000cc00037812 */ /* 0x000fe200078efcff */
[----:B------:R-:W-:Y:S01]  /*3e60*/  STL.64 [R1+0x198], R100 ;  /* 0x0001986401007387 */ /* 0x000fe20000100a00 */
[----:B------:R-:W-:Y:S01]  /*3e70*/  ISETP.GT.U32.AND P2, PT, R4, R81, PT ;  /* 0x000000510400720c */ /* 0x000fe20003f44070 */
[----:B------:R-:W-:-:S02]  /*3e80*/  IMAD.HI.U32 R70, R5, R68, RZ ;  /* 0x0000004405467227 */ /* 0x000fc400078e00ff */
[----:B------:R-:W-:Y:S01]  /*3e90*/  STL.64 [R1+0x190], R98 ;  /* 0x0001906201007387 */ /* 0x000fe20000100a00 */
[----:B------:R-:W-:-:S03]  /*3ea0*/  LOP3.LUT R136, R0, 0xd2, RZ, 0xfc, !PT ;  /* 0x000000d200887812 */ /* 0x000fc600078efcff */
[----:B------:R-:W-:Y:S04]  /*3eb0*/  STL.64 [R1+0x188], R112 ;  /* 0x0001887001007387 */ /* 0x000fe80000100a00 */
[----:B------:R-:W-:Y:S01]  /*3ec0*/  STL [R1+0x520], R165 ;  /* 0x000520a501007387 */ /* 0x000fe20000100800 */
[----:B------:R-:W-:-:S03]  /*3ed0*/  IMAD.MOV R70, RZ, RZ, -R70 ;  /* 0x000000ffff467224 */ /* 0x000fc600078e0a46 */
[----:B------:R-:W-:Y:S01]  /*3ee0*/  STL.64 [R1+0x180], R156 ;  /* 0x0001809c01007387 */ /* 0x000fe20000100a00 */
[----:B------:R-:W-:Y:S01]  /*3ef0*/  ISETP.GE.AND P4, PT, R120, RZ, PT ;  /* 0x000000ff7800720c */ /* 0x000fe20003f86270 */
[--C-:B------:R-:W-:Y:S01]  /*3f00*/  @!P6 IMAD.IADD R80, R80, 0x1, -R4.reuse ;  /* 0x000000015050e824 */ /* 0x100fe200078e0a04 */
[----:B------:R-:W-:Y:S01]  /*3f10*/  ISETP.GE.AND P6, PT, R119, RZ, PT ;  /* 0x000000ff7700720c */ /* 0x000fe20003fc6270 */
[----:B------:R-:W-:Y:S01]  /*3f20*/  @!P3 IMAD.IADD R79, R79, 0x1, -R4 ;  /* 0x000000014f4fb824 */ /* 0x000fe200078e0a04 */
[----:B------:R-:W-:Y:S01]  /*3f30*/  ISETP.GE.AND P3, PT, R118, RZ, PT ;  /* 0x000000ff7600720c */ /* 0x000fe20003f66270 */
[----:B------:R-:W-:Y:S01]  /*3f40*/  IMAD R68, R4, R70, R68 ;  /* 0x0000004604447224 */ /* 0x000fe200078e0244 */
[----:B------:R-:W-:Y:S01]  /*3f50*/  LOP3.LUT R70, R0, 0xd4, RZ, 0xfc, !PT ;  /* 0x000000d400467812 */ /* 0x000fe200078efcff */
[--C-:B------:R-:W-:Y:S01]  /*3f60*/  @!P5 IMAD.IADD R78, R78, 0x1, -R4.reuse ;  /* 0x000000014e4ed824 */ /* 0x100fe200078e0a04 */
[----:B------:R-:W-:Y:S01]  /*3f70*/  ISETP.GE.AND P5, PT, R117, RZ, PT ;  /* 0x000000ff7500720c */ /* 0x000fe20003fa6270 */
[----:B------:R-:W-:Y:S01]  /*3f80*/  @!P2 IMAD.IADD R81, R81, 0x1, -R4 ;  /* 0x000000015151a824 */ /* 0x000fe200078e0a04 */
[----:B------:R-:W-:Y:S01]  /*3f90*/  LOP3.LUT R154, R0, 0xda, RZ, 0xfc, !PT ;  /* 0x000000da009a7812 */ /* 0x000fe200078efcff */
[----:B------:R-:W-:-:S02]  /*3fa0*/  IMAD.MOV.U32 R120, RZ, RZ, R82 ;  /* 0x000000ffff787224 */ /* 0x000fc400078e0052 */
[----:B------:R-:W-:Y:S01]  /*3fb0*/  IMAD.MOV.U32 R119, RZ, RZ, R81 ;  /* 0x000000ffff777224 */ /* 0x000fe200078e0051 */
[----:B------:R-:W-:Y:S01]  /*3fc0*/  IABS R71, R70 ;  /* 0x0000004600477213 */ /* 0x000fe20000000000 */
[----:B------:R-:W-:Y:S01]  /*3fd0*/  @!P4 IMAD.MOV R120, RZ, RZ, -R120 ;  /* 0x000000ffff78c224 */ /* 0x000fe200078e0a78 */
[C---:B------:R-:W-:Y:S01]  /*3fe0*/  LOP3.LUT R153, R0.reuse, 0xdc, RZ, 0xfc, !PT ;  /* 0x000000dc00997812 */ /* 0x040fe200078efcff */
[----:B------:R-:W-:Y:S02]  /*3ff0*/  IMAD.MOV.U32 R118, RZ, RZ, R80 ;  /* 0x000000ffff767224 */ /* 0x000fe400078e0050 */
[----:B------:R-:W-:Y:S02]  /*4000*/  @!P6 IMAD.MOV R119, RZ, RZ, -R119 ;  /* 0x000000ffff77e224 */ /* 0x000fe400078e0a77 */
[----:B------:R-:W-:Y:S01]  /*4010*/  IMAD.MOV.U32 R117, RZ, RZ, R79 ;  /* 0x000000ffff757224 */ /* 0x000fe200078e004f */
[----:B------:R-:W-:Y:S01]  /*4020*/  LOP3.LUT R142, R0, 0xe2, RZ, 0xfc, !PT ;  /* 0x000000e2008e7812 */ /* 0x000fe200078efcff */
[----:B------:R-:W-:-:S02]  /*4030*/  @!P3 IMAD.MOV R118, RZ, RZ, -R118 ;  /* 0x000000ffff76b224 */ /* 0x000fc400078e0a76 */
[----:B------:R-:W-:Y:S01]  /*4040*/  @!P5 IMAD.MOV R117, RZ, RZ, -R117 ;  /* 0x000000ffff75d224 */ /* 0x000fe200078e0a75 */
[----:B--2---:R-:W-:Y:S04]  /*4050*/  STL [R1+0x828], R137 ;  /* 0x0008288901007387 */ /* 0x004fe80000100800 */
[----:B------:R-:W-:Y:S04]  /*4060*/  STL [R1+0x3c4], R3 ;  /* 0x0003c40301007387 */ /* 0x000fe80000100800 */
[----:B------:R-:W-:Y:S04]  /*4070*/  STL [R1+0x7e4], R162 ;  /* 0x0007e4a201007387 */ /* 0x000fe80000100800 */
[----:B------:R-:W-:Y:S04]  /*4080*/  STL [R1+0x3c0], R155 ;  /* 0x0003c09b01007387 */ /* 0x000fe80000100800 */
[----:B------:R-:W-:Y:S04]  /*4090*/  STL [R1+0x7e8], R163 ;  /* 0x0007e8a301007387 */ /* 0x000fe80000100800 */
[----:B------:R-:W-:Y:S04]  /*40a0*/  STL [R1+0x3bc], R136 ;  /* 0x0003bc8801007387 */ /* 0x000fe80000100800 */
[----:B------:R-:W-:Y:S04]  /*40b0*/  STL [R1+0x7ec], R131 ;  /* 0x0007ec8301007387 */ /* 0x000fe80000100800 */
[----:B------:R0:W-:Y:S04]  /*40c0*/  STL [R1+0x2a0], R19 ;  /* 0x0002a01301007387 */ /* 0x0001e80000100800 */
[----:B------:R-:W-:Y:S01]  /*40d0*/  STL [R1+0x7f0], R127 ;  /* 0x0007f07f01007387 */ /* 0x000fe20000100800 */
[----:B0-----:R-:W-:-:S03]  /*40e0*/  LOP3.LUT R19, R0, 0xd8, RZ, 0xfc, !PT ;  /* 0x000000d800137812 */ /* 0x001fc600078efcff */
[----:B------:R0:W-:Y:S04]  /*40f0*/  STL [R1+0x3b8], R70 ;  /* 0x0003b84601007387 */ /* 0x0001e80000100800 */
[----:B------:R1:W-:Y:S04]  /*4100*/  STL [R1+0x3b4], R19 ;  /* 0x0003b41301007387 */ /* 0x0003e80000100800 */
[----:B------:R-:W-:Y:S01]  /*4110*/  STL [R1+0x7f4], R126 ;  /* 0x0007f47e01007387 */ /* 0x000fe20000100800 */
[----:B0-----:R-:W-:-:S03]  /*4120*/  IABS R70, R19 ;  /* 0x0000001300467213 */ /* 0x001fc60000000000 */
[----:B------:R-:W-:Y:S01]  /*4130*/  STL [R1+0x3b0], R154 ;  /* 0x0003b09a01007387 */ /* 0x000fe20000100800 */
[----:B-1----:R-:W-:-:S03]  /*4140*/  LOP3.LUT R19, R0, 0xe0, RZ, 0xfc, !PT ;  /* 0x000000e000137812 */ /* 0x002fc600078efcff */
[----:B------:R-:W-:Y:S04]  /*4150*/  STL [R1+0x7f8], R125 ;  /* 0x0007f87d01007387 */ /* 0x000fe80000100800 */
[----:B------:R-:W-:Y:S04]  /*4160*/  STL [R1+0x7fc], R124 ;  /* 0x0007fc7c01007387 */ /* 0x000fe80000100800 */
[----:B------:R-:W-:Y:S04]  /*4170*/  STL [R1+0x800], R123 ;  /* 0x0008007b01007387 */ /* 0x000fe80000100800 */
[----:B------:R-:W-:Y:S04]  /*4180*/  STL [R1+0x804], R122 ;  /* 0x0008047a01007387 */ /* 0x000fe80000100800 */
[----:B------:R-:W-:Y:S04]  /*4190*/  STL [R1+0x808], R120 ;  /* 0x0008087801007387 */ /* 0x000fe80000100800 */
[----:B------:R-:W-:Y:S04]  /*41a0*/  STL [R1+0x3ac], R153 ;  /* 0x0003ac9901007387 */ /* 0x000fe80000100800 */
[----:B------:R-:W-:Y:S01]  /*41b0*/  STL [R1+0x80c], R119 ;  /* 0x00080c7701007387 */ /* 0x000fe20000100800 */
[----:B------:R-:W-:-:S03]  /*41c0*/  IABS R81, R19 ;  /* 0x0000001300517213 */ /* 0x000fc60000000000 */
[----:B------:R0:W-:Y:S04]  /*41d0*/  STL [R1+0x3a8], R19 ;  /* 0x0003a81301007387 */ /* 0x0001e80000100800 */
[----:B------:R-:W-:Y:S04]  /*41e0*/  STL [R1+0x810], R118 ;  /* 0x0008107601007387 */ /* 0x000fe80000100800 */
[----:B------:R-:W-:Y:S04]  /*41f0*/  STL [R1+0x3a4], R142 ;  /* 0x0003a48e01007387 */ /* 0x000fe80000100800 */
[----:B------:R-:W-:Y:S04]  /*4200*/  STL [R1+0x814], R117 ;  /* 0x0008147501007387 */ /* 0x000fe80000100800 */
[----:B0-----:R-:W2:Y:S01]  /*4210*/  LDL R19, [R1+0x414] ;  /* 0x0004140001137983 */ /* 0x001ea20000100800 */
[----:B------:R-:W-:-:S02]  /*4220*/  ISETP.GT.U32.AND P2, PT, R4, R76, PT ;  /* 0x0000004c0400720c */ /* 0x000fc40003f44070 */
[C---:B------:R-:W-:Y:S01]  /*4230*/  ISETP.GT.U32.AND P4, PT, R4.reuse, R77, PT ;  /* 0x0000004d0400720c */ /* 0x040fe20003f84070 */
[----:B------:R-:W3:Y:S01]  /*4240*/  LDL R152, [R1+0x418] ;  /* 0x0004180001987983 */ /* 0x000ee20000100800 */
[----:B------:R-:W-:Y:S02]  /*4250*/  ISETP.GT.U32.AND P5, PT, R4, R75, PT ;  /* 0x0000004b0400720c */ /* 0x000fe40003fa4070 */
[----:B------:R-:W-:Y:S01]  /*4260*/  ISETP.GE.AND P3, PT, R116, RZ, PT ;  /* 0x000000ff7400720c */ /* 0x000fe20003f66270 */
[----:B------:R-:W4:Y:S04]  /*4270*/  LDL R151, [R1+0x3e4] ;  /* 0x0003e40001977983 */ /* 0x000f280000100800 */
[----:B------:R-:W3:Y:S02]  /*4280*/  LDL R149, [R1+0x41c] ;  /* 0x00041c0001957983 */ /* 0x000ee40000100800 */
[----:B------:R-:W-:-:S02]  /*4290*/  @!P2 IMAD.IADD R76, R76, 0x1, -R4 ;  /* 0x000000014c4ca824 */ /* 0x000fc400078e0a04 */
[----:B------:R-:W-:-:S03]  /*42a0*/  @!P4 IMAD.IADD R77, R77, 0x1, -R4 ;  /* 0x000000014d4dc824 */ /* 0x000fc600078e0a04 */
[C---:B------:R-:W-:Y:S02]  /*42b0*/  ISETP.GT.U32.AND P6, PT, R4.reuse, R76, PT ;  /* 0x0000004c0400720c */ /* 0x040fe40003fc4070 */
[----:B------:R-:W-:Y:S01]  /*42c0*/  ISETP.GT.U32.AND P4, PT, R4, R78, PT ;  /* 0x0000004e0400720c */ /* 0x000fe20003f84070 */
[----:B------:R-:W-:Y:S01]  /*42d0*/  @!P5 IMAD.IADD R75, R75, 0x1, -R4 ;  /* 0x000000014b4bd824 */ /* 0x000fe200078e0a04 */
[----:B------:R-:W-:Y:S02]  /*42e0*/  ISETP.GE.AND P5, PT, R114, RZ, PT ;  /* 0x000000ff7200720c */ /* 0x000fe40003fa6270 */
[----:B------:R-:W-:-:S07]  /*42f0*/  ISETP.GT.U32.AND P2, PT, R4, R77, PT ;  /* 0x0000004d0400720c */ /* 0x000fce0003f44070 */
[--C-:B------:R-:W-:Y:S02]  /*4300*/  @!P6 IMAD.IADD R76, R76, 0x1, -R4.reuse ;  /* 0x000000014c4ce824 */ /* 0x100fe400078e0a04 */
[----:B------:R-:W-:Y:S01]  /*4310*/  @!P4 IMAD.IADD R78, R78, 0x1, -R4 ;  /* 0x000000014e4ec824 */ /* 0x000fe200078e0a04 */
[----:B------:R-:W-:Y:S01]  /*4320*/  ISETP.GE.AND P4, PT, R115, RZ, PT ;  /* 0x000000ff7300720c */ /* 0x000fe20003f86270 */
[----:B------:R-:W-:Y:S02]  /*4330*/  IMAD.MOV.U32 R114, RZ, RZ, R76 ;  /* 0x000000ffff727224 */ /* 0x000fe400078e004c */
[----:B------:R-:W-:Y:S02]  /*4340*/  @!P2 IMAD.IADD R77, R77, 0x1, -R4 ;  /* 0x000000014d4da824 */ /* 0x000fe400078e0a04 */
[----:B------:R-:W-:Y:S01]  /*4350*/  @!P5 IMAD.MOV R114, RZ, RZ, -R114 ;  /* 0x000000ffff72d224 */ /* 0x000fe200078e0a72 */
[----:B------:R-:W-:Y:S01]  /*4360*/  ISETP.GT.U32.AND P5, PT, R4, R67, PT ;  /* 0x000000430400720c */ /* 0x000fe20003fa4070 */
[----:B------:R-:W-:-:S02]  /*4370*/  IMAD.MOV.U32 R116, RZ, RZ, R78 ;  /* 0x000000ffff747224 */ /* 0x000fc400078e004e */
[----:B------:R-:W-:Y:S02]  /*4380*/  IMAD.MOV.U32 R115, RZ, RZ, R77 ;  /* 0x000000ffff737224 */ /* 0x000fe400078e004d */
[----:B------:R-:W-:Y:S02]  /*4390*/  @!P3 IMAD.MOV R116, RZ, RZ, -R116 ;  /* 0x000000ffff74b224 */ /* 0x000fe400078e0a74 */
[----:B------:R-:W-:-:S03]  /*43a0*/  @!P4 IMAD.MOV R115, RZ, RZ, -R115 ;  /* 0x000000ffff73c224 */ /* 0x000fc600078e0a73 */
[----:B------:R-:W-:Y:S03]  /*43b0*/  STL [R1+0x81c], R116 ;  /* 0x00081c7401007387 */ /* 0x000fe60000100800 */
[----:B------:R-:W-:Y:S01]  /*43c0*/  @!P5 IMAD.IADD R67, R67, 0x1, -R4 ;  /* 0x000000014343d824 */ /* 0x000fe200078e0a04 */
[----:B------:R-:W-:Y:S04]  /*43d0*/  STL [R1+0x820], R115 ;  /* 0x0008207301007387 */ /* 0x000fe80000100800 */
[----:B------:R0:W-:Y:S01]  /*43e0*/  STL [R1+0x824], R114 ;  /* 0x0008247201007387 */ /* 0x0001e20000100800 */
[C---:B------:R-:W-:Y:S02]  /*43f0*/  ISETP.GT.U32.AND P2, PT, R4.reuse, R74, PT ;  /* 0x0000004a0400720c */ /* 0x040fe40003f44070 */
[C---:B------:R-:W-:Y:S01]  /*4400*/  ISETP.GT.U32.AND P6, PT, R4.reuse, R73, PT ;  /* 0x000000490400720c */ /* 0x040fe20003fc4070 */
[----:B------:R-:W4:Y:S01]  /*4410*/  LDL R104, [R1+0x428] ;  /* 0x0004280001687983 */ /* 0x000f220000100800 */
[----:B------:R-:W-:-:S02]  /*4420*/  ISETP.GT.U32.AND P4, PT, R4, R72, PT ;  /* 0x000000480400720c */ /* 0x000fc40003f84070 */
[----:B------:R-:W-:Y:S01]  /*4430*/  LOP3.LUT R150, R0, 0xe8, RZ, 0xfc, !PT ;  /* 0x000000e800967812 */ /* 0x000fe200078efcff */
[----:B------:R-:W4:Y:S01]  /*4440*/  LDL R105, [R1+0x42c] ;  /* 0x00042c0001697983 */ /* 0x000f220000100800 */
[----:B--2---:R-:W-:-:S03]  /*4450*/  ISETP.GE.AND P5, PT, R19, RZ, PT ;  /* 0x000000ff1300720c */ /* 0x004fc60003fa6270 */
[----:B------:R-:W2:Y:S02]  /*4460*/  LDL R19, [R1+0x430] ;  /* 0x0004300001137983 */ /* 0x000ea40000100800 */
[----:B------:R-:W-:-:S05]  /*4470*/  @!P2 IMAD.IADD R74, R74, 0x1, -R4 ;  /* 0x000000014a4aa824 */ /* 0x000fca00078e0a04 */
[----:B------:R-:W-:-:S13]  /*4480*/  ISETP.GT.U32.AND P3, PT, R4, R74, PT ;  /* 0x0000004a0400720c */ /* 0x000fda0003f64070 */
[--C-:B------:R-:W-:Y:S01]  /*4490*/  @!P3 IMAD.IADD R74, R74, 0x1, -R4.reuse ;  /* 0x000000014a4ab824 */ /* 0x100fe200078e0a04 */
[----:B------:R-:W-:Y:S01]  /*44a0*/  ISETP.GT.U32.AND P3, PT, R4, R65, PT ;  /* 0x000000410400720c */ /* 0x000fe20003f64070 */
[----:B------:R-:W-:-:S12]  /*44b0*/  @!P6 IMAD.IADD R73, R73, 0x1, -R4 ;  /* 0x000000014949e824 */ /* 0x000fd800078e0a04 */
[--C-:B------:R-:W-:Y:S01]  /*44c0*/  @!P3 IMAD.IADD R65, R65, 0x1, -R4.reuse ;  /* 0x000000014141b824 */ /* 0x100fe200078e0a04 */
[C---:B------:R-:W-:Y:S02]  /*44d0*/  ISETP.GT.U32.AND P3, PT, R4.reuse, R67, PT ;  /* 0x000000430400720c */ /* 0x040fe40003f64070 */
[----:B------:R-:W-:Y:S01]  /*44e0*/  ISETP.GT.U32.AND P6, PT, R4, R73, PT ;  /* 0x000000490400720c */ /* 0x000fe20003fc4070 */
[----:B------:R-:W-:Y:S01]  /*44f0*/  @!P4 IMAD.IADD R72, R72, 0x1, -R4 ;  /* 0x000000014848c824 */ /* 0x000fe200078e0a04 */
[----:B---3--:R-:W-:-:S09]  /*4500*/  ISETP.GE.AND P4, PT, R152, RZ, PT ;  /* 0x000000ff9800720c */ /* 0x008fd20003f86270 */
[--C-:B------:R-:W-:Y:S01]  /*4510*/  @!P3 IMAD.IADD R67, R67, 0x1, -R4.reuse ;  /* 0x000000014343b824 */ /* 0x100fe200078e0a04 */
[----:B------:R-:W-:Y:S01]  /*4520*/  ISETP.GT.U32.AND P3, PT, R4, R63, PT ;  /* 0x0000003f0400720c */ /* 0x000fe20003f64070 */
[--C-:B------:R-:W-:Y:S01]  /*4530*/  @!P6 IMAD.IADD R73, R73, 0x1, -R4.reuse ;  /* 0x000000014949e824 */ /* 0x100fe200078e0a04 */
[C---:B------:R-:W-:Y:S02]  /*4540*/  LOP3.LUT R152, R0.reuse, 0xe4, RZ, 0xfc, !PT ;  /* 0x000000e400987812 */ /* 0x040fe400078efcff */
[----:B----4-:R-:W-:Y:S02]  /*4550*/  ISETP.GE.AND P6, PT, R151, RZ, PT ;  /* 0x000000ff9700720c */ /* 0x010fe40003fc6270 */
[----:B------:R-:W-:Y:S01]  /*4560*/  LOP3.LUT R151, R0, 0xea, RZ, 0xfc, !PT ;  /* 0x000000ea00977812 */ /* 0x000fe200078efcff */
[----:B------:R-:W-:Y:S04]  /*4570*/  STL [R1+0x3a0], R152 ;  /* 0x0003a09801007387 */ /* 0x000fe80000100800 */
[----:B------:R-:W-:Y:S02]  /*4580*/  STL [R1+0x39c], R150 ;  /* 0x00039c9601007387 */ /* 0x000fe40000100800 */
[----:B------:R-:W-:-:S02]  /*4590*/  @!P3 IMAD.IADD R63, R63, 0x1, -R4 ;  /* 0x000000013f3fb824 */ /* 0x000fc400078e0a04 */
[----:B------:R-:W-:Y:S01]  /*45a0*/  STL [R1+0x398], R151 ;  /* 0x0003989701007387 */ /* 0x000fe20000100800 */
[C---:B------:R-:W-:Y:S02]  /*45b0*/  ISETP.GT.U32.AND P2, PT, R4.reuse, R75, PT ;  /* 0x0000004b0400720c */ /* 0x040fe40003f44070 */
[----:B--2---:R-:W-:Y:S02]  /*45c0*/  ISETP.GE.AND P3, PT, R19, RZ, PT ;  /* 0x000000ff1300720c */ /* 0x004fe40003f66270 */
[----:B------:R-:W2:Y:S09]  /*45d0*/  LDL R19, [R1+0x444] ;  /* 0x0004440001137983 */ /* 0x000eb20000100800 */
[----:B------:R-:W-:Y:S01]  /*45e0*/  @!P2 IMAD.IADD R75, R75, 0x1, -R4 ;  /* 0x000000014b4ba824 */ /* 0x000fe200078e0a04 */
[----:B------:R-:W-:-:S13]  /*45f0*/  ISETP.GT.U32.AND P2, PT, R4, R66, PT ;  /* 0x000000420400720c */ /* 0x000fda0003f44070 */
[----:B------:R-:W-:Y:S01]  /*4600*/  @!P2 IMAD.IADD R66, R66, 0x1, -R4 ;  /* 0x000000014242a824 */ /* 0x000fe200078e0a04 */
[C---:B------:R-:W-:Y:S01]  /*4610*/  ISETP.GT.U32.AND P2, PT, R4.reuse, R72, PT ;  /* 0x000000480400720c */ /* 0x040fe20003f44070 */
[----:B------:R-:W-:Y:S01]  /*4620*/  @!P6 IMAD.MOV R75, RZ, RZ, -R75 ;  /* 0x000000ffff4be224 */ /* 0x000fe200078e0a4b */
[----:B------:R-:W-:-:S11]  /*4630*/  ISETP.GT.U32.AND P6, PT, R4, R65, PT ;  /* 0x000000410400720c */ /* 0x000fd60003fc4070 */
[--C-:B------:R-:W-:Y:S01]  /*4640*/  @!P2 IMAD.IADD R72, R72, 0x1, -R4.reuse ;  /* 0x000000014848a824 */ /* 0x100fe200078e0a04 */
[----:B------:R-:W-:Y:S01]  /*4650*/  ISETP.GT.U32.AND P2, PT, R4, R64, PT ;  /* 0x000000400400720c */ /* 0x000fe20003f44070 */
[----:B------:R-:W-:-:S12]  /*4660*/  @!P6 IMAD.IADD R65, R65, 0x1, -R4 ;  /* 0x000000014141e824 */ /* 0x000fd800078e0a04 */
[----:B------:R-:W-:Y:S01]  /*4670*/  @!P2 IMAD.IADD R64, R64, 0x1, -R4 ;  /* 0x000000014040a824 */ /* 0x000fe200078e0a04 */
[----:B------:R-:W-:Y:S02]  /*4680*/  ISETP.GE.AND P2, PT, R104, RZ, PT ;  /* 0x000000ff6800720c */ /* 0x000fe40003f46270 */
[----:B------:R-:W3:Y:S01]  /*4690*/  LDL R104, [R1+0x43c] ;  /* 0x00043c0001687983 */ /* 0x000ee20000100800 */
[----:B------:R-:W-:Y:S01]  /*46a0*/  @!P4 IMAD.MOV R74, RZ, RZ, -R74 ;  /* 0x000000ffff4ac224 */ /* 0x000fe200078e0a4a */
[C---:B------:R-:W-:Y:S01]  /*46b0*/  ISETP.GT.U32.AND P4, PT, R4.reuse, R66, PT ;  /* 0x000000420400720c */ /* 0x040fe20003f84070 */
[----:B------:R-:W-:Y:S01]  /*46c0*/  @!P3 IMAD.MOV R65, RZ, RZ, -R65 ;  /* 0x000000ffff41b224 */ /* 0x000fe200078e0a41 */
[----:B------:R-:W-:Y:S02]  /*46d0*/  ISETP.GT.U32.AND P3, PT, R4, R60, PT ;  /* 0x0000003c0400720c */ /* 0x000fe40003f64070 */
[----:B------:R-:W-:-:S09]  /*46e0*/  LOP3.LUT R165, R0, 0xec, RZ, 0xfc, !PT ;  /* 0x000000ec00a57812 */ /* 0x000fd200078efcff */
[--C-:B------:R-:W-:Y:S01]  /*46f0*/  @!P4 IMAD.IADD R66, R66, 0x1, -R4.reuse ;  /* 0x000000014242c824 */ /* 0x100fe200078e0a04 */
[----:B------:R-:W-:Y:S01]  /*4700*/  ISETP.GE.AND P4, PT, R105, RZ, PT ;  /* 0x000000ff6900720c */ /* 0x000fe20003f86270 */
[----:B------:R-:W-:Y:S01]  /*4710*/  @!P3 IMAD.IADD R60, R60, 0x1, -R4 ;  /* 0x000000013c3cb824 */ /* 0x000fe200078e0a04 */
[----:B------:R-:W4:Y:S04]  /*4720*/  LDL R105, [R1+0x440] ;  /* 0x0004400001697983 */ /* 0x000f280000100800 */
[----:B------:R-:W-:Y:S01]  /*4730*/  STL [R1+0x394], R165 ;  /* 0x000394a501007387 */ /* 0x000fe20000100800 */
[----:B------:R-:W-:Y:S01]  /*4740*/  @!P5 IMAD.MOV R73, RZ, RZ, -R73 ;  /* 0x000000ffff49d224 */ /* 0x000fe200078e0a49 */
[----:B--2---:R-:W-:Y:S01]  /*4750*/  ISETP.GE.AND P3, PT, R19, RZ, PT ;  /* 0x000000ff1300720c */ /* 0x004fe20003f66270 */
[----:B------:R-:W-:Y:S01]  /*4760*/  @!P2 IMAD.MOV R66, RZ, RZ, -R66 ;  /* 0x000000ffff42a224 */ /* 0x000fe200078e0a42 */
[----:B------:R-:W2:Y:S01]  /*4770*/  LDL R19, [R1+0x45c] ;  /* 0x00045c0001137983 */ /* 0x000ea20000100800 */
[----:B------:R-:W-:-:S02]  /*4780*/  ISETP.GE.AND P5, PT, R149, RZ, PT ;  /* 0x000000ff9500720c */ /* 0x000fc40003fa6270 */
[C---:B------:R-:W-:Y:S01]  /*4790*/  ISETP.GT.U32.AND P2, PT, R4.reuse, R61, PT ;  /* 0x0000003d0400720c */ /* 0x040fe20003f44070 */
[----:B------:R-:W2:Y:S01]  /*47a0*/  LDL R149, [R1+0x458] ;  /* 0x0004580001957983 */ /* 0x000ea20000100800 */
[----:B------:R-:W-:Y:S02]  /*47b0*/  ISETP.GT.U32.AND P6, PT, R4, R62, PT ;  /* 0x0000003e0400720c */ /* 0x000fe40003fc4070 */
[----:B------:R-:W-:Y:S01]  /*47c0*/  LOP3.LUT R145, R0, 0xf0, RZ, 0xfc, !PT ;  /* 0x000000f000917812 */ /* 0x000fe200078efcff */
[----:B------:R-:W2:Y:S06]  /*47d0*/  LDL R103, [R1+0x454] ;  /* 0x0004540001677983 */ /* 0x000eac0000100800 */
[----:B------:R-:W-:Y:S01]  /*47e0*/  @!P5 IMAD.MOV R72, RZ, RZ, -R72 ;  /* 0x000000ffff48d224 */ /* 0x000fe200078e0a48 */
[----:B------:R-:W-:Y:S01]  /*47f0*/  ISETP.GT.U32.AND P5, PT, R4, R64, PT ;  /* 0x000000400400720c */ /* 0x000fe20003fa4070 */
[----:B------:R-:W-:-:S12]  /*4800*/  @!P2 IMAD.IADD R61, R61, 0x1, -R4 ;  /* 0x000000013d3da824 */ /* 0x000fd800078e0a04 */
[--C-:B------:R-:W-:Y:S01]  /*4810*/  @!P5 IMAD.IADD R64, R64, 0x1, -R4.reuse ;  /* 0x000000014040d824 */ /* 0x100fe200078e0a04 */
[----:B------:R-:W-:Y:S01]  /*4820*/  ISETP.GT.U32.AND P5, PT, R4, R59, PT ;  /* 0x0000003b0400720c */ /* 0x000fe20003fa4070 */
[----:B------:R-:W-:-:S12]  /*4830*/  @!P6 IMAD.IADD R62, R62, 0x1, -R4 ;  /* 0x000000013e3ee824 */ /* 0x000fd800078e0a04 */
[----:B------:R-:W-:Y:S01]  /*4840*/  @!P5 IMAD.IADD R59, R59, 0x1, -R4 ;  /* 0x000000013b3bd824 */ /* 0x000fe200078e0a04 */
[----:B------:R-:W-:Y:S02]  /*4850*/  ISETP.GT.U32.AND P5, PT, R4, R61, PT ;  /* 0x0000003d0400720c */ /* 0x000fe40003fa4070 */
[----:B---3--:R-:W-:Y:S02]  /*4860*/  ISETP.GE.AND P2, PT, R104, RZ, PT ;  /* 0x000000ff6800720c */ /* 0x008fe40003f46270 */
[----:B------:R-:W3:Y:S01]  /*4870*/  LDL R104, [R1+0x450] ;  /* 0x0004500001687983 */ /* 0x000ee20000100800 */
[----:B------:R-:W-:-:S08]  /*4880*/  ISETP.GT.U32.AND P6, PT, R4, R62, PT ;  /* 0x0000003e0400720c */ /* 0x000fd00003fc4070 */
[----:B------:R-:W-:Y:S01]  /*4890*/  @!P5 IMAD.IADD R61, R61, 0x1, -R4 ;  /* 0x000000013d3dd824 */ /* 0x000fe200078e0a04 */
[----:B------:R-:W-:-:S04]  /*48a0*/  ISETP.GT.U32.AND P5, PT, R4, R56, PT ;  /* 0x000000380400720c */ /* 0x000fc80003fa4070 */
[--C-:B------:R-:W-:Y:S01]  /*48b0*/  @!P6 IMAD.IADD R62, R62, 0x1, -R4.reuse ;  /* 0x000000013e3ee824 */ /* 0x100fe200078e0a04 */
[----:B----4-:R-:W-:Y:S02]  /*48c0*/  ISETP.GE.AND P6, PT, R105, RZ, PT ;  /* 0x000000ff6900720c */ /* 0x010fe40003fc6270 */
[----:B------:R-:W4:Y:S04]  /*48d0*/  LDL R105, [R1+0x44c] ;  /* 0x00044c0001697983 */ /* 0x000f280000100800 */
[----:B------:R-:W-:Y:S02]  /*48e0*/  STL [R1+0x390], R145 ;  /* 0x0003909101007387 */ /* 0x000fe40000100800 */
[----:B------:R-:W-:Y:S02]  /*48f0*/  @!P5 IMAD.IADD R56, R56, 0x1, -R4 ;  /* 0x000000013838d824 */ /* 0x000fe400078e0a04 */
[----:B------:R-:W-:Y:S01]  /*4900*/  @!P4 IMAD.MOV R67, RZ, RZ, -R67 ;  /* 0x000000ffff43c224 */ /* 0x000fe200078e0a43 */
[----:B------:R-:W-:-:S02]  /*4910*/  ISETP.GT.U32.AND P4, PT, R4, R63, PT ;  /* 0x0000003f0400720c */ /* 0x000fc40003f84070 */
[----:B--2---:R-:W-:Y:S02]  /*4920*/  ISETP.GE.AND P5, PT, R19, RZ, PT ;  /* 0x000000ff1300720c */ /* 0x004fe40003fa6270 */
[----:B------:R-:W2:Y:S09]  /*4930*/  LDL R19, [R1+0x438] ;  /* 0x0004380001137983 */ /* 0x000eb20000100800 */
[----:B------:R-:W-:Y:S01]  /*4940*/  @!P4 IMAD.IADD R63, R63, 0x1, -R4 ;  /* 0x000000013f3fc824 */ /* 0x000fe200078e0a04 */
[C---:B------:R-:W-:Y:S01]  /*4950*/  ISETP.GT.U32.AND P4, PT, R4.reuse, R58, PT ;  /* 0x0000003a0400720c */ /* 0x040fe20003f84070 */
[----:B------:R-:W-:Y:S01]  /*4960*/  @!P3 IMAD.MOV R62, RZ, RZ, -R62 ;  /* 0x000000ffff3eb224 */ /* 0x000fe200078e0a3e */
[----:B------:R-:W-:Y:S01]  /*4970*/  ISETP.GT.U32.AND P3, PT, R4, R57, PT ;  /* 0x000000390400720c */ /* 0x000fe20003f64070 */
[----:B------:R-:W-:-:S10]  /*4980*/  @!P2 IMAD.MOV R63, RZ, RZ, -R63 ;  /* 0x000000ffff3fa224 */ /* 0x000fd400078e0a3f */
[----:B------:R-:W-:-:S05]  /*4990*/  @!P4 IMAD.IADD R58, R58, 0x1, -R4 ;  /* 0x000000013a3ac824 */ /* 0x000fca00078e0a04 */
[C---:B------:R-:W-:Y:S01]  /*49a0*/  ISETP.GT.U32.AND P2, PT, R4.reuse, R58, PT ;  /* 0x0000003a0400720c */ /* 0x040fe20003f44070 */
[----:B------:R-:W-:Y:S01]  /*49b0*/  @!P6 IMAD.MOV R64, RZ, RZ, -R64 ;  /* 0x000000ffff40e224 */ /* 0x000fe200078e0a40 */
[----:B------:R-:W-:Y:S01]  /*49c0*/  ISETP.GT.U32.AND P6, PT, R4, R59, PT ;  /* 0x0000003b0400720c */ /* 0x000fe20003fc4070 */
[----:B------:R-:W-:Y:S01]  /*49d0*/  @!P3 IMAD.IADD R57, R57, 0x1, -R4 ;  /* 0x000000013939b824 */ /* 0x000fe200078e0a04 */
[----:B------:R-:W-:-:S09]  /*49e0*/  ISETP.GE.AND P3, PT, R149, RZ, PT ;  /* 0x000000ff9500720c */ /* 0x000fd20003f66270 */
[--C-:B------:R-:W-:Y:S02]  /*49f0*/  @!P2 IMAD.IADD R58, R58, 0x1, -R4.reuse ;  /* 0x000000013a3aa824 */ /* 0x100fe400078e0a04 */
[----:B------:R-:W-:Y:S01]  /*4a00*/  @!P6 IMAD.IADD R59, R59, 0x1, -R4 ;  /* 0x000000013b3be824 */ /* 0x000fe200078e0a04 */
[----:B---3--:R-:W-:Y:S02]  /*4a10*/  ISETP.GE.AND P2, PT, R104, RZ, PT ;  /* 0x000000ff6800720c */ /* 0x008fe40003f46270 */
[----:B------:R-:W3:Y:S01]  /*4a20*/  LDL R104, [R1+0x448] ;  /* 0x0004480001687983 */ /* 0x000ee20000100800 */
[----:B------:R-:W-:Y:S01]  /*4a30*/  @!P3 IMAD.MOV R59, RZ, RZ, -R59 ;  /* 0x000000ffff3bb224 */ /* 0x000fe200078e0a3b */
[----:B------:R-:W-:Y:S02]  /*4a40*/  ISETP.GT.U32.AND P3, PT, R4, R54, PT ;  /* 0x000000360400720c */ /* 0x000fe40003f64070 */
[C---:B------:R-:W-:Y:S02]  /*4a50*/  LOP3.LUT R148, R0.reuse, 0xf2, RZ, 0xfc, !PT ;  /* 0x000000f200947812 */ /* 0x040fe400078efcff */
[----:B------:R-:W-:-:S03]  /*4a60*/  LOP3.LUT R149, R0, 0xf4, RZ, 0xfc, !PT ;  /* 0x000000f400957812 */ /* 0x000fc600078efcff */
[----:B------:R-:W-:Y:S04]  /*4a70*/  STL [R1+0x38c], R148 ;  /* 0x00038c9401007387 */ /* 0x000fe80000100800 */
[----:B------:R-:W-:Y:S04]  /*4a80*/  STL [R1+0x388], R149 ;  /* 0x0003889501007387 */ /* 0x000fe80000100800 */
[----:B------:R-:W4:Y:S01]  /*4a90*/  LDL R147, [R1+0x434] ;  /* 0x0004340001937983 */ /* 0x000f220000100800 */
[----:B------:R-:W-:Y:S01]  /*4aa0*/  @!P3 IMAD.IADD R54, R54, 0x1, -R4 ;  /* 0x000000013636b824 */ /* 0x000fe200078e0a04 */
[----:B------:R-:W-:-:S02]  /*4ab0*/  ISETP.GT.U32.AND P4, PT, R4, R60, PT ;  /* 0x0000003c0400720c */ /* 0x000fc40003f84070 */
[----:B--2---:R-:W-:Y:S02]  /*4ac0*/  ISETP.GE.AND P3, PT, R19, RZ, PT ;  /* 0x000000ff1300720c */ /* 0x004fe40003f66270 */
[----:B------:R-:W2:Y:S01]  /*4ad0*/  LDL R19, [R1+0x420] ;  /* 0x0004200001137983 */ /* 0x000ea20000100800 */
[----:B------:R-:W-:-:S08]  /*4ae0*/  ISETP.GE.AND P6, PT, R103, RZ, PT ;  /* 0x000000ff6700720c */ /* 0x000fd00003fc6270 */
[----:B------:R-:W-:Y:S01]  /*4af0*/  @!P4 IMAD.IADD R60, R60, 0x1, -R4 ;  /* 0x000000013c3cc824 */ /* 0x000fe200078e0a04 */
[C---:B------:R-:W-:Y:S01]  /*4b00*/  ISETP.GT.U32.AND P4, PT, R4.reuse, R55, PT ;  /* 0x000000370400720c */ /* 0x040fe20003f84070 */
[----:B------:R-:W-:Y:S01]  /*4b10*/  @!P5 IMAD.MOV R58, RZ, RZ, -R58 ;  /* 0x000000ffff3ad224 */ /* 0x000fe200078e0a3a */
[----:B------:R-:W2:Y:S02]  /*4b20*/  LDL R103, [R1+0x424] ;  /* 0x0004240001677983 */ /* 0x000ea40000100800 */
[----:B------:R-:W-:Y:S01]  /*4b30*/  @!P6 IMAD.MOV R61, RZ, RZ, -R61 ;  /* 0x000000ffff3de224 */ /* 0x000fe200078e0a3d */
[----:B------:R-:W-:-:S08]  /*4b40*/  ISETP.GT.U32.AND P6, PT, R4, R57, PT ;  /* 0x000000390400720c */ /* 0x000fd00003fc4070 */
[----:B------:R-:W-:Y:S01]  /*4b50*/  @!P4 IMAD.IADD R55, R55, 0x1, -R4 ;  /* 0x000000013737c824 */ /* 0x000fe200078e0a04 */
[----:B------:R-:W-:-:S04]  /*4b60*/  ISETP.GT.U32.AND P4, PT, R4, R56, PT ;  /* 0x000000380400720c */ /* 0x000fc80003f84070 */
[----:B------:R-:W-:Y:S01]  /*4b70*/  @!P6 IMAD.IADD R57, R57, 0x1, -R4 ;  /* 0x000000013939e824 */ /* 0x000fe200078e0a04 */
[----:B------:R-:W-:-:S08]  /*4b80*/  ISETP.GT.U32.AND P6, PT, R4, R53, PT ;  /* 0x000000350400720c */ /* 0x000fd00003fc4070 */
[----:B------:R-:W-:-:S05]  /*4b90*/  @!P4 IMAD.IADD R56, R56, 0x1, -R4 ;  /* 0x000000013838c824 */ /* 0x000fca00078e0a04 */
[----:B------:R-:W-:Y:S01]  /*4ba0*/  @!P6 IMAD.IADD R53, R53, 0x1, -R4 ;  /* 0x000000013535e824 */ /* 0x000fe200078e0a04 */
[----:B---3--:R-:W-:-:S04]  /*4bb0*/  ISETP.GE.AND P4, PT, R104, RZ, PT ;  /* 0x000000ff6800720c */ /* 0x008fc80003f86270 */
[C---:B------:R-:W-:Y:S01]  /*4bc0*/  ISETP.GT.U32.AND P6, PT, R4.reuse, R53, PT ;  /* 0x000000350400720c */ /* 0x040fe20003fc4070 */
[----:B------:R-:W3:Y:S08]  /*4bd0*/  LDL R104, [R1+0x40c] ;  /* 0x00040c0001687983 */ /* 0x000ef00000100800 */
[----:B------:R-:W-:Y:S01]  /*4be0*/  @!P4 IMAD.MOV R56, RZ, RZ, -R56 ;  /* 0x000000ffff38c224 */ /* 0x000fe200078e0a38 */
[----:B------:R-:W-:-:S03]  /*4bf0*/  ISETP.GT.U32.AND P4, PT, R4, R51, PT ;  /* 0x000000330400720c */ /* 0x000fc60003f84070 */
[--C-:B------:R-:W-:Y:S01]  /*4c00*/  @!P6 IMAD.IADD R53, R53, 0x1, -R4.reuse ;  /* 0x000000013535e824 */ /* 0x100fe200078e0a04 */
[----:B----4-:R-:W-:Y:S02]  /*4c10*/  ISETP.GE.AND P6, PT, R147, RZ, PT ;  /* 0x000000ff9300720c */ /* 0x010fe40003fc6270 */
[----:B------:R-:W-:Y:S02]  /*4c20*/  LOP3.LUT R147, R0, 0xf8, RZ, 0xfc, !PT ;  /* 0x000000f800937812 */ /* 0x000fe400078efcff */
[----:B------:R-:W-:Y:S02]  /*4c30*/  ISETP.GE.AND P5, PT, R105, RZ, PT ;  /* 0x000000ff6900720c */ /* 0x000fe40003fa6270 */
[----:B------:R-:W4:Y:S03]  /*4c40*/  LDL R105, [R1+0x410] ;  /* 0x0004100001697983 */ /* 0x000f260000100800 */
[----:B------:R-:W-:Y:S01]  /*4c50*/  @!P4 IMAD.IADD R51, R51, 0x1, -R4 ;  /* 0x000000013333c824 */ /* 0x000fe200078e0a04 */
[----:B------:R-:W-:Y:S01]  /*4c60*/  STL [R1+0x384], R147 ;  /* 0x0003849301007387 */ /* 0x000fe20000100800 */
[----:B--2---:R-:W-:-:S03]  /*4c70*/  ISETP.GE.AND P4, PT, R19, RZ, PT ;  /* 0x000000ff1300720c */ /* 0x004fc60003f86270 */
[----:B------:R-:W2:Y:S01]  /*4c80*/  LDL R19, [R1+0x3e0] ;  /* 0x0003e00001137983 */ /* 0x000ea20000100800 */
[----:B------:R-:W-:Y:S01]  /*4c90*/  @!P2 IMAD.MOV R60, RZ, RZ, -R60 ;  /* 0x000000ffff3ca224 */ /* 0x000fe200078e0a3c */
[----:B------:R-:W-:-:S13]  /*4ca0*/  ISETP.GT.U32.AND P2, PT, R4, R55, PT ;  /* 0x000000370400720c */ /* 0x000fda0003f44070 */
[----:B------:R-:W-:Y:S01]  /*4cb0*/  @!P2 IMAD.IADD R55, R55, 0x1, -R4 ;  /* 0x000000013737a824 */ /* 0x000fe200078e0a04 */
[----:B------:R-:W-:-:S13]  /*4cc0*/  ISETP.GT.U32.AND P2, PT, R4, R52, PT ;  /* 0x000000340400720c */ /* 0x000fda0003f44070 */
[----:B------:R-:W-:-:S05]  /*4cd0*/  @!P2 IMAD.IADD R52, R52, 0x1, -R4 ;  /* 0x000000013434a824 */ /* 0x000fca00078e0a04 */
[----:B------:R-:W-:-:S13]  /*4ce0*/  ISETP.GT.U32.AND P2, PT, R4, R52, PT ;  /* 0x000000340400720c */ /* 0x000fda0003f44070 */
[----:B------:R-:W-:-:S04]  /*4cf0*/  @!P2 IMAD.IADD R52, R52, 0x1, -R4 ;  /* 0x000000013434a824 */ /* 0x000fc800078e0a04 */
[----:B------:R-:W-:Y:S01]  /*4d00*/  @!P4 IMAD.MOV R52, RZ, RZ, -R52 ;  /* 0x000000ffff34c224 */ /* 0x000fe200078e0a34 */
[----:B------:R-:W-:Y:S02]  /*4d10*/  ISETP.GT.U32.AND P4, PT, R4, R48, PT ;  /* 0x000000300400720c */ /* 0x000fe40003f84070 */
[C---:B------:R-:W-:Y:S02]  /*4d20*/  LOP3.LUT R158, R0.reuse, 0xfa, RZ, 0xfc, !PT ;  /* 0x000000fa009e7812 */ /* 0x040fe400078efcff */
[----:B------:R-:W-:-:S03]  /*4d30*/  LOP3.LUT R160, R0, 0xfc, RZ, 0xfc, !PT ;  /* 0x000000fc00a07812 */ /* 0x000fc600078efcff */
[----:B------:R-:W-:Y:S04]  /*4d40*/  STL [R1+0x380], R158 ;  /* 0x0003809e01007387 */ /* 0x000fe80000100800 */
[----:B------:R-:W-:Y:S02]  /*4d50*/  STL [R1+0x37c], R160 ;  /* 0x00037ca001007387 */ /* 0x000fe40000100800 */
[----:B------:R-:W-:Y:S02]  /*4d60*/  @!P4 IMAD.IADD R48, R48, 0x1, -R4 ;  /* 0x000000013030c824 */ /* 0x000fe400078e0a04 */
[----:B------:R-:W-:Y:S01]  /*4d70*/  @!P3 IMAD.MOV R55, RZ, RZ, -R55 ;  /* 0x000000ffff37b224 */ /* 0x000fe200078e0a37 */
[----:B------:R-:W-:Y:S02]  /*4d80*/  ISETP.GT.U32.AND P3, PT, R4, R50, PT ;  /* 0x000000320400720c */ /* 0x000fe40003f64070 */
[----:B--2---:R-:W-:-:S02]  /*4d90*/  ISETP.GE.AND P4, PT, R19, RZ, PT ;  /* 0x000000ff1300720c */ /* 0x004fc40003f86270 */
[----:B------:R-:W2:Y:S09]  /*4da0*/  LDL R19, [R1+0x3d4] ;  /* 0x0003d40001137983 */ /* 0x000eb20000100800 */
[----:B------:R-:W-:Y:S01]  /*4db0*/  @!P3 IMAD.IADD R50, R50, 0x1, -R4 ;  /* 0x000000013232b824 */ /* 0x000fe200078e0a04 */
[C---:B------:R-:W-:Y:S01]  /*4dc0*/  ISETP.GT.U32.AND P3, PT, R4.reuse, R51, PT ;  /* 0x000000330400720c */ /* 0x040fe20003f64070 */
[----:B------:R-:W-:Y:S01]  /*4dd0*/  @!P5 IMAD.MOV R57, RZ, RZ, -R57 ;  /* 0x000000ffff39d224 */ /* 0x000fe200078e0a39 */
[----:B------:R-:W-:-:S11]  /*4de0*/  ISETP.GT.U32.AND P5, PT, R4, R54, PT ;  /* 0x000000360400720c */ /* 0x000fd60003fa4070 */
[--C-:B------:R-:W-:Y:S01]  /*4df0*/  @!P3 IMAD.IADD R51, R51, 0x1, -R4.reuse ;  /* 0x000000013333b824 */ /* 0x100fe200078e0a04 */
[----:B---3--:R-:W-:Y:S02]  /*4e00*/  ISETP.GE.AND P3, PT, R104, RZ, PT ;  /* 0x000000ff6800720c */ /* 0x008fe40003f66270 */
[----:B------:R-:W3:Y:S01]  /*4e10*/  LDL R104, [R1+0x3dc] ;  /* 0x0003dc0001687983 */ /* 0x000ee20000100800 */
[----:B------:R-:W-:-:S04]  /*4e20*/  @!P5 IMAD.IADD R54, R54, 0x1, -R4 ;  /* 0x000000013636d824 */ /* 0x000fc800078e0a04 */
[----:B------:R-:W-:Y:S01]  /*4e30*/  @!P6 IMAD.MOV R54, RZ, RZ, -R54 ;  /* 0x000000ffff36e224 */ /* 0x000fe200078e0a36 */
[----:B------:R-:W-:Y:S02]  /*4e40*/  ISETP.GT.U32.AND P6, PT, R4, R50, PT ;  /* 0x000000320400720c */ /* 0x000fe40003fc4070 */
[----:B------:R-:W-:Y:S02]  /*4e50*/  ISETP.GE.AND P2, PT, R103, RZ, PT ;  /* 0x000000ff6700720c */ /* 0x000fe40003f46270 */
[----:B------:R-:W3:Y:S09]  /*4e60*/  LDL R103, [R1+0x3d8] ;  /* 0x0003d80001677983 */ /* 0x000ef20000100800 */
[----:B------:R-:W-:-:S04]  /*4e70*/  @!P6 IMAD.IADD R50, R50, 0x1, -R4 ;  /* 0x000000013232e824 */ /* 0x000fc800078e0a04 */
[----:B------:R-:W-:Y:S01]  /*4e80*/  @!P3 IMAD.MOV R50, RZ, RZ, -R50 ;  /* 0x000000ffff32b224 */ /* 0x000fe200078e0a32 */
[----:B------:R-:W-:-:S13]  /*4e90*/  ISETP.GT.U32.AND P3, PT, R4, R45, PT ;  /* 0x0000002d0400720c */ /* 0x000fda0003f64070 */
[----:B------:R-:W-:Y:S02]  /*4ea0*/  @!P3 IMAD.IADD R45, R45, 0x1, -R4 ;  /* 0x000000012d2db824 */ /* 0x000fe400078e0a04 */
[----:B------:R-:W-:Y:S01]  /*4eb0*/  @!P2 IMAD.MOV R53, RZ, RZ, -R53 ;  /* 0x000000ffff35a224 */ /* 0x000fe200078e0a35 */
[----:B----4-:R-:W-:Y:S02]  /*4ec0*/  ISETP.GE.AND P2, PT, R105, RZ, PT ;  /* 0x000000ff6900720c */ /* 0x010fe40003f46270 */
[----:B------:R-:W4:Y:S01]  /*4ed0*/  LDL R105, [R1+0x3d0] ;  /* 0x0003d00001697983 */ /* 0x000f220000100800 */
[C---:B------:R-:W-:Y:S02]  /*4ee0*/  ISETP.GT.U32.AND P5, PT, R4.reuse, R49, PT ;  /* 0x000000310400720c */ /* 0x040fe40003fa4070 */
[----:B------:R-:W-:Y:S02]  /*4ef0*/  ISETP.GT.U32.AND P6, PT, R4, R47, PT ;  /* 0x0000002f0400720c */ /* 0x000fe40003fc4070 */
[----:B--2---:R-:W-:-:S02]  /*4f00*/  ISETP.GE.AND P3, PT, R19, RZ, PT ;  /* 0x000000ff1300720c */ /* 0x004fc40003f66270 */
[----:B------:R-:W2:Y:S07]  /*4f10*/  LDL R19, [R1+0x4bc] ;  /* 0x0004bc0001137983 */ /* 0x000eae0000100800 */
[--C-:B------:R-:W-:Y:S02]  /*4f20*/  @!P5 IMAD.IADD R49, R49, 0x1, -R4.reuse ;  /* 0x000000013131d824 */ /* 0x100fe400078e0a04 */
[----:B------:R-:W-:-:S03]  /*4f30*/  @!P6 IMAD.IADD R47, R47, 0x1, -R4 ;  /* 0x000000012f2fe824 */ /* 0x000fc600078e0a04 */
[C---:B------:R-:W-:Y:S02]  /*4f40*/  ISETP.GT.U32.AND P5, PT, R4.reuse, R49, PT ;  /* 0x000000310400720c */ /* 0x040fe40003fa4070 */
[----:B------:R-:W-:-:S11]  /*4f50*/  ISETP.GT.U32.AND P6, PT, R4, R47, PT ;  /* 0x0000002f0400720c */ /* 0x000fd60003fc4070 */
[--C-:B------:R-:W-:Y:S01]  /*4f60*/  @!P5 IMAD.IADD R49, R49, 0x1, -R4.reuse ;  /* 0x000000013131d824 */ /* 0x100fe200078e0a04 */
[----:B------:R-:W-:Y:S01]  /*4f70*/  ISETP.GT.U32.AND P5, PT, R4, R46, PT ;  /* 0x0000002e0400720c */ /* 0x000fe20003fa4070 */
[--C-:B------:R-:W-:Y:S01]  /*4f80*/  @!P6 IMAD.IADD R47, R47, 0x1, -R4.reuse ;  /* 0x000000012f2fe824 */ /* 0x100fe200078e0a04 */
[----:B---3--:R-:W-:Y:S02]  /*4f90*/  ISETP.GE.AND P6, PT, R104, RZ, PT ;  /* 0x000000ff6800720c */ /* 0x008fe40003fc6270 */
[----:B------:R-:W3:Y:S09]  /*4fa0*/  LDL R104, [R1+0x3cc] ;  /* 0x0003cc0001687983 */ /* 0x000ef20000100800 */
[----:B------:R-:W-:-:S05]  /*4fb0*/  @!P5 IMAD.IADD R46, R46, 0x1, -R4 ;  /* 0x000000012e2ed824 */ /* 0x000fca00078e0a04 */
[----:B------:R-:W-:Y:S02]  /*4fc0*/  ISETP.GT.U32.AND P5, PT, R4, R46, PT ;  /* 0x0000002e0400720c */ /* 0x000fe40003fa4070 */
[C---:B------:R-:W-:Y:S02]  /*4fd0*/  LOP3.LUT R146, R0.reuse, 0x6, RZ, 0xfc, !PT ;  /* 0x0000000600927812 */ /* 0x040fe400078efcff */
[----:B------:R-:W-:-:S03]  /*4fe0*/  LOP3.LUT R143, R0, 0xe, RZ, 0xfc, !PT ;  /* 0x0000000e008f7812 */ /* 0x000fc600078efcff */
[----:B------:R-:W-:Y:S06]  /*4ff0*/  STL [R1+0x2ec], R146 ;  /* 0x0002ec9201007387 */ /* 0x000fec0000100800 */
[----:B------:R-:W-:Y:S01]  /*5000*/  @!P5 IMAD.IADD R46, R46, 0x1, -R4 ;  /* 0x000000012e2ed824 */ /* 0x000fe200078e0a04 */
[----:B------:R-:W-:Y:S01]  /*5010*/  ISETP.GE.AND P5, PT, R103, RZ, PT ;  /* 0x000000ff6700720c */ /* 0x000fe20003fa6270 */
[----:B------:R-:W-:Y:S02]  /*5020*/  STL [R1+0x378], R143 ;  /* 0x0003788f01007387 */ /* 0x000fe40000100800 */
[----:B------:R-:W-:Y:S01]  /*5030*/  @!P3 IMAD.MOV R46, RZ, RZ, -R46 ;  /* 0x000000ffff2eb224 */ /* 0x000fe200078e0a2e */
[C---:B------:R-:W-:Y:S01]  /*5040*/  ISETP.GT.U32.AND P3, PT, R4.reuse, R41, PT ;  /* 0x000000290400720c */ /* 0x040fe20003f64070 */
[----:B------:R-:W3:Y:S01]  /*5050*/  LDL R103, [R1+0x4cc] ;  /* 0x0004cc0001677983 */ /* 0x000ee20000100800 */
[----:B------:R-:W-:Y:S01]  /*5060*/  @!P4 IMAD.MOV R49, RZ, RZ, -R49 ;  /* 0x000000ffff31c224 */ /* 0x000fe200078e0a31 */
[----:B------:R-:W-:Y:S01]  /*5070*/  ISETP.GT.U32.AND P4, PT, R4, R44, PT ;  /* 0x0000002c0400720c */ /* 0x000fe20003f84070 */
[----:B------:R-:W-:Y:S01]  /*5080*/  @!P2 IMAD.MOV R51, RZ, RZ, -R51 ;  /* 0x000000ffff33a224 */ /* 0x000fe200078e0a33 */
[----:B------:R-:W3:Y:S04]  /*5090*/  LDL R101, [R1+0x4c0] ;  /* 0x0004c00001657983 */ /* 0x000ee80000100800 */
[----:B------:R-:W3:Y:S04]  /*50a0*/  LDL R100, [R1+0x4d0] ;  /* 0x0004d00001647983 */ /* 0x000ee80000100800 */
[----:B------:R-:W-:-:S03]  /*50b0*/  @!P3 IMAD.IADD R41, R41, 0x1, -R4 ;  /* 0x000000012929b824 */ /* 0x000fc600078e0a04 */
[----:B------:R-:W-:Y:S01]  /*50c0*/  @!P4 IMAD.IADD R44, R44, 0x1, -R4 ;  /* 0x000000012c2cc824 */ /* 0x000fe200078e0a04 */
[----:B------:R-:W-:-:S13]  /*50d0*/  ISETP.GT.U32.AND P4, PT, R4, R45, PT ;  /* 0x0000002d0400720c */ /* 0x000fda0003f84070 */
[----:B------:R-:W-:Y:S01]  /*50e0*/  @!P4 IMAD.IADD R45, R45, 0x1, -R4 ;  /* 0x000000012d2dc824 */ /* 0x000fe200078e0a04 */
[----:B----4-:R-:W-:Y:S02]  /*50f0*/  ISETP.GE.AND P4, PT, R105, RZ, PT ;  /* 0x000000ff6900720c */ /* 0x010fe40003f86270 */
[----:B------:R-:W4:Y:S01]  /*5100*/  LDL R105, [R1+0x4d4] ;  /* 0x0004d40001697983 */ /* 0x000f220000100800 */
[----:B--2---:R-:W-:-:S03]  /*5110*/  ISETP.GE.AND P3, PT, R19, RZ, PT ;  /* 0x000000ff1300720c */ /* 0x004fc60003f66270 */
[----:B------:R-:W2:Y:S01]  /*5120*/  LDL R19, [R1+0x4e8] ;  /* 0x0004e80001137983 */ /* 0x000ea20000100800 */
[----:B------:R-:W-:-:S13]  /*5130*/  ISETP.GT.U32.AND P2, PT, R4, R48, PT ;  /* 0x000000300400720c */ /* 0x000fda0003f44070 */
[----:B------:R-:W-:Y:S01]  /*5140*/  @!P2 IMAD.IADD R48, R48, 0x1, -R4 ;  /* 0x000000013030a824 */ /* 0x000fe200078e0a04 */
[----:B------:R-:W-:-:S03]  /*5150*/  ISETP.GT.U32.AND P2, PT, R4, R43, PT ;  /* 0x0000002b0400720c */ /* 0x000fc60003f44070 */
[----:B------:R-:W-:Y:S01]  /*5160*/  @!P6 IMAD.MOV R48, RZ, RZ, -R48 ;  /* 0x000000ffff30e224 */ /* 0x000fe200078e0a30 */
[----:B------:R-:W-:-:S09]  /*5170*/  ISETP.GT.U32.AND P6, PT, R4, R44, PT ;  /* 0x0000002c0400720c */ /* 0x000fd20003fc4070 */
[----:B------:R-:W-:-:S05]  /*5180*/  @!P2 IMAD.IADD R43, R43, 0x1, -R4 ;  /* 0x000000012b2ba824 */ /* 0x000fca00078e0a04 */
[----:B------:R-:W-:Y:S01]  /*5190*/  ISETP.GT.U32.AND P2, PT, R4, R43, PT ;  /* 0x0000002b0400720c */ /* 0x000fe20003f44070 */
[----:B------:R-:W-:Y:S01]  /*51a0*/  @!P6 IMAD.IADD R44, R44, 0x1, -R4 ;  /* 0x000000012c2ce824 */ /* 0x000fe200078e0a04 */
[----:B------:R-:W-:-:S11]  /*51b0*/  ISETP.GT.U32.AND P6, PT, R4, R40, PT ;  /* 0x000000280400720c */ /* 0x000fd60003fc4070 */
[--C-:B------:R-:W-:Y:S01]  /*51c0*/  @!P2 IMAD.IADD R43, R43, 0x1, -R4.reuse ;  /* 0x000000012b2ba824 */ /* 0x100fe200078e0a04 */
[----:B---3--:R-:W-:Y:S01]  /*51d0*/  ISETP.GE.AND P2, PT, R104, RZ, PT ;  /* 0x000000ff6800720c */ /* 0x008fe20003f46270 */
[----:B------:R-:W-:Y:S01]  /*51e0*/  @!P6 IMAD.IADD R40, R40, 0x1, -R4 ;  /* 0x000000012828e824 */ /* 0x000fe200078e0a04 */
[----:B------:R-:W-:Y:S01]  /*51f0*/  LOP3.LUT R144, R0, 0x16, RZ, 0xfc, !PT ;  /* 0x0000001600907812 */ /* 0x000fe200078efcff */
[----:B------:R-:W3:Y:S10]  /*5200*/  LDL R104, [R1+0x4dc] ;  /* 0x0004dc0001687983 */ /* 0x000ef40000100800 */
[----:B------:R-:W-:Y:S01]  /*5210*/  @!P2 IMAD.MOV R44, RZ, RZ, -R44 ;  /* 0x000000ffff2ca224 */ /* 0x000fe200078e0a2c */
[----:B------:R-:W-:-:S02]  /*5220*/  ISETP.GT.U32.AND P2, PT, R4, R40, PT ;  /* 0x000000280400720c */ /* 0x000fc40003f44070 */
[----:B------:R-:W-:-:S11]  /*5230*/  LOP3.LUT R139, R0, 0x1e, RZ, 0xfc, !PT ;  /* 0x0000001e008b7812 */ /* 0x000fd600078efcff */
[----:B------:R-:W-:Y:S01]  /*5240*/  @!P2 IMAD.IADD R40, R40, 0x1, -R4 ;  /* 0x000000012828a824 */ /* 0x000fe200078e0a04 */
[----:B------:R-:W-:Y:S02]  /*5250*/  ISETP.GE.AND P2, PT, R103, RZ, PT ;  /* 0x000000ff6700720c */ /* 0x000fe40003f46270 */
[----:B------:R-:W-:Y:S01]  /*5260*/  LOP3.LUT R138, R0, 0x26, RZ, 0xfc, !PT ;  /* 0x00000026008a7812 */ /* 0x000fe200078efcff */
[----:B------:R-:W-:Y:S04]  /*5270*/  STL [R1+0x374], R144 ;  /* 0x0003749001007387 */ /* 0x000fe80000100800 */
[----:B------:R-:W-:Y:S04]  /*5280*/  STL [R1+0x370], R139 ;  /* 0x0003708b01007387 */ /* 0x000fe80000100800 */
[----:B------:R-:W-:Y:S02]  /*5290*/  STL [R1+0x36c], R138 ;  /* 0x00036c8a01007387 */ /* 0x000fe40000100800 */
[----:B------:R-:W-:-:S02]  /*52a0*/  @!P2 IMAD.MOV R40, RZ, RZ, -R40 ;  /* 0x000000ffff28a224 */ /* 0x000fc400078e0a28 */
[----:B------:R-:W-:Y:S01]  /*52b0*/  @!P3 IMAD.MOV R43, RZ, RZ, -R43 ;  /* 0x000000ffff2bb224 */ /* 0x000fe200078e0a2b */
[----:B------:R-:W-:-:S13]  /*52c0*/  ISETP.GT.U32.AND P3, PT, R4, R38, PT ;  /* 0x000000260400720c */ /* 0x000fda0003f64070 */
[----:B------:R-:W-:Y:S01]  /*52d0*/  @!P3 IMAD.IADD R38, R38, 0x1, -R4 ;  /* 0x000000012626b824 */ /* 0x000fe200078e0a04 */
[----:B----4-:R-:W-:Y:S02]  /*52e0*/  ISETP.GE.AND P3, PT, R105, RZ, PT ;  /* 0x000000ff6900720c */ /* 0x010fe40003f66270 */
[----:B------:R-:W4:Y:S01]  /*52f0*/  LDL R105, [R1+0x4e4] ;  /* 0x0004e40001697983 */ /* 0x000f220000100800 */
[----:B------:R-:W-:-:S05]  /*5300*/  IABS R3, R3 ;  /* 0x0000000300037213 */ /* 0x000fca0000000000 */
[----:B------:R-:W-:Y:S01]  /*5310*/  IMAD.HI.U32 R18, R5, R3, RZ ;  /* 0x0000000305127227 */ /* 0x000fe200078e00ff */
[----:B------:R-:W-:-:S03]  /*5320*/  IABS R69, R136 ;  /* 0x0000008800457213 */ /* 0x000fc60000000000 */
[----:B------:R-:W-:-:S04]  /*5330*/  IMAD.MOV R18, RZ, RZ, -R18 ;  /* 0x000000ffff127224 */ /* 0x000fc800078e0a12 */
[----:B------:R-:W-:Y:S02]  /*5340*/  IMAD R3, R4, R18, R3 ;  /* 0x0000001204037224 */ /* 0x000fe400078e0203 */
[----:B------:R-:W-:-:S04]  /*5350*/  IMAD.HI.U32 R18, R5, R69, RZ ;  /* 0x0000004505127227 */ /* 0x000fc800078e00ff */
[----:B------:R-:W-:-:S04]  /*5360*/  IMAD.MOV R18, RZ, RZ, -R18 ;  /* 0x000000ffff127224 */ /* 0x000fc800078e0a12 */
[----:B------:R-:W-:Y:S01]  /*5370*/  IMAD R18, R4, R18, R69 ;  /* 0x0000001204127224 */ /* 0x000fe200078e0245 */
[----:B------:R-:W-:Y:S02]  /*5380*/  IABS R69, R154 ;  /* 0x0000009a00457213 */ /* 0x000fe40000000000 */
[----:B--2---:R-:W-:Y:S02]  /*5390*/  ISETP.GE.AND P2, PT, R19, RZ, PT ;  /* 0x000000ff1300720c */ /* 0x004fe40003f46270 */
[----:B------:R-:W2:Y:S01]  /*53a0*/  LDL R19, [R1+0x4d8] ;  /* 0x0004d80001137983 */ /* 0x000ea20000100800 */
[----:B------:R-:W-:Y:S01]  /*53b0*/  IMAD.HI.U32 R86, R5, R69, RZ ;  /* 0x0000004505567227 */ /* 0x000fe200078e00ff */
[----:B------:R-:W-:-:S03]  /*53c0*/  IABS R82, R153 ;  /* 0x0000009900527213 */ /* 0x000fc60000000000 */
[----:B------:R-:W-:Y:S02]  /*53d0*/  IMAD.MOV R83, RZ, RZ, -R86 ;  /* 0x000000ffff537224 */ /* 0x000fe400078e0a56 */
[----:B------:R-:W-:Y:S01]  /*53e0*/  IMAD.HI.U32 R80, R5, R81, RZ ;  /* 0x0000005105507227 */ /* 0x000fe200078e00ff */
[----:B------:R-:W-:-:S03]  /*53f0*/  IABS R79, R142 ;  /* 0x0000008e004f7213 */ /* 0x000fc60000000000 */
[----:B------:R-:W-:Y:S02]  /*5400*/  IMAD R69, R4, R83, R69 ;  /* 0x0000005304457224 */ /* 0x000fe400078e0245 */
[----:B------:R-:W-:Y:S02]  /*5410*/  IMAD.MOV R80, RZ, RZ, -R80 ;  /* 0x000000ffff507224 */ /* 0x000fe400078e0a50 */
[----:B------:R-:W-:-:S04]  /*5420*/  IMAD.HI.U32 R83, R5, R82, RZ ;  /* 0x0000005205537227 */ /* 0x000fc800078e00ff */
[----:B------:R-:W-:Y:S01]  /*5430*/  @!P5 IMAD.MOV R47, RZ, RZ, -R47 ;  /* 0x000000ffff2fd224 */ /* 0x000fe200078e0a2f */
[C---:B------:R-:W-:Y:S01]  /*5440*/  ISETP.GT.U32.AND P5, PT, R4.reuse, R42, PT ;  /* 0x0000002a0400720c */ /* 0x040fe20003fa4070 */
[----:B------:R-:W-:Y:S01]  /*5450*/  IMAD R77, R4, R80, R81 ;  /* 0x00000050044d7224 */ /* 0x000fe200078e0251 */
[----:B------:R-:W-:Y:S01]  /*5460*/  IABS R80, R150 ;  /* 0x0000009600507213 */ /* 0x000fe20000000000 */
[----:B------:R-:W-:Y:S02]  /*5470*/  IMAD.MOV R83, RZ, RZ, -R83 ;  /* 0x000000ffff537224 */ /* 0x000fe400078e0a53 */
[----:B------:R-:W-:-:S04]  /*5480*/  IMAD.HI.U32 R76, R5, R79, RZ ;  /* 0x0000004f054c7227 */ /* 0x000fc800078e00ff */
[----:B------:R-:W-:Y:S01]  /*5490*/  IMAD.HI.U32 R84, R5, R70, RZ ;  /* 0x0000004605547227 */ /* 0x000fe200078e00ff */
[----:B------:R-:W-:-:S03]  /*54a0*/  IABS R81, R152 ;  /* 0x0000009800517213 */ /* 0x000fc60000000000 */
[----:B------:R-:W-:Y:S02]  /*54b0*/  IMAD R78, R4, R83, R82 ;  /* 0x00000053044e7224 */ /* 0x000fe400078e0252 */
[----:B------:R-:W-:Y:S02]  /*54c0*/  IMAD.MOV R76, RZ, RZ, -R76 ;  /* 0x000000ffff4c7224 */ /* 0x000fe400078e0a4c */
[----:B------:R-:W-:Y:S02]  /*54d0*/  IMAD.MOV R84, RZ, RZ, -R84 ;  /* 0x000000ffff547224 */ /* 0x000fe400078e0a54 */
[----:B------:R-:W-:-:S04]  /*54e0*/  IMAD.HI.U32 R82, R5, R80, RZ ;  /* 0x0000005005527227 */ /* 0x000fc800078e00ff */
[C---:B------:R-:W-:Y:S01]  /*54f0*/  IMAD R76, R4.reuse, R76, R79 ;  /* 0x0000004c044c7224 */ /* 0x040fe200078e024f */
[----:B------:R-:W-:Y:S01]  /*5500*/  IABS R79, R151 ;  /* 0x00000097004f7213 */ /* 0x000fe20000000000 */
[----:B------:R-:W-:Y:S02]  /*5510*/  IMAD R70, R4, R84, R70 ;  /* 0x0000005404467224 */ /* 0x000fe400078e0246 */
[----:B------:R-:W-:Y:S02]  /*5520*/  IMAD.MOV R82, RZ, RZ, -R82 ;  /* 0x000000ffff527224 */ /* 0x000fe400078e0a52 */
[----:B------:R-:W-:-:S04]  /*5530*/  IMAD.HI.U32 R84, R5, R81, RZ ;  /* 0x0000005105547227 */ /* 0x000fc800078e00ff */
[----:B------:R-:W-:Y:S01]  /*5540*/  @!P5 IMAD.IADD R42, R42, 0x1, -R4 ;  /* 0x000000012a2ad824 */ /* 0x000fe200078e0a04 */
[C---:B------:R-:W-:Y:S01]  /*5550*/  ISETP.GT.U32.AND P5, PT, R4.reuse, R39, PT ;  /* 0x000000270400720c */ /* 0x040fe20003fa4070 */
[----:B------:R-:W-:Y:S01]  /*5560*/  IMAD R80, R4, R82, R80 ;  /* 0x0000005204507224 */ /* 0x000fe200078e0250 */
[----:B------:R-:W-:Y:S01]  /*5570*/  IABS R82, R165 ;  /* 0x000000a500527213 */ /* 0x000fe20000000000 */
[----:B------:R-:W-:-:S04]  /*5580*/  IMAD.HI.U32 R83, R5, R79, RZ ;  /* 0x0000004f05537227 */ /* 0x000fc800078e00ff */
[----:B------:R-:W-:Y:S02]  /*5590*/  IMAD.MOV R84, RZ, RZ, -R84 ;  /* 0x000000ffff547224 */ /* 0x000fe400078e0a54 */
[----:B------:R-:W-:Y:S02]  /*55a0*/  IMAD.MOV R83, RZ, RZ, -R83 ;  /* 0x000000ffff537224 */ /* 0x000fe400078e0a53 */
[----:B------:R-:W-:Y:S02]  /*55b0*/  IMAD R81, R4, R84, R81 ;  /* 0x0000005404517224 */ /* 0x000fe400078e0251 */
[----:B------:R-:W-:-:S04]  /*55c0*/  IMAD.HI.U32 R84, R5, R82, RZ ;  /* 0x0000005205547227 */ /* 0x000fc800078e00ff */
[----:B------:R-:W-:Y:S01]  /*55d0*/  IMAD R79, R4, R83, R79 ;  /* 0x00000053044f7224 */ /* 0x000fe200078e024f */
[----:B------:R-:W-:Y:S01]  /*55e0*/  IABS R83, R145 ;  /* 0x0000009100537213 */ /* 0x000fe20000000000 */
[----:B------:R-:W-:-:S04]  /*55f0*/  IMAD.HI.U32 R85, R5, R71, RZ ;  /* 0x0000004705557227 */ /* 0x000fc800078e00ff */
[----:B------:R-:W-:Y:S02]  /*5600*/  IMAD.MOV R84, RZ, RZ, -R84 ;  /* 0x000000ffff547224 */ /* 0x000fe400078e0a54 */
[----:B------:R-:W-:Y:S02]  /*5610*/  @!P5 IMAD.IADD R39, R39, 0x1, -R4 ;  /* 0x000000012727d824 */ /* 0x000fe400078e0a04 */
[----:B------:R-:W-:Y:S02]  /*5620*/  IMAD.MOV R85, RZ, RZ, -R85 ;  /* 0x000000ffff557224 */ /* 0x000fe400078e0a55 */
[C---:B------:R-:W-:Y:S02]  /*5630*/  IMAD R82, R4.reuse, R84, R82 ;  /* 0x0000005404527224 */ /* 0x040fe400078e0252 */
[----:B------:R-:W-:Y:S01]  /*5640*/  IMAD.HI.U32 R84, R5, R83, RZ ;  /* 0x0000005305547227 */ /* 0x000fe200078e00ff */
[----:B------:R-:W-:-:S03]  /*5650*/  ISETP.GT.U32.AND P5, PT, R4, R39, PT ;  /* 0x000000270400720c */ /* 0x000fc60003fa4070 */
[----:B------:R-:W-:Y:S01]  /*5660*/  IMAD R71, R4, R85, R71 ;  /* 0x0000005504477224 */ /* 0x000fe200078e0247 */
[----:B------:R-:W-:Y:S01]  /*5670*/  IABS R85, R148 ;  /* 0x0000009400557213 */ /* 0x000fe20000000000 */
[----:B------:R-:W-:-:S04]  /*5680*/  IMAD.MOV R84, RZ, RZ, -R84 ;  /* 0x000000ffff547224 */ /* 0x000fc800078e0a54 */
[----:B------:R-:W-:Y:S01]  /*5690*/  IMAD R83, R4, R84, R83 ;  /* 0x0000005404537224 */ /* 0x000fe200078e0253 */
[----:B------:R-:W-:Y:S01]  /*56a0*/  IABS R84, R149 ;  /* 0x0000009500547213 */ /* 0x000fe20000000000 */
[----:B------:R-:W-:-:S04]  /*56b0*/  IMAD.HI.U32 R87, R5, R85, RZ ;  /* 0x0000005505577227 */ /* 0x000fc800078e00ff */
[----:B------:R-:W-:Y:S02]  /*56c0*/  IMAD.MOV R87, RZ, RZ, -R87 ;  /* 0x000000ffff577224 */ /* 0x000fe400078e0a57 */
[----:B------:R-:W-:Y:S01]  /*56d0*/  IMAD.HI.U32 R86, R5, R84, RZ ;  /* 0x0000005405567227 */ /* 0x000fe200078e00ff */
[----:B------:R-:W-:-:S03]  /*56e0*/  IABS R88, R147 ;  /* 0x0000009300587213 */ /* 0x000fc60000000000 */
[----:B------:R-:W-:Y:S01]  /*56f0*/  @!P5 IMAD.IADD R39, R39, 0x1, -R4 ;  /* 0x000000012727d824 */ /* 0x000fe200078e0a04 */
[C---:B------:R-:W-:Y:S01]  /*5700*/  ISETP.GT.U32.AND P5, PT, R4.reuse, R37, PT ;  /* 0x000000250400720c */ /* 0x040fe20003fa4070 */
[----:B------:R-:W-:Y:S01]  /*5710*/  IMAD R85, R4, R87, R85 ;  /* 0x0000005704557224 */ /* 0x000fe200078e0255 */
[----:B------:R-:W-:Y:S01]  /*5720*/  IABS R87, R158 ;  /* 0x0000009e00577213 */ /* 0x000fe20000000000 */
[----:B------:R-:W-:Y:S02]  /*5730*/  IMAD.MOV R86, RZ, RZ, -R86 ;  /* 0x000000ffff567224 */ /* 0x000fe400078e0a56 */
[----:B------:R-:W-:-:S04]  /*5740*/  IMAD.HI.U32 R90, R5, R88, RZ ;  /* 0x00000058055a7227 */ /* 0x000fc800078e00ff */
[----:B------:R-:W-:Y:S01]  /*5750*/  IMAD R84, R4, R86, R84 ;  /* 0x0000005604547224 */ /* 0x000fe200078e0254 */
[----:B------:R-:W-:Y:S01]  /*5760*/  IABS R86, R160 ;  /* 0x000000a000567213 */ /* 0x000fe20000000000 */
[----:B------:R-:W-:-:S04]  /*5770*/  IMAD.HI.U32 R89, R5, R87, RZ ;  /* 0x0000005705597227 */ /* 0x000fc800078e00ff */
[----:B------:R-:W-:Y:S02]  /*5780*/  IMAD.MOV R90, RZ, RZ, -R90 ;  /* 0x000000ffff5a7224 */ /* 0x000fe400078e0a5a */
[----:B------:R-:W-:Y:S02]  /*5790*/  IMAD.MOV R89, RZ, RZ, -R89 ;  /* 0x000000ffff597224 */ /* 0x000fe400078e0a59 */
[----:B------:R-:W-:-:S04]  /*57a0*/  IMAD.HI.U32 R91, R5, R86, RZ ;  /* 0x00000056055b7227 */ /* 0x000fc800078e00ff */
[----:B------:R-:W-:Y:S02]  /*57b0*/  @!P5 IMAD.IADD R37, R37, 0x1, -R4 ;  /* 0x000000012525d824 */ /* 0x000fe400078e0a04 */
[C---:B------:R-:W-:Y:S01]  /*57c0*/  IMAD R88, R4.reuse, R90, R88 ;  /* 0x0000005a04587224 */ /* 0x040fe200078e0258 */
[----:B------:R-:W-:Y:S01]  /*57d0*/  IABS R90, R146 ;  /* 0x00000092005a7213 */ /* 0x000fe20000000000 */
[C---:B------:R-:W-:Y:S01]  /*57e0*/  IMAD R87, R4.reuse, R89, R87 ;  /* 0x0000005904577224 */ /* 0x040fe200078e0257 */
[----:B------:R-:W-:Y:S01]  /*57f0*/  IABS R89, R143 ;  /* 0x0000008f00597213 */ /* 0x000fe20000000000 */
[----:B------:R-:W-:Y:S01]  /*5800*/  IMAD.MOV R91, RZ, RZ, -R91 ;  /* 0x000000ffff5b7224 */ /* 0x000fe200078e0a5b */
[----:B------:R-:W-:-:S03]  /*5810*/  ISETP.GT.U32.AND P5, PT, R4, R37, PT ;  /* 0x000000250400720c */ /* 0x000fc60003fa4070 */
[----:B------:R-:W-:Y:S02]  /*5820*/  IMAD R86, R4, R91, R86 ;  /* 0x0000005b04567224 */ /* 0x000fe400078e0256 */
[----:B------:R-:W-:-:S04]  /*5830*/  IMAD.HI.U32 R91, R5, R90, RZ ;  /* 0x0000005a055b7227 */ /* 0x000fc800078e00ff */
[----:B------:R-:W-:-:S04]  /*5840*/  IMAD.HI.U32 R92, R5, R89, RZ ;  /* 0x00000059055c7227 */ /* 0x000fc800078e00ff */
[----:B------:R-:W-:Y:S02]  /*5850*/  IMAD.MOV R91, RZ, RZ, -R91 ;  /* 0x000000ffff5b7224 */ /* 0x000fe400078e0a5b */
[----:B------:R-:W-:Y:S02]  /*5860*/  IMAD.MOV R92, RZ, RZ, -R92 ;  /* 0x000000ffff5c7224 */ /* 0x000fe400078e0a5c */
[C---:B------:R-:W-:Y:S01]  /*5870*/  IMAD R90, R4.reuse, R91, R90 ;  /* 0x0000005b045a7224 */ /* 0x040fe200078e025a */
[----:B------:R-:W-:Y:S01]  /*5880*/  IABS R91, R139 ;  /* 0x0000008b005b7213 */ /* 0x000fe20000000000 */
[C---:B------:R-:W-:Y:S01]  /*5890*/  IMAD R89, R4.reuse, R92, R89 ;  /* 0x0000005c04597224 */ /* 0x040fe200078e0259 */
[----:B------:R-:W-:Y:S01]  /*58a0*/  IABS R92, R144 ;  /* 0x00000090005c7213 */ /* 0x000fe20000000000 */
[----:B------:R-:W-:Y:S01]  /*58b0*/  @!P5 IMAD.IADD R37, R37, 0x1, -R4 ;  /* 0x000000012525d824 */ /* 0x000fe200078e0a04 */
[----:B------:R-:W-:Y:S01]  /*58c0*/  ISETP.GT.U32.AND P5, PT, R4, R33, PT ;  /* 0x000000210400720c */ /* 0x000fe20003fa4070 */
[----:B------:R-:W-:Y:S01]  /*58d0*/  IMAD.HI.U32 R95, R5, R91, RZ ;  /* 0x0000005b055f7227 */ /* 0x000fe200078e00ff */
[----:B------:R-:W-:-:S03]  /*58e0*/  IABS R94, R138 ;  /* 0x0000008a005e7213 */ /* 0x000fc60000000000 */
[----:B------:R-:W-:Y:S01]  /*58f0*/  IMAD.HI.U32 R93, R5, R92, RZ ;  /* 0x0000005c055d7227 */ /* 0x000fe200078e00ff */
[----:B------:R-:W-:-:S03]  /*5900*/  ISETP.GT.U32.AND P6, PT, R4, R42, PT ;  /* 0x0000002a0400720c */ /* 0x000fc60003fc4070 */
[----:B------:R-:W-:Y:S02]  /*5910*/  IMAD.MOV R96, RZ, RZ, -R93 ;  /* 0x000000ffff607224 */ /* 0x000fe400078e0a5d */
[----:B------:R-:W-:Y:S02]  /*5920*/  IMAD.MOV R95, RZ, RZ, -R95 ;  /* 0x000000ffff5f7224 */ /* 0x000fe400078e0a5f */
[----:B------:R-:W-:-:S04]  /*5930*/  IMAD.HI.U32 R93, R5, R94, RZ ;  /* 0x0000005e055d7227 */ /* 0x000fc800078e00ff */
[C---:B------:R-:W-:Y:S02]  /*5940*/  IMAD R91, R4.reuse, R95, R91 ;  /* 0x0000005f045b7224 */ /* 0x040fe400078e025b */
[----:B------:R-:W-:Y:S01]  /*5950*/  @!P4 IMAD.MOV R45, RZ, RZ, -R45 ;  /* 0x000000ffff2dc224 */ /* 0x000fe200078e0a2d */
[----:B------:R-:W-:Y:S01]  /*5960*/  ISETP.GT.U32.AND P4, PT, R4, R41, PT ;  /* 0x000000290400720c */ /* 0x000fe20003f84070 */
[----:B------:R-:W-:Y:S02]  /*5970*/  IMAD.MOV R95, RZ, RZ, -R93 ;  /* 0x000000ffff5f7224 */ /* 0x000fe400078e0a5d */
[----:B------:R-:W-:Y:S02]  /*5980*/  IMAD.MOV.U32 R93, RZ, RZ, R37 ;  /* 0x000000ffff5d7224 */ /* 0x000fe400078e0025 */
[----:B------:R-:W-:Y:S02]  /*5990*/  @!P5 IMAD.IADD R33, R33, 0x1, -R4 ;  /* 0x000000012121d824 */ /* 0x000fe400078e0a04 */
[----:B------:R-:W-:-:S03]  /*59a0*/  @!P2 IMAD.MOV R93, RZ, RZ, -R93 ;  /* 0x000000ffff5da224 */ /* 0x000fc600078e0a5d */
[----:B------:R-:W-:Y:S01]  /*59b0*/  ISETP.GT.U32.AND P2, PT, R4, R33, PT ;  /* 0x000000210400720c */ /* 0x000fe20003f44070 */
[--C-:B------:R-:W-:Y:S01]  /*59c0*/  @!P6 IMAD.IADD R42, R42, 0x1, -R4.reuse ;  /* 0x000000012a2ae824 */ /* 0x100fe200078e0a04 */
[----:B------:R-:W-:Y:S01]  /*59d0*/  ISETP.GE.AND P6, PT, R101, RZ, PT ;  /* 0x000000ff6500720c */ /* 0x000fe20003fc6270 */
[----:B------:R-:W-:Y:S01]  /*59e0*/  @!P4 IMAD.IADD R41, R41, 0x1, -R4 ;  /* 0x000000012929c824 */ /* 0x000fe200078e0a04 */
[----:B------:R-:W-:-:S09]  /*59f0*/  ISETP.GE.AND P4, PT, R100, RZ, PT ;  /* 0x000000ff6400720c */ /* 0x000fd20003f86270 */
[----:B------:R-:W-:Y:S01]  /*5a00*/  @!P2 IMAD.IADD R33, R33, 0x1, -R4 ;  /* 0x000000012121a824 */ /* 0x000fe200078e0a04 */
[C---:B------:R-:W-:Y:S01]  /*5a10*/  ISETP.GT.U32.AND P2, PT, R4.reuse, R29, PT ;  /* 0x0000001d0400720c */ /* 0x040fe20003f44070 */
[----:B------:R-:W-:Y:S01]  /*5a20*/  @!P6 IMAD.MOV R42, RZ, RZ, -R42 ;  /* 0x000000ffff2ae224 */ /* 0x000fe200078e0a2a */
[----:B------:R-:W-:Y:S01]  /*5a30*/  ISETP.GT.U32.AND P6, PT, R4, R38, PT ;  /* 0x000000260400720c */ /* 0x000fe20003fc4070 */
[----:B------:R-:W-:Y:S01]  /*5a40*/  @!P4 IMAD.MOV R41, RZ, RZ, -R41 ;  /* 0x000000ffff29c224 */ /* 0x000fe200078e0a29 */
[C---:B------:R-:W-:Y:S02]  /*5a50*/  LOP3.LUT R141, R0.reuse, 0x2e, RZ, 0xfc, !PT ;  /* 0x0000002e008d7812 */ /* 0x040fe400078efcff */
[----:B------:R-:W-:Y:S02]  /*5a60*/  LOP3.LUT R140, R0, 0x36, RZ, 0xfc, !PT ;  /* 0x00000036008c7812 */ /* 0x000fe400078efcff */
[----:B---3--:R-:W-:Y:S02]  /*5a70*/  ISETP.GE.AND P4, PT, R104, RZ, PT ;  /* 0x000000ff6800720c */ /* 0x008fe40003f86270 */
[----:B------:R-:W-:Y:S01]  /*5a80*/  LOP3.LUT R137, R0, 0x3e, RZ, 0xfc, !PT ;  /* 0x0000003e00897812 */ /* 0x000fe200078efcff */
[----:B------:R-:W3:Y:S02]  /*5a90*/  LDL R104, [R1+0x4e0] ;  /* 0x0004e00001687983 */ /* 0x000ee40000100800 */
[----:B------:R-:W-:-:S02]  /*5aa0*/  @!P2 IMAD.IADD R29, R29, 0x1, -R4 ;  /* 0x000000011d1da824 */ /* 0x000fc400078e0a04 */
[----:B------:R-:W-:Y:S04]  /*5ab0*/  STL [R1+0x368], R141 ;  /* 0x0003688d01007387 */ /* 0x000fe80000100800 */
[----:B------:R-:W-:Y:S04]  /*5ac0*/  STL [R1+0x364], R140 ;  /* 0x0003648c01007387 */ /* 0x000fe80000100800 */
[----:B------:R-:W-:Y:S01]  /*5ad0*/  STL [R1+0x360], R137 ;  /* 0x0003608901007387 */ /* 0x000fe20000100800 */
[----:B------:R-:W-:Y:S02]  /*5ae0*/  @!P6 IMAD.IADD R38, R38, 0x1, -R4 ;  /* 0x000000012626e824 */ /* 0x000fe400078e0a04 */
[----:B------:R-:W-:Y:S01]  /*5af0*/  @!P3 IMAD.MOV R39, RZ, RZ, -R39 ;  /* 0x000000ffff27b224 */ /* 0x000fe200078e0a27 */
[C---:B------:R-:W-:Y:S01]  /*5b00*/  ISETP.GT.U32.AND P3, PT, R4.reuse, R35, PT ;  /* 0x000000230400720c */ /* 0x040fe20003f64070 */
[----:B------:R-:W-:Y:S01]  /*5b10*/  @!P4 IMAD.MOV R38, RZ, RZ, -R38 ;  /* 0x000000ffff26c224 */ /* 0x000fe200078e0a26 */
[----:B------:R-:W-:Y:S01]  /*5b20*/  ISETP.GT.U32.AND P4, PT, R4, R34, PT ;  /* 0x000000220400720c */ /* 0x000fe20003f84070 */
[----:B------:R-:W3:Y:S10]  /*5b30*/  LDL R103, [R1+0x4c8] ;  /* 0x0004c80001677983 */ /* 0x000ef40000100800 */
[----:B------:R-:W-:-:S02]  /*5b40*/  @!P3 IMAD.IADD R35, R35, 0x1, -R4 ;  /* 0x000000012323b824 */ /* 0x000fc400078e0a04 */
[----:B------:R-:W-:-:S03]  /*5b50*/  @!P4 IMAD.IADD R34, R34, 0x1, -R4 ;  /* 0x000000012222c824 */ /* 0x000fc600078e0a04 */
[----:B------:R-:W-:-:S13]  /*5b60*/  ISETP.GT.U32.AND P4, PT, R4, R35, PT ;  /* 0x000000230400720c */ /* 0x000fda0003f84070 */
[----:B------:R-:W-:Y:S01]  /*5b70*/  @!P4 IMAD.IADD R35, R35, 0x1, -R4 ;  /* 0x000000012323c824 */ /* 0x000fe200078e0a04 */
[----:B----4-:R-:W-:Y:S02]  /*5b80*/  ISETP.GE.AND P4, PT, R105, RZ, PT ;  /* 0x000000ff6900720c */ /* 0x010fe40003f86270 */
[----:B------:R-:W4:Y:S01]  /*5b90*/  LDL R105, [R1+0x4c4] ;  /* 0x0004c40001697983 */ /* 0x000f220000100800 */
[----:B--2---:R-:W-:-:S03]  /*5ba0*/  ISETP.GE.AND P2, PT, R19, RZ, PT ;  /* 0x000000ff1300720c */ /* 0x004fc60003f46270 */
[----:B------:R-:W2:Y:S01]  /*5bb0*/  LDL R19, [R1+0x4b8] ;  /* 0x0004b80001137983 */ /* 0x000ea20000100800 */
[C---:B------:R-:W-:Y:S02]  /*5bc0*/  ISETP.GT.U32.AND P6, PT, R4.reuse, R36, PT ;  /* 0x000000240400720c */ /* 0x040fe40003fc4070 */
[----:B------:R-:W-:-:S11]  /*5bd0*/  ISETP.GT.U32.AND P5, PT, R4, R34, PT ;  /* 0x000000220400720c */ /* 0x000fd60003fa4070 */
[--C-:B------:R-:W-:Y:S02]  /*5be0*/  @!P6 IMAD.IADD R36, R36, 0x1, -R4.reuse ;  /* 0x000000012424e824 */ /* 0x100fe400078e0a04 */
[----:B------:R-:W-:Y:S01]  /*5bf0*/  @!P5 IMAD.IADD R34, R34, 0x1, -R4 ;  /* 0x000000012222d824 */ /* 0x000fe200078e0a04 */
[C---:B------:R-:W-:Y:S02]  /*5c00*/  ISETP.GT.U32.AND P5, PT, R4.reuse, R30, PT ;  /* 0x0000001e0400720c */ /* 0x040fe40003fa4070 */
[----:B------:R-:W-:-:S11]  /*5c10*/  ISETP.GT.U32.AND P3, PT, R4, R36, PT ;  /* 0x000000240400720c */ /* 0x000fd60003f64070 */
[--C-:B------:R-:W-:Y:S02]  /*5c20*/  @!P5 IMAD.IADD R30, R30, 0x1, -R4.reuse ;  /* 0x000000011e1ed824 */ /* 0x100fe400078e0a04 */
[----:B------:R-:W-:-:S04]  /*5c30*/  @!P3 IMAD.IADD R36, R36, 0x1, -R4 ;  /* 0x000000012424b824 */ /* 0x000fc800078e0a04 */
[----:B------:R-:W-:Y:S01]  /*5c40*/  @!P4 IMAD.MOV R36, RZ, RZ, -R36 ;  /* 0x000000ffff24c224 */ /* 0x000fe200078e0a24 */
[C---:B------:R-:W-:Y:S02]  /*5c50*/  ISETP.GT.U32.AND P4, PT, R4.reuse, R30, PT ;  /* 0x0000001e0400720c */ /* 0x040fe40003f84070 */
[----:B------:R-:W-:Y:S02]  /*5c60*/  ISETP.GT.U32.AND P3, PT, R4, R31, PT ;  /* 0x0000001f0400720c */ /* 0x000fe40003f64070 */
[----:B0-----:R-:W-:-:S09]  /*5c70*/  LOP3.LUT R114, R0, 0x46, RZ, 0xfc, !PT ;  /* 0x0000004600727812 */ /* 0x001fd200078efcff */
[--C-:B------:R-:W-:Y:S01]  /*5c80*/  @!P4 IMAD.IADD R30, R30, 0x1, -R4.reuse ;  /* 0x000000011e1ec824 */ /* 0x100fe200078e0a04 */
[----:B------:R-:W-:Y:S01]  /*5c90*/  ISETP.GT.U32.AND P4, PT, R4, R25, PT ;  /* 0x000000190400720c */ /* 0x000fe20003f84070 */
[----:B------:R-:W-:Y:S01]  /*5ca0*/  @!P3 IMAD.IADD R31, R31, 0x1, -R4 ;  /* 0x000000011f1fb824 */ /* 0x000fe200078e0a04 */
[----:B------:R-:W-:Y:S02]  /*5cb0*/  LOP3.LUT R115, R0, 0x4e, RZ, 0xfc, !PT ;  /* 0x0000004e00737812 */ /* 0x000fe400078efcff */
[----:B------:R-:W-:-:S09]  /*5cc0*/  ISETP.GT.U32.AND P5, PT, R4, R27, PT ;  /* 0x0000001b0400720c */ /* 0x000fd20003fa4070 */
[----:B------:R-:W-:Y:S02]  /*5cd0*/  @!P4 IMAD.IADD R25, R25, 0x1, -R4 ;  /* 0x000000011919c824 */ /* 0x000fe400078e0a04 */
[----:B------:R-:W-:Y:S02]  /*5ce0*/  IMAD R92, R4, R96, R92 ;  /* 0x00000060045c7224 */ /* 0x000fe400078e025c */
[----:B------:R-:W-:Y:S02]  /*5cf0*/  IMAD.MOV.U32 R96, RZ, RZ, R34 ;  /* 0x000000ffff607224 */ /* 0x000fe400078e0022 */
[----:B------:R-:W-:Y:S02]  /*5d00*/  @!P5 IMAD.IADD R27, R27, 0x1, -R4 ;  /* 0x000000011b1bd824 */ /* 0x000fe400078e0a04 */
[----:B------:R-:W-:-:S03]  /*5d10*/  @!P2 IMAD.MOV R96, RZ, RZ, -R96 ;  /* 0x000000ffff60a224 */ /* 0x000fc600078e0a60 */
[----:B------:R-:W-:Y:S02]  /*5d20*/  ISETP.GT.U32.AND P2, PT, R4, R27, PT ;  /* 0x0000001b0400720c */ /* 0x000fe40003f44070 */
[----:B------:R-:W-:-:S11]  /*5d30*/  LOP3.LUT R116, R0, 0x56, RZ, 0xfc, !PT ;  /* 0x0000005600747812 */ /* 0x000fd600078efcff */
[----:B------:R-:W-:Y:S01]  /*5d40*/  @!P2 IMAD.IADD R27, R27, 0x1, -R4 ;  /* 0x000000011b1ba824 */ /* 0x000fe200078e0a04 */
[----:B---3--:R-:W-:Y:S02]  /*5d50*/  ISETP.GE.AND P3, PT, R104, RZ, PT ;  /* 0x000000ff6800720c */ /* 0x008fe40003f66270 */
[----:B------:R-:W3:Y:S04]  /*5d60*/  LDL R104, [R1+0x4b4] ;  /* 0x0004b40001687983 */ /* 0x000ee80000100800 */
[----:B------:R-:W-:Y:S04]  /*5d70*/  STL [R1+0x35c], R114 ;  /* 0x00035c7201007387 */ /* 0x000fe80000100800 */
[----:B------:R-:W-:Y:S01]  /*5d80*/  STL [R1+0x358], R115 ;  /* 0x0003587301007387 */ /* 0x000fe20000100800 */
[----:B----4-:R-:W-:-:S02]  /*5d90*/  ISETP.GE.AND P2, PT, R105, RZ, PT ;  /* 0x000000ff6900720c */ /* 0x010fc40003f46270 */
[----:B--2---:R-:W-:Y:S02]  /*5da0*/  ISETP.GE.AND P4, PT, R19, RZ, PT ;  /* 0x000000ff1300720c */ /* 0x004fe40003f86270 */
[----:B------:R-:W2:Y:S04]  /*5db0*/  LDL R19, [R1+0x4b0] ;  /* 0x0004b00001137983 */ /* 0x000ea80000100800 */
[----:B------:R-:W-:Y:S04]  /*5dc0*/  STL [R1+0x354], R116 ;  /* 0x0003547401007387 */ /* 0x000fe80000100800 */
[----:B------:R-:W4:Y:S01]  /*5dd0*/  LDL R105, [R1+0x4ac] ;  /* 0x0004ac0001697983 */ /* 0x000f220000100800 */
[----:B------:R-:W-:-:S13]  /*5de0*/  ISETP.GT.U32.AND P6, PT, R4, R32, PT ;  /* 0x000000200400720c */ /* 0x000fda0003fc4070 */
[----:B------:R-:W-:-:S05]  /*5df0*/  @!P6 IMAD.IADD R32, R32, 0x1, -R4 ;  /* 0x000000012020e824 */ /* 0x000fca00078e0a04 */
[----:B------:R-:W-:-:S13]  /*5e00*/  ISETP.GT.U32.AND P6, PT, R4, R32, PT ;  /* 0x000000200400720c */ /* 0x000fda0003fc4070 */
[----:B------:R-:W-:Y:S01]  /*5e10*/  @!P6 IMAD.IADD R32, R32, 0x1, -R4 ;  /* 0x000000012020e824 */ /* 0x000fe200078e0a04 */
[C---:B------:R-:W-:Y:S01]  /*5e20*/  ISETP.GT.U32.AND P6, PT, R4.reuse, R28, PT ;  /* 0x0000001c0400720c */ /* 0x040fe20003fc4070 */
[----:B------:R-:W-:Y:S01]  /*5e30*/  @!P3 IMAD.MOV R35, RZ, RZ, -R35 ;  /* 0x000000ffff23b224 */ /* 0x000fe200078e0a23 */
[----:B------:R-:W-:-:S11]  /*5e40*/  ISETP.GT.U32.AND P3, PT, R4, R29, PT ;  /* 0x0000001d0400720c */ /* 0x000fd60003f64070 */
[----:B------:R-:W-:Y:S01]  /*5e50*/  @!P6 IMAD.IADD R28, R28, 0x1, -R4 ;  /* 0x000000011c1ce824 */ /* 0x000fe200078e0a04 */
[----:B------:R-:W-:-:S04]  /*5e60*/  ISETP.GT.U32.AND P6, PT, R4, R31, PT ;  /* 0x0000001f0400720c */ /* 0x000fc80003fc4070 */
[C---:B------:R-:W-:Y:S01]  /*5e70*/  ISETP.GT.U32.AND P5, PT, R4.reuse, R28, PT ;  /* 0x0000001c0400720c */ /* 0x040fe20003fa4070 */
[----:B------:R-:W-:Y:S01]  /*5e80*/  @!P3 IMAD.IADD R29, R29, 0x1, -R4 ;  /* 0x000000011d1db824 */ /* 0x000fe200078e0a04 */
[----:B------:R-:W-:-:S07]  /*5e90*/  ISETP.GT.U32.AND P3, PT, R4, R24, PT ;  /* 0x000000180400720c */ /* 0x000fce0003f64070 */
[----:B------:R-:W-:Y:S01]  /*5ea0*/  @!P6 IMAD.IADD R31, R31, 0x1, -R4 ;  /* 0x000000011f1fe824 */ /* 0x000fe200078e0a04 */
[----:B------:R-:W-:-:S03]  /*5eb0*/  ISETP.GT.U32.AND P6, PT, R4, R26, PT ;  /* 0x0000001a0400720c */ /* 0x000fc60003fc4070 */
[--C-:B------:R-:W-:Y:S01]  /*5ec0*/  @!P5 IMAD.IADD R28, R28, 0x1, -R4.reuse ;  /* 0x000000011c1cd824 */ /* 0x100fe200078e0a04 */
[----:B------:R-:W-:Y:S01]  /*5ed0*/  ISETP.GE.AND P5, PT, R103, RZ, PT ;  /* 0x000000ff6700720c */ /* 0x000fe20003fa6270 */
[----:B------:R-:W-:Y:S01]  /*5ee0*/  @!P3 IMAD.IADD R24, R24, 0x1, -R4 ;  /* 0x000000011818b824 */ /* 0x000fe200078e0a04 */
[----:B------:R-:W-:-:S07]  /*5ef0*/  ISETP.GT.U32.AND P3, PT, R4, R25, PT ;  /* 0x000000190400720c */ /* 0x000fce0003f64070 */
[----:B------:R-:W-:Y:S01]  /*5f00*/  @!P6 IMAD.IADD R26, R26, 0x1, -R4 ;  /* 0x000000011a1ae824 */ /* 0x000fe200078e0a04 */
[----:B------:R-:W-:-:S03]  /*5f10*/  ISETP.GT.U32.AND P6, PT, R4, R23, PT ;  /* 0x000000170400720c */ /* 0x000fc60003fc4070 */
[----:B------:R-:W-:Y:S01]  /*5f20*/  @!P5 IMAD.MOV R33, RZ, RZ, -R33 ;  /* 0x000000ffff21d224 */ /* 0x000fe200078e0a21 */
[C---:B------:R-:W-:Y:S01]  /*5f30*/  ISETP.GT.U32.AND P5, PT, R4.reuse, R26, PT ;  /* 0x0000001a0400720c */ /* 0x040fe20003fa4070 */
[----:B------:R-:W-:Y:S01]  /*5f40*/  @!P3 IMAD.IADD R25, R25, 0x1, -R4 ;  /* 0x000000011919b824 */ /* 0x000fe200078e0a04 */
[C---:B------:R-:W-:Y:S01]  /*5f50*/  ISETP.GT.U32.AND P3, PT, R4.reuse, R21, PT ;  /* 0x000000150400720c */ /* 0x040fe20003f64070 */
[----:B------:R-:W-:Y:S01]  /*5f60*/  @!P2 IMAD.MOV R32, RZ, RZ, -R32 ;  /* 0x000000ffff20a224 */ /* 0x000fe200078e0a20 */
[----:B------:R-:W-:-:S05]  /*5f70*/  ISETP.GT.U32.AND P2, PT, R4, R24, PT ;  /* 0x000000180400720c */ /* 0x000fca0003f44070 */
[----:B------:R-:W-:-:S05]  /*5f80*/  @!P6 IMAD.IADD R23, R23, 0x1, -R4 ;  /* 0x000000011717e824 */ /* 0x000fca00078e0a04 */
[----:B------:R-:W-:Y:S01]  /*5f90*/  ISETP.GT.U32.AND P6, PT, R4, R23, PT ;  /* 0x000000170400720c */ /* 0x000fe20003fc4070 */
[--C-:B------:R-:W-:Y:S01]  /*5fa0*/  @!P5 IMAD.IADD R26, R26, 0x1, -R4.reuse ;  /* 0x000000011a1ad824 */ /* 0x100fe200078e0a04 */
[----:B------:R-:W-:Y:S01]  /*5fb0*/  ISETP.GT.U32.AND P5, PT, R4, R22, PT ;  /* 0x000000160400720c */ /* 0x000fe20003fa4070 */
[--C-:B------:R-:W-:Y:S01]  /*5fc0*/  @!P3 IMAD.IADD R21, R21, 0x1, -R4.reuse ;  /* 0x000000011515b824 */ /* 0x100fe200078e0a04 */
[C---:B------:R-:W-:Y:S01]  /*5fd0*/  LOP3.LUT R117, R0.reuse, 0x66, RZ, 0xfc, !PT ;  /* 0x0000006600757812 */ /* 0x040fe200078efcff */
[----:B------:R-:W-:Y:S01]  /*5fe0*/  IMAD.MOV.U32 R103, RZ, RZ, R31 ;  /* 0x000000ffff677224 */ /* 0x000fe200078e001f */
[----:B------:R-:W-:Y:S01]  /*5ff0*/  LOP3.LUT R118, R0, 0x6e, RZ, 0xfc, !PT ;  /* 0x0000006e00767812 */ /* 0x000fe200078efcff */
[----:B------:R-:W-:Y:S01]  /*6000*/  @!P2 IMAD.IADD R24, R24, 0x1, -R4 ;  /* 0x000000011818a824 */ /* 0x000fe200078e0a04 */
[----:B------:R-:W-:Y:S02]  /*6010*/  LOP3.LUT R119, R0, 0x76, RZ, 0xfc, !PT ;  /* 0x0000007600777812 */ /* 0x000fe400078efcff */
[----:B------:R-:W-:-:S03]  /*6020*/  ISETP.GT.U32.AND P2, PT, R4, R20, PT ;  /* 0x000000140400720c */ /* 0x000fc60003f44070 */
[--C-:B------:R-:W-:Y:S01]  /*6030*/  @!P6 IMAD.IADD R23, R23, 0x1, -R4.reuse ;  /* 0x000000011717e824 */ /* 0x100fe200078e0a04 */
[----:B------:R-:W-:Y:S01]  /*6040*/  ISETP.GT.U32.AND P6, PT, R4, R17, PT ;  /* 0x000000110400720c */ /* 0x000fe20003fc4070 */
[----:B------:R-:W-:Y:S02]  /*6050*/  @!P4 IMAD.MOV R103, RZ, RZ, -R103 ;  /* 0x000000ffff67c224 */ /* 0x000fe400078e0a67 */
[----:B------:R-:W-:Y:S01]  /*6060*/  @!P5 IMAD.IADD R22, R22, 0x1, -R4 ;  /* 0x000000011616d824 */ /* 0x000fe200078e0a04 */
[----:B------:R-:W-:-:S05]  /*6070*/  ISETP.GT.U32.AND P5, PT, R4, R7, PT ;  /* 0x000000070400720c */ /* 0x000fca0003fa4070 */
[----:B------:R-:W-:Y:S01]  /*6080*/  @!P2 IMAD.IADD R20, R20, 0x1, -R4 ;  /* 0x000000011414a824 */ /* 0x000fe200078e0a04 */
[----:B------:R-:W-:-:S03]  /*6090*/  ISETP.GT.U32.AND P2, PT, R4, R22, PT ;  /* 0x000000160400720c */ /* 0x000fc60003f44070 */
[----:B------:R-:W-:-:S04]  /*60a0*/  @!P6 IMAD.IADD R17, R17, 0x1, -R4 ;  /* 0x000000011111e824 */ /* 0x000fc800078e0a04 */
[----:B------:R-:W-:Y:S01]  /*60b0*/  @!P5 IMAD.IADD R7, R7, 0x1, -R4 ;  /* 0x000000010707d824 */ /* 0x000fe200078e0a04 */
[----:B------:R-:W-:-:S05]  /*60c0*/  ISETP.GT.U32.AND P5, PT, R4, R20, PT ;  /* 0x000000140400720c */ /* 0x000fca0003fa4070 */
[----:B------:R-:W-:Y:S01]  /*60d0*/  @!P2 IMAD.IADD R22, R22, 0x1, -R4 ;  /* 0x000000011616a824 */ /* 0x000fe200078e0a04 */
[----:B------:R-:W-:-:S07]  /*60e0*/  ISETP.GT.U32.AND P2, PT, R4, R8, PT ;  /* 0x000000080400720c */ /* 0x000fce0003f44070 */
[----:B------:R-:W-:-:S06]  /*60f0*/  @!P5 IMAD.IADD R20, R20, 0x1, -R4 ;  /* 0x000000011414d824 */ /* 0x000fcc00078e0a04 */
[----:B------:R-:W-:Y:S01]  /*6100*/  @!P2 IMAD.IADD R8, R8, 0x1, -R4 ;  /* 0x000000010808a824 */ /* 0x000fe200078e0a04 */
[----:B---3--:R-:W-:Y:S01]  /*6110*/  ISETP.GE.AND P4, PT, R104, RZ, PT ;  /* 0x000000ff6800720c */ /* 0x008fe20003f86270 */
[----:B------:R-:W-:-:S12]  /*6120*/  IMAD.MOV.U32 R104, RZ, RZ, R29 ;  /* 0x000000ffff687224 */ /* 0x000fd800078e001d */
[----:B------:R-:W-:Y:S01]  /*6130*/  @!P4 IMAD.MOV R30, RZ, RZ, -R30 ;  /* 0x000000ffff1ec224 */ /* 0x000fe200078e0a1e */
[----:B------:R-:W-:-:S13]  /*6140*/  ISETP.GT.U32.AND P4, PT, R4, R17, PT ;  /* 0x000000110400720c */ /* 0x000fda0003f84070 */
[----:B------:R-:W-:Y:S01]  /*6150*/  @!P4 IMAD.IADD R17, R17, 0x1, -R4 ;  /* 0x000000011111c824 */ /* 0x000fe200078e0a04 */
[----:B------:R-:W-:Y:S02]  /*6160*/  ISETP.GT.U32.AND P4, PT, R4, R10, PT ;  /* 0x0000000a0400720c */ /* 0x000fe40003f84070 */
[----:B--2---:R-:W-:Y:S02]  /*6170*/  ISETP.GE.AND P3, PT, R19, RZ, PT ;  /* 0x000000ff1300720c */ /* 0x004fe40003f66270 */
[----:B------:R-:W-:-:S05]  /*6180*/  LOP3.LUT R19, R0, 0x5e, RZ, 0xfc, !PT ;  /* 0x0000005e00137812 */ /* 0x000fca00078efcff */
[----:B------:R-:W-:Y:S04]  /*6190*/  STL [R1+0x350], R19 ;  /* 0x0003501301007387 */ /* 0x000fe80000100800 */
[----:B------:R-:W-:Y:S04]  /*61a0*/  STL [R1+0x348], R117 ;  /* 0x0003487501007387 */ /* 0x000fe80000100800 */
[----:B------:R-:W-:Y:S04]  /*61b0*/  STL [R1+0x344], R118 ;  /* 0x0003447601007387 */ /* 0x000fe80000100800 */
[----:B------:R-:W-:Y:S04]  /*61c0*/  STL [R1+0x340], R119 ;  /* 0x0003407701007387 */ /* 0x000fe80000100800 */
[----:B------:R-:W2:Y:S01]  /*61d0*/  LDL R102, [R1+0x4a0] ;  /* 0x0004a00001667983 */ /* 0x000ea20000100800 */
[----:B------:R-:W-:Y:S01]  /*61e0*/  @!P3 IMAD.MOV R104, RZ, RZ, -R104 ;  /* 0x000000ffff68b224 */ /* 0x000fe200078e0a68 */
[----:B------:R-:W-:-:S02]  /*61f0*/  ISETP.GT.U32.AND P3, PT, R4, R7, PT ;  /* 0x000000070400720c */ /* 0x000fc40003f64070 */
[----:B----4-:R-:W-:Y:S01]  /*6200*/  ISETP.GE.AND P5, PT, R105, RZ, PT ;  /* 0x000000ff6900720c */ /* 0x010fe20003fa6270 */
[----:B------:R-:W-:-:S10]  /*6210*/  @!P4 IMAD.IADD R10, R10, 0x1, -R4 ;  /* 0x000000010a0ac824 */ /* 0x000fd400078e0a04 */
[----:B------:R-:W-:Y:S01]  /*6220*/  @!P3 IMAD.IADD R7, R7, 0x1, -R4 ;  /* 0x000000010707b824 */ /* 0x000fe200078e0a04 */
[----:B------:R-:W-:Y:S01]  /*6230*/  ISETP.GE.AND P3, PT, R107, RZ, PT ;  /* 0x000000ff6b00720c */ /* 0x000fe20003f66270 */
[----:B------:R-:W-:Y:S01]  /*6240*/  @!P5 IMAD.MOV R28, RZ, RZ, -R28 ;  /* 0x000000ffff1cd224 */ /* 0x000fe200078e0a1c */
[----:B------:R-:W-:-:S11]  /*6250*/  ISETP.GT.U32.AND P5, PT, R4, R8, PT ;  /* 0x000000080400720c */ /* 0x000fd60003fa4070 */
[----:B------:R-:W-:Y:S01]  /*6260*/  @!P3 IMAD.MOV R27, RZ, RZ, -R27 ;  /* 0x000000ffff1bb224 */ /* 0x000fe200078e0a1b */
[----:B------:R-:W-:Y:S01]  /*6270*/  ISETP.GT.U32.AND P3, PT, R4, R10, PT ;  /* 0x0000000a0400720c */ /* 0x000fe20003f64070 */
[----:B------:R-:W-:Y:S01]  /*6280*/  @!P5 IMAD.IADD R8, R8, 0x1, -R4 ;  /* 0x000000010808d824 */ /* 0x000fe200078e0a04 */
[----:B------:R-:W-:-:S11]  /*6290*/  ISETP.GT.U32.AND P5, PT, R4, R13, PT ;  /* 0x0000000d0400720c */ /* 0x000fd60003fa4070 */
[--C-:B------:R-:W-:Y:S01]  /*62a0*/  @!P3 IMAD.IADD R10, R10, 0x1, -R4.reuse ;  /* 0x000000010a0ab824 */ /* 0x100fe200078e0a04 */
[----:B------:R-:W-:Y:S01]  /*62b0*/  ISETP.GT.U32.AND P3, PT, R4, R15, PT ;  /* 0x0000000f0400720c */ /* 0x000fe20003f64070 */
[----:B------:R-:W-:Y:S01]  /*62c0*/  @!P5 IMAD.IADD R13, R13, 0x1, -R4 ;  /* 0x000000010d0dd824 */ /* 0x000fe200078e0a04 */
[----:B------:R-:W-:-:S11]  /*62d0*/  ISETP.GE.AND P2, PT, R106, RZ, PT ;  /* 0x000000ff6a00720c */ /* 0x000fd60003f46270 */
[----:B------:R-:W-:Y:S01]  /*62e0*/  @!P3 IMAD.IADD R15, R15, 0x1, -R4 ;  /* 0x000000010f0fb824 */ /* 0x000fe200078e0a04 */
[----:B------:R-:W-:Y:S01]  /*62f0*/  ISETP.GT.U32.AND P3, PT, R4, R13, PT ;  /* 0x0000000d0400720c */ /* 0x000fe20003f64070 */
[----:B------:R-:W-:Y:S01]  /*6300*/  @!P2 IMAD.MOV R26, RZ, RZ, -R26 ;  /* 0x000000ffff1aa224 */ /* 0x000fe200078e0a1a */
[----:B------:R-:W-:-:S11]  /*6310*/  LOP3.LUT R120, R0, 0x7e, RZ, 0xfc, !PT ;  /* 0x0000007e00787812 */ /* 0x000fd600078efcff */
[----:B------:R-:W-:Y:S01]  /*6320*/  @!P3 IMAD.IADD R13, R13, 0x1, -R4 ;  /* 0x000000010d0db824 */ /* 0x000fe200078e0a04 */
[----:B------:R-:W-:Y:S02]  /*6330*/  ISETP.GE.AND P3, PT, R108, RZ, PT ;  /* 0x000000ff6c00720c */ /* 0x000fe40003f66270 */
[C---:B------:R-:W-:Y:S02]  /*6340*/  LOP3.LUT R122, R0.reuse, 0x86, RZ, 0xfc, !PT ;  /* 0x00000086007a7812 */ /* 0x040fe400078efcff */
[----:B------:R-:W-:Y:S01]  /*6350*/  LOP3.LUT R123, R0, 0x8e, RZ, 0xfc, !PT ;  /* 0x0000008e007b7812 */ /* 0x000fe200078efcff */
[----:B------:R-:W-:Y:S04]  /*6360*/  STL [R1+0x24], R26 ;  /* 0x0000241a01007387 */ /* 0x000fe80000100800 */
[----:B------:R-:W-:Y:S04]  /*6370*/  STL [R1+0x338], R120 ;  /* 0x0003387801007387 */ /* 0x000fe80000100800 */
[----:B------:R-:W-:Y:S01]  /*6380*/  @!P3 IMAD.MOV R23, RZ, RZ, -R23 ;  /* 0x000000ffff17b224 */ /* 0x000fe200078e0a17 */
[----:B------:R-:W-:Y:S04]  /*6390*/  STL [R1+0x334], R122 ;  /* 0x0003347a01007387 */ /* 0x000fe80000100800 */
[----:B------:R-:W-:Y:S04]  /*63a0*/  STL [R1+0x330], R123 ;  /* 0x0003307b01007387 */ /* 0x000fe80000100800 */
[----:B------:R0:W-:Y:S04]  /*63b0*/  STL [R1+0x20], R23 ;  /* 0x0000201701007387 */ /* 0x0001e80000100800 */
[----:B------:R-:W3:Y:S01]  /*63c0*/  LDL R164, [R1+0x48c] ;  /* 0x00048c0001a47983 */ /* 0x000ee20000100800 */
[----:B------:R-:W-:-:S13]  /*63d0*/  ISETP.GT.U32.AND P6, PT, R4, R21, PT ;  /* 0x000000150400720c */ /* 0x000fda0003fc4070 */
[----:B------:R-:W-:Y:S01]  /*63e0*/  @!P6 IMAD.IADD R21, R21, 0x1, -R4 ;  /* 0x000000011515e824 */ /* 0x000fe200078e0a04 */
[C---:B------:R-:W-:Y:S02]  /*63f0*/  ISETP.GT.U32.AND P6, PT, R4.reuse, R9, PT ;  /* 0x000000090400720c */ /* 0x040fe40003fc4070 */
[----:B------:R-:W-:-:S11]  /*6400*/  ISETP.GT.U32.AND P4, PT, R4, R12, PT ;  /* 0x0000000c0400720c */ /* 0x000fd60003f84070 */
[--C-:B------:R-:W-:Y:S01]  /*6410*/  @!P6 IMAD.IADD R9, R9, 0x1, -R4.reuse ;  /* 0x000000010909e824 */ /* 0x100fe200078e0a04 */
[----:B------:R-:W-:Y:S01]  /*6420*/  ISETP.GT.U32.AND P6, PT, R4, R11, PT ;  /* 0x0000000b0400720c */ /* 0x000fe20003fc4070 */
[----:B------:R-:W-:-:S12]  /*6430*/  @!P4 IMAD.IADD R12, R12, 0x1, -R4 ;  /* 0x000000010c0cc824 */ /* 0x000fd800078e0a04 */
[----:B------:R-:W-:Y:S01]  /*6440*/  @!P6 IMAD.IADD R11, R11, 0x1, -R4 ;  /* 0x000000010b0be824 */ /* 0x000fe200078e0a04 */
[C---:B------:R-:W-:Y:S02]  /*6450*/  ISETP.GT.U32.AND P6, PT, R4.reuse, R9, PT ;  /* 0x000000090400720c */ /* 0x040fe40003fc4070 */
[C---:B------:R-:W-:Y:S02]  /*6460*/  ISETP.GT.U32.AND P4, PT, R4.reuse, R12, PT ;  /* 0x0000000c0400720c */ /* 0x040fe40003f84070 */
[----:B------:R-:W-:-:S09]  /*6470*/  ISETP.GT.U32.AND P2, PT, R4, R11, PT ;  /* 0x0000000b0400720c */ /* 0x000fd20003f44070 */
[--C-:B------:R-:W-:Y:S01]  /*6480*/  @!P6 IMAD.IADD R9, R9, 0x1, -R4.reuse ;  /* 0x000000010909e824 */ /* 0x100fe200078e0a04 */
[----:B------:R-:W-:Y:S01]  /*6490*/  ISETP.GT.U32.AND P6, PT, R4, R14, PT ;  /* 0x0000000e0400720c */ /* 0x000fe20003fc4070 */
[--C-:B------:R-:W-:Y:S02]  /*64a0*/  @!P4 IMAD.IADD R12, R12, 0x1, -R4.reuse ;  /* 0x000000010c0cc824 */ /* 0x100fe400078e0a04 */
[----:B------:R-:W-:Y:S01]  /*64b0*/  @!P2 IMAD.IADD R11, R11, 0x1, -R4 ;  /* 0x000000010b0ba824 */ /* 0x000fe200078e0a04 */
[C---:B------:R-:W-:Y:S02]  /*64c0*/  ISETP.GT.U32.AND P2, PT, R4.reuse, R6, PT ;  /* 0x000000060400720c */ /* 0x040fe40003f44070 */
[----:B------:R-:W-:-:S07]  /*64d0*/  ISETP.GT.U32.AND P5, PT, R4, R3, PT ;  /* 0x000000030400720c */ /* 0x000fce0003fa4070 */
[----:B------:R-:W-:Y:S01]  /*64e0*/  @!P6 IMAD.IADD R14, R14, 0x1, -R4 ;  /* 0x000000010e0ee824 */ /* 0x000fe200078e0a04 */
[----:B------:R-:W-:-:S03]  /*64f0*/  ISETP.GE.AND P6, PT, R111, RZ, PT ;  /* 0x000000ff6f00720c */ /* 0x000fc60003fc6270 */
[--C-:B------:R-:W-:Y:S01]  /*6500*/  @!P2 IMAD.IADD R6, R6, 0x1, -R4.reuse ;  /* 0x000000010606a824 */ /* 0x100fe200078e0a04 */
[----:B------:R-:W-:Y:S01]  /*6510*/  ISETP.GT.U32.AND P2, PT, R4, R15, PT ;  /* 0x0000000f0400720c */ /* 0x000fe20003f44070 */
[----:B------:R-:W-:-:S08]  /*6520*/  @!P5 IMAD.IADD R3, R3, 0x1, -R4 ;  /* 0x000000010303d824 */ /* 0x000fd000078e0a04 */
[----:B------:R-:W-:Y:S01]  /*6530*/  @!P6 IMAD.MOV R24, RZ, RZ, -R24 ;  /* 0x000000ffff18e224 */ /* 0x000fe200078e0a18 */
[C---:B------:R-:W-:Y:S02]  /*6540*/  ISETP.GT.U32.AND P6, PT, R4.reuse, R6, PT ;  /* 0x000000060400720c */ /* 0x040fe40003fc4070 */
[C---:B------:R-:W-:Y:S01]  /*6550*/  ISETP.GT.U32.AND P5, PT, R4.reuse, R3, PT ;  /* 0x000000030400720c */ /* 0x040fe20003fa4070 */
[----:B------:R-:W-:Y:S01]  /*6560*/  @!P2 IMAD.IADD R15, R15, 0x1, -R4 ;  /* 0x000000010f0fa824 */ /* 0x000fe200078e0a04 */
[----:B------:R-:W-:-:S09]  /*6570*/  ISETP.GT.U32.AND P2, PT, R4, R18, PT ;  /* 0x000000120400720c */ /* 0x000fd20003f44070 */
[--C-:B------:R-:W-:Y:S01]  /*6580*/  @!P6 IMAD.IADD R6, R6, 0x1, -R4.reuse ;  /* 0x000000010606e824 */ /* 0x100fe200078e0a04 */
[C---:B------:R-:W-:Y:S01]  /*6590*/  ISETP.GT.U32.AND P6, PT, R4.reuse, R71, PT ;  /* 0x000000470400720c */ /* 0x040fe20003fc4070 */
[--C-:B------:R-:W-:Y:S01]  /*65a0*/  @!P5 IMAD.IADD R3, R3, 0x1, -R4.reuse ;  /* 0x000000010303d824 */ /* 0x100fe200078e0a04 */
[----:B------:R-:W-:Y:S01]  /*65b0*/  ISETP.GT.U32.AND P5, PT, R4, R70, PT ;  /* 0x000000460400720c */ /* 0x000fe20003fa4070 */
[----:B------:R-:W-:Y:S01]  /*65c0*/  @!P2 IMAD.IADD R18, R18, 0x1, -R4 ;  /* 0x000000011212a824 */ /* 0x000fe200078e0a04 */
[----:B------:R-:W-:Y:S02]  /*65d0*/  ISETP.GE.AND P2, PT, R109, RZ, PT ;  /* 0x000000ff6d00720c */ /* 0x000fe40003f46270 */
[----:B------:R-:W-:Y:S01]  /*65e0*/  IABS R98, R140 ;  /* 0x0000008c00627213 */ /* 0x000fe20000000000 */
[----:B------:R-:W-:Y:S02]  /*65f0*/  IMAD R37, R4, R95, R94 ;  /* 0x0000005f04257224 */ /* 0x000fe400078e025e */
[----:B------:R-:W-:-:S04]  /*6600*/  IMAD.MOV.U32 R109, RZ, RZ, R22 ;  /* 0x000000ffff6d7224 */ /* 0x000fc800078e0016 */
[--C-:B------:R-:W-:Y:S02]  /*6610*/  @!P6 IMAD.IADD R71, R71, 0x1, -R4.reuse ;  /* 0x000000014747e824 */ /* 0x100fe400078e0a04 */
[C---:B------:R-:W-:Y:S01]  /*6620*/  IMAD.HI.U32 R94, R5.reuse, R98, RZ ;  /* 0x00000062055e7227 */ /* 0x040fe200078e00ff */
[----:B------:R-:W-:Y:S02]  /*6630*/  IABS R95, R141 ;  /* 0x0000008d005f7213 */ /* 0x000fe40000000000 */
[----:B------:R-:W-:Y:S01]  /*6640*/  ISETP.GT.U32.AND P3, PT, R4, R71, PT ;  /* 0x000000470400720c */ /* 0x000fe20003f64070 */
[----:B------:R-:W-:Y:S01]  /*6650*/  @!P5 IMAD.IADD R70, R70, 0x1, -R4 ;  /* 0x000000014646d824 */ /* 0x000fe200078e0a04 */
[C---:B------:R-:W-:Y:S01]  /*6660*/  ISETP.GT.U32.AND P5, PT, R4.reuse, R18, PT ;  /* 0x000000120400720c */ /* 0x040fe20003fa4070 */
[----:B------:R-:W-:Y:S02]  /*6670*/  IMAD.MOV R94, RZ, RZ, -R94 ;  /* 0x000000ffff5e7224 */ /* 0x000fe400078e0a5e */
[----:B------:R-:W-:Y:S01]  /*6680*/  @!P2 IMAD.MOV R109, RZ, RZ, -R109 ;  /* 0x000000ffff6da224 */ /* 0x000fe200078e0a6d */
[C---:B------:R-:W-:Y:S01]  /*6690*/  ISETP.GT.U32.AND P2, PT, R4.reuse, R70, PT ;  /* 0x000000460400720c */ /* 0x040fe20003f44070 */
[----:B------:R-:W-:Y:S01]  /*66a0*/  IMAD R94, R4, R94, R98 ;  /* 0x0000005e045e7224 */ /* 0x000fe200078e0262 */
[----:B------:R-:W-:Y:S01]  /*66b0*/  IABS R97, R137 ;  /* 0x0000008900617213 */ /* 0x000fe20000000000 */
[----:B------:R-:W-:Y:S01]  /*66c0*/  IMAD.HI.U32 R100, R5, R95, RZ ;  /* 0x0000005f05647227 */ /* 0x000fe200078e00ff */
[----:B------:R-:W-:-:S03]  /*66d0*/  IABS R98, R115 ;  /* 0x0000007300627213 */ /* 0x000fc60000000000 */
[----:B------:R-:W-:-:S04]  /*66e0*/  IMAD.HI.U32 R99, R5, R97, RZ ;  /* 0x0000006105637227 */ /* 0x000fc800078e00ff */
[----:B------:R-:W-:Y:S02]  /*66f0*/  IMAD.MOV R100, RZ, RZ, -R100 ;  /* 0x000000ffff647224 */ /* 0x000fe400078e0a64 */
[----:B------:R-:W-:Y:S02]  /*6700*/  IMAD.MOV.U32 R31, RZ, RZ, R98 ;  /* 0x000000ffff1f7224 */ /* 0x000fe400078e0062 */
[----:B------:R-:W-:Y:S01]  /*6710*/  @!P3 IMAD.IADD R71, R71, 0x1, -R4 ;  /* 0x000000014747b824 */ /* 0x000fe200078e0a04 */
[----:B--2---:R-:W-:-:S13]  /*6720*/  ISETP.GE.AND P4, PT, R102, RZ, PT ;  /* 0x000000ff6600720c */ /* 0x004fda0003f86270 */
[----:B------:R-:W-:Y:S01]  /*6730*/  @!P4 IMAD.MOV R25, RZ, RZ, -R25 ;  /* 0x000000ffff19c224 */ /* 0x000fe200078e0a19 */
[----:B------:R-:W-:-:S13]  /*6740*/  ISETP.GT.U32.AND P4, PT, R4, R14, PT ;  /* 0x0000000e0400720c */ /* 0x000fda0003f84070 */
[----:B------:R-:W-:Y:S01]  /*6750*/  @!P4 IMAD.IADD R14, R14, 0x1, -R4 ;  /* 0x000000010e0ec824 */ /* 0x000fe200078e0a04 */
[----:B------:R-:W-:-:S13]  /*6760*/  ISETP.GT.U32.AND P4, PT, R4, R68, PT ;  /* 0x000000440400720c */ /* 0x000fda0003f84070 */
[----:B------:R-:W-:Y:S01]  /*6770*/  @!P4 IMAD.IADD R68, R68, 0x1, -R4 ;  /* 0x000000014444c824 */ /* 0x000fe200078e0a04 */
[C---:B------:R-:W-:Y:S01]  /*6780*/  ISETP.GT.U32.AND P4, PT, R4.reuse, R69, PT ;  /* 0x000000450400720c */ /* 0x040fe20003f84070 */
[C---:B------:R-:W-:Y:S01]  /*6790*/  IMAD R95, R4.reuse, R100, R95 ;  /* 0x00000064045f7224 */ /* 0x040fe200078e025f */
[----:B------:R-:W-:-:S11]  /*67a0*/  ISETP.GT.U32.AND P3, PT, R4, R76, PT ;  /* 0x0000004c0400720c */ /* 0x000fd60003f64070 */
[----:B------:R-:W-:-:S05]  /*67b0*/  @!P4 IMAD.IADD R69, R69, 0x1, -R4 ;  /* 0x000000014545c824 */ /* 0x000fca00078e0a04 */
[----:B------:R-:W-:Y:S01]  /*67c0*/  ISETP.GT.U32.AND P4, PT, R4, R69, PT ;  /* 0x000000450400720c */ /* 0x000fe20003f84070 */
[----:B------:R-:W-:Y:S01]  /*67d0*/  IMAD.MOV R99, RZ, RZ, -R99 ;  /* 0x000000ffff637224 */ /* 0x000fe200078e0a63 */
[----:B------:R-:W-:Y:S01]  /*67e0*/  IABS R98, R116 ;  /* 0x0000007400627213 */ /* 0x000fe20000000000 */
[----:B------:R-:W-:-:S04]  /*67f0*/  IMAD.HI.U32 R100, R5, R31, RZ ;  /* 0x0000001f05647227 */ /* 0x000fc800078e00ff */
[--C-:B------:R-:W-:Y:S01]  /*6800*/  @!P5 IMAD.IADD R18, R18, 0x1, -R4.reuse ;  /* 0x000000011212d824 */ /* 0x100fe200078e0a04 */
[----:B------:R-:W-:Y:S01]  /*6810*/  ISETP.GT.U32.AND P5, PT, R4, R77, PT ;  /* 0x0000004d0400720c */ /* 0x000fe20003fa4070 */
[----:B------:R-:W-:Y:S01]  /*6820*/  @!P2 IMAD.IADD R70, R70, 0x1, -R4 ;  /* 0x000000014646a824 */ /* 0x000fe200078e0a04 */
[C---:B------:R-:W-:Y:S01]  /*6830*/  ISETP.GT.U32.AND P2, PT, R4.reuse, R81, PT ;  /* 0x000000510400720c */ /* 0x040fe20003f44070 */
[----:B------:R-:W-:Y:S01]  /*6840*/  IMAD R34, R4, R99, R97 ;  /* 0x0000006304227224 */ /* 0x000fe200078e0261 */
[----:B------:R-:W-:Y:S01]  /*6850*/  IABS R107, R19 ;  /* 0x00000013006b7213 */ /* 0x000fe20000000000 */
[----:B------:R-:W-:Y:S01]  /*6860*/  IMAD.MOV R100, RZ, RZ, -R100 ;  /* 0x000000ffff647224 */ /* 0x000fe200078e0a64 */
[----:B------:R-:W1:Y:S01]  /*6870*/  S2R R131, SR_TID.X ;  /* 0x0000000000837919 */ /* 0x000e620000002100 */
[----:B------:R-:W-:Y:S01]  /*6880*/  IMAD.HI.U32 R99, R5, R98, RZ ;  /* 0x0000006205637227 */ /* 0x000fe200078e00ff */
[----:B------:R-:W-:-:S03]  /*6890*/  IABS R106, R117 ;  /* 0x00000075006a7213 */ /* 0x000fc60000000000 */
[----:B------:R-:W-:Y:S01]  /*68a0*/  @!P4 IMAD.IADD R69, R69, 0x1, -R4 ;  /* 0x000000014545c824 */ /* 0x000fe200078e0a04 */
[C---:B------:R-:W-:Y:S01]  /*68b0*/  ISETP.GT.U32.AND P4, PT, R4.reuse, R80, PT ;  /* 0x000000500400720c */ /* 0x040fe20003f84070 */
[----:B------:R-:W-:Y:S02]  /*68c0*/  IMAD R31, R4, R100, R31 ;  /* 0x00000064041f7224 */ /* 0x000fe400078e021f */
[----:B------:R-:W-:Y:S02]  /*68d0*/  IMAD.MOV R99, RZ, RZ, -R99 ;  /* 0x000000ffff637224 */ /* 0x000fe400078e0a63 */
[----:B------:R-:W-:Y:S01]  /*68e0*/  IMAD.HI.U32 R100, R5, R107, RZ ;  /* 0x0000006b05647227 */ /* 0x000fe200078e00ff */
[----:B------:R-:W-:-:S03]  /*68f0*/  IABS R105, R118 ;  /* 0x0000007600697213 */ /* 0x000fc60000000000 */
[----:B------:R-:W-:Y:S02]  /*6900*/  @!P3 IMAD.IADD R76, R76, 0x1, -R4 ;  /* 0x000000014c4cb824 */ /* 0x000fe400078e0a04 */
[----:B------:R-:W-:Y:S02]  /*6910*/  IMAD R29, R4, R99, R98 ;  /* 0x00000063041d7224 */ /* 0x000fe400078e0262 */
[----:B------:R-:W-:-:S04]  /*6920*/  IMAD.HI.U32 R99, R5, R106, RZ ;  /* 0x0000006a05637227 */ /* 0x000fc800078e00ff */
[----:B------:R-:W-:Y:S02]  /*6930*/  IMAD.MOV R100, RZ, RZ, -R100 ;  /* 0x000000ffff647224 */ /* 0x000fe400078e0a64 */
[--C-:B------:R-:W-:Y:S02]  /*6940*/  @!P5 IMAD.IADD R77, R77, 0x1, -R4.reuse ;  /* 0x000000014d4dd824 */ /* 0x100fe400078e0a04 */
[----:B------:R-:W-:Y:S01]  /*6950*/  @!P2 IMAD.IADD R81, R81, 0x1, -R4 ;  /* 0x000000015151a824 */ /* 0x000fe200078e0a04 */
[C---:B------:R-:W-:Y:S01]  /*6960*/  ISETP.GT.U32.AND P2, PT, R4.reuse, R76, PT ;  /* 0x0000004c0400720c */ /* 0x040fe20003f44070 */
[C---:B------:R-:W-:Y:S02]  /*6970*/  IMAD R107, R4.reuse, R100, R107 ;  /* 0x00000064046b7224 */ /* 0x040fe400078e026b */
[----:B------:R-:W-:Y:S01]  /*6980*/  IMAD.MOV R99, RZ, RZ, -R99 ;  /* 0x000000ffff637224 */ /* 0x000fe200078e0a63 */
[----:B------:R-:W-:Y:S01]  /*6990*/  ISETP.GT.U32.AND P3, PT, R4, R77, PT ;  /* 0x0000004d0400720c */ /* 0x000fe20003f64070 */
[----:B------:R-:W-:-:S04]  /*69a0*/  IMAD.HI.U32 R100, R5, R105, RZ ;  /* 0x0000006905647227 */ /* 0x000fc800078e00ff */
[----:B------:R-:W-:Y:S02]  /*69b0*/  @!P4 IMAD.IADD R80, R80, 0x1, -R4 ;  /* 0x000000015050c824 */ /* 0x000fe400078e0a04 */
[C---:B------:R-:W-:Y:S01]  /*69c0*/  IMAD R106, R4.reuse, R99, R106 ;  /* 0x00000063046a7224 */ /* 0x040fe200078e026a */
[----:B------:R-:W-:Y:S01]  /*69d0*/  IABS R99, R122 ;  /* 0x0000007a00637213 */ /* 0x000fe20000000000 */
[----:B------:R-:W-:Y:S01]  /*69e0*/  IMAD.MOV R100, RZ, RZ, -R100 ;  /* 0x000000ffff647224 */ /* 0x000fe200078e0a64 */
[----:B------:R-:W-:-:S03]  /*69f0*/  ISETP.GT.U32.AND P4, PT, R4, R80, PT ;  /* 0x000000500400720c */ /* 0x000fc60003f84070 */
[----:B------:R-:W-:Y:S02]  /*6a00*/  IMAD R105, R4, R100, R105 ;  /* 0x0000006404697224 */ /* 0x000fe400078e0269 */
[----:B------:R-:W-:-:S04]  /*6a10*/  IMAD.HI.U32 R100, R5, R99, RZ ;  /* 0x0000006305647227 */ /* 0x000fc800078e00ff */
[----:B------:R-:W-:Y:S01]  /*6a20*/  @!P2 IMAD.IADD R76, R76, 0x1, -R4 ;  /* 0x000000014c4ca824 */ /* 0x000fe200078e0a04 */
[C---:B------:R-:W-:Y:S01]  /*6a30*/  ISETP.GT.U32.AND P2, PT, R4.reuse, R83, PT ;  /* 0x000000530400720c */ /* 0x040fe20003f44070 */
[----:B------:R-:W-:Y:S02]  /*6a40*/  IMAD.MOV R100, RZ, RZ, -R100 ;  /* 0x000000ffff647224 */ /* 0x000fe400078e0a64 */
[--C-:B------:R-:W-:Y:S01]  /*6a50*/  @!P3 IMAD.IADD R77, R77, 0x1, -R4.reuse ;  /* 0x000000014d4db824 */ /* 0x100fe200078e0a04 */
[C---:B------:R-:W-:Y:S01]  /*6a60*/  ISETP.GT.U32.AND P3, PT, R4.reuse, R82, PT ;  /* 0x000000520400720c */ /* 0x040fe20003f64070 */
[----:B0-----:R-:W-:Y:S01]  /*6a70*/  IMAD R23, R4, R100, R99 ;  /* 0x0000006404177224 */ /* 0x001fe200078e0263 */
[----:B-1----:R-:W-:Y:S01]  /*6a80*/  SHF.R.U32.HI R100, RZ, 0x6, R131 ;  /* 0x00000006ff647819 */ /* 0x002fe20000011683 */
[----:B------:R-:W-:Y:S01]  /*6a90*/  @!P4 IMAD.IADD R80, R80, 0x1, -R4 ;  /* 0x000000015050c824 */ /* 0x000fe200078e0a04 */
[----:B------:R-:W-:Y:S02]  /*6aa0*/  LOP3.LUT R124, R0, 0x96, RZ, 0xfc, !PT ;  /* 0x00000096007c7812 */ /* 0x000fe400078efcff */
[----:B---3--:R-:W-:-:S02]  /*6ab0*/  ISETP.GE.AND P4, PT, R164, RZ, PT ;  /* 0x000000ffa400720c */ /* 0x008fc40003f86270 */
[----:B------:R-:W-:Y:S02]  /*6ac0*/  SGXT.U32 R100, R100, 0x1 ;  /* 0x000000016464781a */ /* 0x000fe40000000000 */
[----:B------:R-:W-:Y:S01]  /*6ad0*/  LOP3.LUT R125, R0, 0x9e, RZ, 0xfc, !PT ;  /* 0x0000009e007d7812 */ /* 0x000fe200078efcff */
[--C-:B------:R-:W-:Y:S01]  /*6ae0*/  @!P2 IMAD.IADD R83, R83, 0x1, -R4.reuse ;  /* 0x000000015353a824 */ /* 0x100fe200078e0a04 */
[----:B------:R-:W-:Y:S01]  /*6af0*/  STL [R1+0x32c], R124 ;  /* 0x00032c7c01007387 */ /* 0x000fe20000100800 */
[----:B------:R-:W-:Y:S01]  /*6b00*/  ISETP.LT.AND P2, PT, R100, R2, P0 ;  /* 0x000000026400720c */ /* 0x000fe20000741270 */
[----:B------:R-:W-:Y:S02]  /*6b10*/  @!P3 IMAD.IADD R82, R82, 0x1, -R4 ;  /* 0x000000015252b824 */ /* 0x000fe400078e0a04 */
[----:B------:R-:W-:Y:S01]  /*6b20*/  STL [R1+0x328], R125 ;  /* 0x0003287d01007387 */ /* 0x000fe20000100800 */
[----:B------:R-:W-:Y:S01]  /*6b30*/  ISETP.GE.AND P3, PT, R161, RZ, PT ;  /* 0x000000ffa100720c */ /* 0x000fe20003f66270 */
[----:B------:R-:W-:-:S02]  /*6b40*/  IMAD.MOV.U32 R161, RZ, RZ, R20 ;  /* 0x000000ffffa17224 */ /* 0x000fc400078e0014 */
[----:B------:R-:W2:Y:S01]  /*6b50*/  LDL R164, [R1+0x484] ;  /* 0x0004840001a47983 */ /* 0x000ea20000100800 */
[----:B------:R-:W-:Y:S01]  /*6b60*/  PRMT R121, RZ, 0x7610, R121 ;  /* 0x00007610ff797816 */ /* 0x000fe20000000079 */
[----:B------:R-:W-:Y:S01]  /*6b70*/  @!P4 IMAD.MOV R161, RZ, RZ, -R161 ;  /* 0x000000ffffa1c224 */ /* 0x000fe200078e0aa1 */
[----:B------:R-:W-:-:S04]  /*6b80*/  IABS R97, R114 ;  /* 0x0000007200617213 */ /* 0x000fc80000000000 */
[----:B------:R0:W-:Y:S04]  /*6b90*/  STL [R1+0x6e0], R161 ;  /* 0x0006e0a101007387 */ /* 0x0001e80000100800 */
[----:B------:R1:W3:Y:S01]  /*6ba0*/  @P2 LDG.E.U16 R121, desc[UR20][R132.64] ;  /* 0x0000001484792981 */ /* 0x0002e2000c1e1500 */
[----:B------:R-:W-:-:S03]  /*6bb0*/  IMAD.HI.U32 R101, R5, R97, RZ ;  /* 0x0000006105657227 */ /* 0x000fc600078e00ff */
[----:B------:R-:W1:Y:S01]  /*6bc0*/  LDL.LU.64 R132, [R1+0x888] ;  /* 0x0008880001847983 */ /* 0x000e620000300a00 */
[----:B------:R-:W-:Y:S01]  /*6bd0*/  IMAD.MOV R101, RZ, RZ, -R101 ;  /* 0x000000ffff657224 */ /* 0x000fe200078e0a65 */
[----:B------:R-:W-:Y:S02]  /*6be0*/  IABS R108, R120 ;  /* 0x00000078006c7213 */ /* 0x000fe40000000000 */
[----:B------:R-:W4:Y:S01]  /*6bf0*/  LDL.64 R162, [R1+0x1a8] ;  /* 0x0001a80001a27983 */ /* 0x000f220000100a00 */
[----:B------:R-:W-:Y:S02]  /*6c00*/  IMAD R97, R4, R101, R97 ;  /* 0x0000006504617224 */ /* 0x000fe400078e0261 */
[----:B------:R-:W-:-:S04]  /*6c10*/  IMAD.HI.U32 R101, R5, R108, RZ ;  /* 0x0000006c05657227 */ /* 0x000fc800078e00ff */
[----:B------:R-:W-:-:S04]  /*6c20*/  IMAD.MOV R101, RZ, RZ, -R101 ;  /* 0x000000ffff657224 */ /* 0x000fc800078e0a65 */
[C---:B------:R-:W-:Y:S02]  /*6c30*/  IMAD R108, R4.reuse, R101, R108 ;  /* 0x00000065046c7224 */ /* 0x040fe400078e026c */
[----:B------:R-:W3:Y:S01]  /*6c40*/  LDL.64 R100, [R1+0x1b0] ;  /* 0x0001b00001647983 */ /* 0x000ee20000100a00 */
[----:B------:R-:W-:-:S13]  /*6c50*/  ISETP.GT.U32.AND P6, PT, R4, R68, PT ;  /* 0x000000440400720c */ /* 0x000fda0003fc4070 */
[----:B------:R-:W-:Y:S01]  /*6c60*/  @!P6 IMAD.IADD R68, R68, 0x1, -R4 ;  /* 0x000000014444e824 */ /* 0x000fe200078e0a04 */
[----:B------:R-:W-:Y:S01]  /*6c70*/  ISETP.GT.U32.AND P6, PT, R4, R78, PT ;  /* 0x0000004e0400720c */ /* 0x000fe20003fc4070 */
[----:B------:R-:W-:-:S12]  /*6c80*/  IMAD.MOV.U32 R111, RZ, RZ, R21 ;  /* 0x000000ffff6f7224 */ /* 0x000fd800078e0015 */
[----:B------:R-:W-:Y:S01]  /*6c90*/  @!P6 IMAD.IADD R78, R78, 0x1, -R4 ;  /* 0x000000014e4ee824 */ /* 0x000fe200078e0a04 */
[----:B------:R-:W-:-:S04]  /*6ca0*/  ISETP.GE.AND P6, PT, R110, RZ, PT ;  /* 0x000000ff6e00720c */ /* 0x000fc80003fc6270 */
[----:B------:R-:W-:-:S09]  /*6cb0*/  ISETP.GT.U32.AND P5, PT, R4, R78, PT ;  /* 0x0000004e0400720c */ /* 0x000fd20003fa4070 */
[----:B------:R-:W-:Y:S01]  /*6cc0*/  @!P6 IMAD.MOV R111, RZ, RZ, -R111 ;  /* 0x000000ffff6fe224 */ /* 0x000fe200078e0a6f */
[----:B------:R-:W-:-:S03]  /*6cd0*/  ISETP.GT.U32.AND P6, PT, R4, R81, PT ;  /* 0x000000510400720c */ /* 0x000fc60003fc4070 */
[----:B------:R-:W-:Y:S01]  /*6ce0*/  @!P5 IMAD.IADD R78, R78, 0x1, -R4 ;  /* 0x000000014e4ed824 */ /* 0x000fe200078e0a04 */
[----:B------:R-:W-:-:S09]  /*6cf0*/  ISETP.GT.U32.AND P5, PT, R4, R79, PT ;  /* 0x0000004f0400720c */ /* 0x000fd20003fa4070 */
[----:B------:R-:W-:Y:S01]  /*6d00*/  @!P6 IMAD.IADD R81, R81, 0x1, -R4 ;  /* 0x000000015151e824 */ /* 0x000fe200078e0a04 */
[----:B------:R-:W-:-:S03]  /*6d10*/  ISETP.GT.U32.AND P6, PT, R4, R85, PT ;  /* 0x000000550400720c */ /* 0x000fc60003fc4070 */
[----:B------:R-:W-:Y:S01]  /*6d20*/  @!P5 IMAD.IADD R79, R79, 0x1, -R4 ;  /* 0x000000014f4fd824 */ /* 0x000fe200078e0a04 */
[----:B------:R-:W-:Y:S02]  /*6d30*/  ISETP.GT.U32.AND P5, PT, R4, R84, PT ;  /* 0x000000540400720c */ /* 0x000fe40003fa4070 */
[----:B------:R-:W-:-:S07]  /*6d40*/  IABS R98, R119 ;  /* 0x0000007700627213 */ /* 0x000fce0000000000 */
[--C-:B------:R-:W-:Y:S01]  /*6d50*/  @!P6 IMAD.IADD R85, R85, 0x1, -R4.reuse ;  /* 0x000000015555e824 */ /* 0x100fe200078e0a04 */
[C---:B------:R-:W-:Y:S02]  /*6d60*/  ISETP.GT.U32.AND P6, PT, R4.reuse, R79, PT ;  /* 0x0000004f0400720c */ /* 0x040fe40003fc4070 */
[----:B------:R-:W-:Y:S01]  /*6d70*/  ISETP.GT.U32.AND P4, PT, R4, R82, PT ;  /* 0x000000520400720c */ /* 0x000fe20003f84070 */
[----:B------:R-:W-:Y:S01]  /*6d80*/  @!P5 IMAD.IADD R84, R84, 0x1, -R4 ;  /* 0x000000015454d824 */ /* 0x000fe200078e0a04 */
[----:B------:R-:W-:Y:S01]  /*6d90*/  ISETP.GT.U32.AND P2, PT, R4, R85, PT ;  /* 0x000000550400720c */ /* 0x000fe20003f44070 */
[----:B------:R-:W-:-:S03]  /*6da0*/  IMAD.HI.U32 R26, R5, R98, RZ ;  /* 0x00000062051a7227 */ /* 0x000fc600078e00ff */
[----:B------:R-:W-:Y:S01]  /*6db0*/  ISETP.GT.U32.AND P5, PT, R4, R84, PT ;  /* 0x000000540400720c */ /* 0x000fe20003fa4070 */
[----:B------:R-:W-:-:S04]  /*6dc0*/  IMAD.MOV R26, RZ, RZ, -R26 ;  /* 0x000000ffff1a7224 */ /* 0x000fc800078e0a1a */
[--C-:B------:R-:W-:Y:S01]  /*6dd0*/  @!P6 IMAD.IADD R79, R79, 0x1, -R4.reuse ;  /* 0x000000014f4fe824 */ /* 0x100fe200078e0a04 */
[C---:B------:R-:W-:Y:S01]  /*6de0*/  ISETP.GT.U32.AND P6, PT, R4.reuse, R88, PT ;  /* 0x000000580400720c */ /* 0x040fe20003fc4070 */
[----:B------:R-:W-:Y:S01]  /*6df0*/  @!P3 IMAD.MOV R17, RZ, RZ, -R17 ;  /* 0x000000ffff11b224 */ /* 0x000fe200078e0a11 */
[C---:B------:R-:W-:Y:S01]  /*6e00*/  ISETP.GT.U32.AND P3, PT, R4.reuse, R83, PT ;  /* 0x000000530400720c */ /* 0x040fe20003f64070 */
[----:B------:R-:W-:Y:S01]  /*6e10*/  @!P2 IMAD.IADD R85, R85, 0x1, -R4 ;  /* 0x000000015555a824 */ /* 0x000fe200078e0a04 */
[C---:B------:R-:W-:Y:S01]  /*6e20*/  ISETP.GT.U32.AND P2, PT, R4.reuse, R90, PT ;  /* 0x0000005a0400720c */ /* 0x040fe20003f44070 */
[----:B------:R-:W-:Y:S01]  /*6e30*/  IMAD R26, R4, R26, R98 ;  /* 0x0000001a041a7224 */ /* 0x000fe200078e0262 */
[----:B------:R-:W-:Y:S01]  /*6e40*/  IABS R98, R123 ;  /* 0x0000007b00627213 */ /* 0x000fe20000000000 */
[--C-:B------:R-:W-:Y:S01]  /*6e50*/  @!P4 IMAD.IADD R82, R82, 0x1, -R4.reuse ;  /* 0x000000015252c824 */ /* 0x100fe200078e0a04 */
[----:B------:R-:W-:Y:S01]  /*6e60*/  ISETP.GT.U32.AND P4, PT, R4, R87, PT ;  /* 0x000000570400720c */ /* 0x000fe20003f84070 */
[----:B------:R-:W-:Y:S01]  /*6e70*/  @!P5 IMAD.IADD R84, R84, 0x1, -R4 ;  /* 0x000000015454d824 */ /* 0x000fe200078e0a04 */
[----:B------:R-:W-:Y:S01]  /*6e80*/  ISETP.GT.U32.AND P5, PT, R4, R89, PT ;  /* 0x000000590400720c */ /* 0x000fe20003fa4070 */
[----:B------:R-:W-:Y:S01]  /*6e90*/  IMAD.HI.U32 R102, R5, R98, RZ ;  /* 0x0000006205667227 */ /* 0x000fe200078e00ff */
[----:B------:R-:W-:-:S03]  /*6ea0*/  IABS R110, R124 ;  /* 0x0000007c006e7213 */ /* 0x000fc60000000000 */
[----:B------:R-:W-:Y:S01]  /*6eb0*/  @!P6 IMAD.IADD R88, R88, 0x1, -R4 ;  /* 0x000000015858e824 */ /* 0x000fe200078e0a04 */
[----:B------:R-:W-:Y:S01]  /*6ec0*/  LOP3.LUT R20, R16, 0x6, RZ, 0xfc, !PT ;  /* 0x0000000610147812 */ /* 0x000fe200078efcff */
[----:B------:R-:W-:Y:S02]  /*6ed0*/  IMAD.MOV R22, RZ, RZ, -R102 ;  /* 0x000000ffff167224 */ /* 0x000fe400078e0a66 */
[--C-:B------:R-:W-:Y:S01]  /*6ee0*/  @!P3 IMAD.IADD R83, R83, 0x1, -R4.reuse ;  /* 0x000000015353b824 */ /* 0x100fe200078e0a04 */
[----:B------:R-:W-:Y:S01]  /*6ef0*/  ISETP.GT.U32.AND P3, PT, R4, R86, PT ;  /* 0x000000560400720c */ /* 0x000fe20003f64070 */
[----:B------:R-:W-:Y:S01]  /*6f00*/  @!P2 IMAD.IADD R90, R90, 0x1, -R4 ;  /* 0x000000015a5aa824 */ /* 0x000fe200078e0a04 */
[----:B------:R-:W-:Y:S01]  /*6f10*/  ISETP.LT.AND P2, PT, R20, R2, P0 ;  /* 0x000000021400720c */ /* 0x000fe20000741270 */
[----:B------:R-:W-:Y:S01]  /*6f20*/  IMAD R22, R4, R22, R98 ;  /* 0x0000001604167224 */ /* 0x000fe200078e0262 */
[----:B------:R-:W-:Y:S01]  /*6f30*/  IABS R21, R125 ;  /* 0x0000007d00157213 */ /* 0x000fe20000000000 */
[----:B------:R-:W-:-:S04]  /*6f40*/  IMAD.HI.U32 R98, R5, R110, RZ ;  /* 0x0000006e05627227 */ /* 0x000fc800078e00ff */
[----:B------:R-:W-:Y:S02]  /*6f50*/  @!P4 IMAD.IADD R87, R87, 0x1, -R4 ;  /* 0x000000015757c824 */ /* 0x000fe400078e0a04 */
[----:B------:R-:W-:Y:S02]  /*6f60*/  IMAD.MOV R98, RZ, RZ, -R98 ;  /* 0x000000ffff627224 */ /* 0x000fe400078e0a62 */
[----:B------:R-:W-:Y:S01]  /*6f70*/  @!P5 IMAD.IADD R89, R89, 0x1, -R4 ;  /* 0x000000015959d824 */ /* 0x000fe200078e0a04 */
[----:B------:R-:W-:Y:S01]  /*6f80*/  ISETP.GT.U32.AND P5, PT, R4, R87, PT ;  /* 0x000000570400720c */ /* 0x000fe20003fa4070 */
[----:B------:R-:W-:Y:S01]  /*6f90*/  IMAD.HI.U32 R99, R5, R21, RZ ;  /* 0x0000001505637227 */ /* 0x000fe200078e00ff */
[----:B------:R-:W-:-:S03]  /*6fa0*/  LOP3.LUT R126, R0, 0xa6, RZ, 0xfc, !PT ;  /* 0x000000a6007e7812 */ /* 0x000fc600078efcff */
[----:B------:R-:W-:Y:S01]  /*6fb0*/  IMAD R110, R4, R98, R110 ;  /* 0x00000062046e7224 */ /* 0x000fe200078e026e */
[----:B------:R-:W-:Y:S01]  /*6fc0*/  LOP3.LUT R98, R16, 0x4, RZ, 0xfc, !PT ;  /* 0x0000000410627812 */ /* 0x000fe200078efcff */
[----:B------:R-:W-:Y:S01]  /*6fd0*/  IMAD.MOV R99, RZ, RZ, -R99 ;  /* 0x000000ffff637224 */ /* 0x000fe200078e0a63 */
[----:B------:R-:W-:Y:S01]  /*6fe0*/  STL [R1+0x318], R126 ;  /* 0x0003187e01007387 */ /* 0x000fe20000100800 */
[--C-:B------:R-:W-:Y:S01]  /*6ff0*/  @!P3 IMAD.IADD R86, R86, 0x1, -R4.reuse ;  /* 0x000000015656b824 */ /* 0x100fe200078e0a04 */
[-C--:B------:R-:W-:Y:S01]  /*7000*/  ISETP.LT.AND P3, PT, R98, R2.reuse, P0 ;  /* 0x000000026200720c */ /* 0x080fe20000761270 */
[----:B------:R-:W-:Y:S01]  /*7010*/  IMAD R21, R4, R99, R21 ;  /* 0x0000006304157224 */ /* 0x000fe200078e0215 */
[----:B------:R-:W-:Y:S01]  /*7020*/  LOP3.LUT R99, R16, 0x2, RZ, 0xfc, !PT ;  /* 0x0000000210637812 */ /* 0x000fe200078efcff */
[----:B------:R-:W-:Y:S01]  /*7030*/  @!P5 IMAD.IADD R87, R87, 0x1, -R4 ;  /* 0x000000015757d824 */ /* 0x000fe200078e0a04 */
[----:B------:R-:W-:Y:S02]  /*7040*/  ISETP.GT.U32.AND P5, PT, R4, R91, PT ;  /* 0x0000005b0400720c */ /* 0x000fe40003fa4070 */
[----:B------:R-:W-:-:S02]  /*7050*/  ISETP.LT.AND P4, PT, R99, R2, P0 ;  /* 0x000000026300720c */ /* 0x000fc40000781270 */
[----:B------:R-:W-:Y:S02]  /*7060*/  PRMT R135, RZ, 0x7610, R135 ;  /* 0x00007610ff877816 */ /* 0x000fe40000000087 */
[----:B------:R-:W-:Y:S02]  /*7070*/  PRMT R134, RZ, 0x7610, R134 ;  /* 0x00007610ff867816 */ /* 0x000fe40000000086 */
[----:B------:R-:W-:-:S05]  /*7080*/  LOP3.LUT R127, R0, 0xae, RZ, 0xfc, !PT ;  /* 0x000000ae007f7812 */ /* 0x000fca00078efcff */
[----:B------:R-:W-:Y:S01]  /*7090*/  @!P5 IMAD.IADD R91, R91, 0x1, -R4 ;  /* 0x000000015b5bd824 */ /* 0x000fe200078e0a04 */
[----:B--2---:R-:W-:Y:S02]  /*70a0*/  ISETP.GE.AND P6, PT, R164, RZ, PT ;  /* 0x000000ffa400720c */ /* 0x004fe40003fc6270 */
[----:B------:R-:W2:Y:S01]  /*70b0*/  S2R R164, SR_TID.X ;  /* 0x0000000000a47919 */ /* 0x000ea20000002100 */
[----:B-1----:R-:W-:Y:S01]  /*70c0*/  PRMT R133, RZ, 0x7610, R133 ;  /* 0x00007610ff857816 */ /* 0x002fe20000000085 */
[----:B----4-:R-:W4:Y:S05]  /*70d0*/  @P3 LDG.E.U16 R135, desc[UR20][R162.64] ;  /* 0x00000014a2873981 */ /* 0x010f2a000c1e1500 */
[----:B------:R1:W4:Y:S04]  /*70e0*/  @P2 LDG.E.U16 R133, desc[UR20][R128.64] ;  /* 0x0000001480852981 */ /* 0x000328000c1e1500 */
[----:B---3--:R-:W3:Y:S04]  /*70f0*/  @P4 LDG.E.U16 R134, desc[UR20][R100.64] ;  /* 0x0000001464864981 */ /* 0x008ee8000c1e1500 */
[----:B------:R-:W1:Y:S01]  /*7100*/  LDL.LU.64 R128, [R1+0x880] ;  /* 0x0008800001807983 */ /* 0x000e620000300a00 */
[----:B--2---:R-:W-:-:S02]  /*7110*/  LEA.HI R102, R164, 0xe, RZ, 0x1a ;  /* 0x0000000ea4667811 */ /* 0x004fc400078fd0ff */
[----:B------:R-:W-:Y:S01]  /*7120*/  LEA.HI R164, R164, 0x1e, RZ, 0x1a ;  /* 0x0000001ea4a47811 */ /* 0x000fe200078fd0ff */
[----:B------:R-:W2:Y:S03]  /*7130*/  LDL.64 R162, [R1+0x190] ;  /* 0x0001900001a27983 */ /* 0x000ea60000100a00 */
[----:B------:R-:W-:Y:S01]  /*7140*/  ISETP.LT.AND P5, PT, R164, R2, P0 ;  /* 0x00000002a400720c */ /* 0x000fe200007a1270 */
[----:B------:R-:W3:Y:S04]  /*7150*/  LDL.64 R100, [R1+0x198] ;  /* 0x0001980001647983 */ /* 0x000ee80000100a00 */
[----:B------:R-:W-:Y:S04]  /*7160*/  STL [R1+0x314], R127 ;  /* 0x0003147f01007387 */ /* 0x000fe80000100800 */
[----:B------:R-:W3:Y:S01]  /*7170*/  LDL R164, [R1+0x480] ;  /* 0x0004800001a47983 */ /* 0x000ee20000100800 */
[----:B------:R-:W-:-:S04]  /*7180*/  IMAD.MOV.U32 R20, RZ, RZ, R7 ;  /* 0x000000ffff147224 */ /* 0x000fc800078e0007 */
[----:B------:R-:W-:Y:S01]  /*7190*/  @!P6 IMAD.MOV R20, RZ, RZ, -R20 ;  /* 0x000000ffff14e224 */ /* 0x000fe200078e0a14 */
[C---:B------:R-:W-:Y:S02]  /*71a0*/  ISETP.GT.U32.AND P6, PT, R4.reuse, R88, PT ;  /* 0x000000580400720c */ /* 0x040fe40003fc4070 */
[C---:B------:R-:W-:Y:S02]  /*71b0*/  ISETP.GT.U32.AND P3, PT, R4.reuse, R90, PT ;  /* 0x0000005a0400720c */ /* 0x040fe40003f64070 */
[----:B------:R-:W-:-:S09]  /*71c0*/  ISETP.GT.U32.AND P4, PT, R4, R86, PT ;  /* 0x000000560400720c */ /* 0x000fd20003f84070 */
[--C-:B------:R-:W-:Y:S01]  /*71d0*/  @!P6 IMAD.IADD R88, R88, 0x1, -R4.reuse ;  /* 0x000000015858e824 */ /* 0x100fe200078e0a04 */
[----:B------:R-:W-:Y:S01]  /*71e0*/  ISETP.GT.U32.AND P6, PT, R4, R92, PT ;  /* 0x0000005c0400720c */ /* 0x000fe20003fc4070 */
[--C-:B------:R-:W-:Y:S01]  /*71f0*/  @!P3 IMAD.IADD R90, R90, 0x1, -R4.reuse ;  /* 0x000000015a5ab824 */ /* 0x100fe200078e0a04 */
[----:B------:R-:W-:Y:S01]  /*7200*/  ISETP.GT.U32.AND P3, PT, R4, R95, PT ;  /* 0x0000005f0400720c */ /* 0x000fe20003f64070 */
[----:B------:R-:W-:Y:S01]  /*7210*/  @!P4 IMAD.IADD R86, R86, 0x1, -R4 ;  /* 0x000000015656c824 */ /* 0x000fe200078e0a04 */
[----:B------:R-:W-:-:S09]  /*7220*/  ISETP.GT.U32.AND P4, PT, R4, R37, PT ;  /* 0x000000250400720c */ /* 0x000fd20003f84070 */
[--C-:B------:R-:W-:Y:S01]  /*7230*/  @!P6 IMAD.IADD R92, R92, 0x1, -R4.reuse ;  /* 0x000000015c5ce824 */ /* 0x100fe200078e0a04 */
[----:B------:R-:W-:Y:S02]  /*7240*/  ISETP.LT.AND P6, PT, R102, R2, P0 ;  /* 0x000000026600720c */ /* 0x000fe400007c1270 */
[C---:B------:R-:W-:Y:S02]  /*7250*/  LEA.HI R102, R131.reuse, 0x2e, RZ, 0x1a ;  /* 0x0000002e83667811 */ /* 0x040fe400078fd0ff */
[----:B------:R-:W-:Y:S01]  /*7260*/  LEA.HI R131, R131, 0x3e, RZ, 0x1a ;  /* 0x0000003e83837811 */ /* 0x000fe200078fd0ff */
[----:B------:R-:W-:-:S03]  /*7270*/  @!P3 IMAD.IADD R95, R95, 0x1, -R4 ;  /* 0x000000015f5fb824 */ /* 0x000fc600078e0a04 */
[-C--:B------:R-:W-:Y:S01]  /*7280*/  ISETP.LT.AND P3, PT, R131, R2.reuse, P0 ;  /* 0x000000028300720c */ /* 0x080fe20000761270 */
[----:B------:R-:W-:Y:S01]  /*7290*/  @!P4 IMAD.IADD R37, R37, 0x1, -R4 ;  /* 0x000000012525c824 */ /* 0x000fe200078e0a04 */
[----:B------:R-:W-:Y:S02]  /*72a0*/  ISETP.LT.AND P4, PT, R102, R2, P0 ;  /* 0x000000026600720c */ /* 0x000fe40000781270 */
[----:B------:R-:W-:Y:S02]  /*72b0*/  PRMT R130, RZ, 0x7610, R130 ;  /* 0x00007610ff827816 */ /* 0x000fe40000000082 */
[----:B------:R-:W-:Y:S02]  /*72c0*/  LOP3.LUT R131, R0, 0xb6, RZ, 0xfc, !PT ;  /* 0x000000b600837812 */ /* 0x000fe400078efcff */
[----:B-1----:R-:W-:Y:S02]  /*72d0*/  PRMT R128, RZ, 0x7610, R128 ;  /* 0x00007610ff807816 */ /* 0x002fe40000000080 */
[----:B------:R-:W-:Y:S01]  /*72e0*/  PRMT R129, RZ, 0x7610, R129 ;  /* 0x00007610ff817816 */ /* 0x000fe20000000081 */
[----:B--2---:R1:W2:Y:S04]  /*72f0*/  @P5 LDG.E.U16 R130, desc[UR20][R162.64] ;  /* 0x00000014a2825981 */ /* 0x0042a8000c1e1500 */
[----:B------:R-:W2:Y:S01]  /*7300*/  @P3 LDG.E.U16 R128, desc[UR20][R156.64] ;  /* 0x000000149c803981 */ /* 0x000ea2000c1e1500 */
[----:B------:R-:W-:-:S03]  /*7310*/  ISETP.GT.U32.AND P3, PT, R4, R95, PT ;  /* 0x0000005f0400720c */ /* 0x000fc60003f64070 */
[----:B------:R0:W2:Y:S01]  /*7320*/  @P4 LDG.E.U16 R129, desc[UR20][R112.64] ;  /* 0x0000001470814981 */ /* 0x0000a2000c1e1500 */
[C---:B-1----:R-:W-:Y:S02]  /*7330*/  LOP3.LUT R163, R0.reuse, 0xbe, RZ, 0xfc, !PT ;  /* 0x000000be00a37812 */ /* 0x042fe400078efcff */
[----:B------:R-:W-:Y:S01]  /*7340*/  LOP3.LUT R162, R0, 0xc6, RZ, 0xfc, !PT ;  /* 0x000000c600a27812 */ /* 0x000fe200078efcff */
[----:B------:R-:W2:Y:S06]  /*7350*/  LDL.LU R113, [R1+0x878] ;  /* 0x0008780001717983 */ /* 0x000eac0000300800 */
[----:B------:R-:W-:Y:S01]  /*7360*/  @!P3 IMAD.IADD R95, R95, 0x1, -R4 ;  /* 0x000000015f5fb824 */ /* 0x000fe200078e0a04 */
[----:B------:R-:W4:Y:S01]  /*7370*/  LDL.LU.64 R156, [R1+0x870] ;  /* 0x00087000019c7983 */ /* 0x000f220000300a00 */
[----:B---3--:R-:W-:-:S03]  /*7380*/  ISETP.GE.AND P3, PT, R164, RZ, PT ;  /* 0x000000ffa400720c */ /* 0x008fc60003f66270 */
[----:B------:R-:W-:Y:S04]  /*7390*/  STL [R1+0x310], R131 ;  /* 0x0003108301007387 */ /* 0x000fe80000100800 */
[----:B------:R-:W-:Y:S04]  /*73a0*/  STL [R1+0x30c], R163 ;  /* 0x00030ca301007387 */ /* 0x000fe80000100800 */
[----:B------:R-:W-:Y:S04]  /*73b0*/  STL [R1+0x308], R162 ;  /* 0x000308a201007387 */ /* 0x000fe80000100800 */
[----:B------:R-:W3:Y:S04]  /*73c0*/  LDL R164, [R1+0x474] ;  /* 0x0004740001a47983 */ /* 0x000ee80000100800 */
[----:B0-----:R-:W3:Y:S04]  /*73d0*/  LDL R161, [R1+0x470] ;  /* 0x0004700001a17983 */ /* 0x001ee80000100800 */
[----:B------:R-:W3:Y:S01]  /*73e0*/  LDL R102, [R1+0x468] ;  /* 0x0004680001667983 */ /* 0x000ee20000100800 */
[----:B------:R-:W-:-:S13]  /*73f0*/  ISETP.GT.U32.AND P2, PT, R4, R89, PT ;  /* 0x000000590400720c */ /* 0x000fda0003f44070 */
[----:B------:R-:W-:Y:S01]  /*7400*/  @!P2 IMAD.IADD R89, R89, 0x1, -R4 ;  /* 0x000000015959a824 */ /* 0x000fe200078e0a04 */
[C---:B------:R-:W-:Y:S02]  /*7410*/  ISETP.GT.U32.AND P2, PT, R4.reuse, R94, PT ;  /* 0x0000005e0400720c */ /* 0x040fe40003f44070 */
[----:B------:R-:W-:Y:S02]  /*7420*/  ISETP.GT.U32.AND P5, PT, R4, R91, PT ;  /* 0x0000005b0400720c */ /* 0x000fe40003fa4070 */
[----:B------:R-:W-:-:S06]  /*7430*/  PRMT R132, RZ, 0x7610, R132 ;  /* 0x00007610ff847816 */ /* 0x000fcc0000000084 */
[----:B------:R0:W3:Y:S03]  /*7440*/  @P6 LDG.E.U16 R132, desc[UR20][R100.64] ;  /* 0x0000001464846981 */ /* 0x0000e6000c1e1500 */
[--C-:B------:R-:W-:Y:S01]  /*7450*/  @!P2 IMAD.IADD R94, R94, 0x1, -R4.reuse ;  /* 0x000000015e5ea824 */ /* 0x100fe200078e0a04 */
[----:B------:R-:W-:Y:S01]  /*7460*/  ISETP.GT.U32.AND P2, PT, R4, R92, PT ;  /* 0x0000005c0400720c */ /* 0x000fe20003f44070 */
[----:B------:R-:W-:-:S03]  /*7470*/  @!P5 IMAD.IADD R91, R91, 0x1, -R4 ;  /* 0x000000015b5bd824 */ /* 0x000fc600078e0a04 */
[C---:B------:R-:W-:Y:S02]  /*7480*/  ISETP.GT.U32.AND P6, PT, R4.reuse, R94, PT ;  /* 0x0000005e0400720c */ /* 0x040fe40003fc4070 */
[C---:B------:R-:W-:Y:S02]  /*7490*/  ISETP.GT.U32.AND P4, PT, R4.reuse, R37, PT ;  /* 0x000000250400720c */ /* 0x040fe40003f84070 */
[----:B------:R-:W-:-:S05]  /*74a0*/  ISETP.GT.U32.AND P5, PT, R4, R97, PT ;  /* 0x000000610400720c */ /* 0x000fca0003fa4070 */
[----:B------:R-:W-:Y:S01]  /*74b0*/  @!P2 IMAD.IADD R92, R92, 0x1, -R4 ;  /* 0x000000015c5ca824 */ /* 0x000fe200078e0a04 */
[----:B------:R-:W-:-:S03]  /*74c0*/  ISETP.GT.U32.AND P2, PT, R4, R34, PT ;  /* 0x000000220400720c */ /* 0x000fc60003f44070 */
[--C-:B------:R-:W-:Y:S01]  /*74d0*/  @!P6 IMAD.IADD R94, R94, 0x1, -R4.reuse ;  /* 0x000000015e5ee824 */ /* 0x100fe200078e0a04 */
[C---:B------:R-:W-:Y:S01]  /*74e0*/  ISETP.GT.U32.AND P6, PT, R4.reuse, R29, PT ;  /* 0x0000001d0400720c */ /* 0x040fe20003fc4070 */
[--C-:B------:R-:W-:Y:S01]  /*74f0*/  @!P4 IMAD.IADD R37, R37, 0x1, -R4.reuse ;  /* 0x000000012525c824 */ /* 0x100fe200078e0a04 */
[C---:B------:R-:W-:Y:S01]  /*7500*/  ISETP.GT.U32.AND P4, PT, R4.reuse, R31, PT ;  /* 0x0000001f0400720c */ /* 0x040fe20003f84070 */
[----:B------:R-:W-:Y:S01]  /*7510*/  @!P5 IMAD.IADD R97, R97, 0x1, -R4 ;  /* 0x000000016161d824 */ /* 0x000fe200078e0a04 */
[----:B------:R-:W-:-:S05]  /*7520*/  ISETP.GT.U32.AND P5, PT, R4, R107, PT ;  /* 0x0000006b0400720c */ /* 0x000fca0003fa4070 */
[----:B------:R-:W-:Y:S01]  /*7530*/  @!P2 IMAD.IADD R34, R34, 0x1, -R4 ;  /* 0x000000012222a824 */ /* 0x000fe200078e0a04 */
[----:B------:R-:W-:Y:S01]  /*7540*/  ISETP.GE.AND P2, PT, R159, RZ, PT ;  /* 0x000000ff9f00720c */ /* 0x000fe20003f46270 */
[----:B------:R-:W-:Y:S02]  /*7550*/  IMAD.MOV.U32 R159, RZ, RZ, R8 ;  /* 0x000000ffff9f7224 */ /* 0x000fe400078e0008 */
[--C-:B------:R-:W-:Y:S02]  /*7560*/  @!P6 IMAD.IADD R29, R29, 0x1, -R4.reuse ;  /* 0x000000011d1de824 */ /* 0x100fe400078e0a04 */
[----:B------:R-:W-:Y:S01]  /*7570*/  @!P3 IMAD.MOV R159, RZ, RZ, -R159 ;  /* 0x000000ffff9fb224 */ /* 0x000fe200078e0a9f */
[C---:B------:R-:W-:Y:S02]  /*7580*/  ISETP.GT.U32.AND P3, PT, R4.reuse, R97, PT ;  /* 0x000000610400720c */ /* 0x040fe40003f64070 */
[----:B------:R-:W-:Y:S01]  /*7590*/  ISETP.GT.U32.AND P6, PT, R4, R34, PT ;  /* 0x000000220400720c */ /* 0x000fe20003fc4070 */
[----:B------:R-:W-:-:S02]  /*75a0*/  @!P4 IMAD.IADD R31, R31, 0x1, -R4 ;  /* 0x000000011f1fc824 */ /* 0x000fc400078e0a04 */
[----:B------:R-:W-:Y:S01]  /*75b0*/  @!P5 IMAD.IADD R107, R107, 0x1, -R4 ;  /* 0x000000016b6bd824 */ /* 0x000fe200078e0a04 */
[C---:B------:R-:W-:Y:S01]  /*75c0*/  ISETP.GT.U32.AND P5, PT, R4.reuse, R29, PT ;  /* 0x0000001d0400720c */ /* 0x040fe20003fa4070 */
[----:B------:R-:W-:Y:S01]  /*75d0*/  @!P2 IMAD.MOV R9, RZ, RZ, -R9 ;  /* 0x000000ffff09a224 */ /* 0x000fe200078e0a09 */
[----:B------:R-:W-:-:S05]  /*75e0*/  ISETP.GT.U32.AND P2, PT, R4, R31, PT ;  /* 0x0000001f0400720c */ /* 0x000fca0003f44070 */
[--C-:B------:R-:W-:Y:S01]  /*75f0*/  @!P3 IMAD.IADD R97, R97, 0x1, -R4.reuse ;  /* 0x000000016161b824 */ /* 0x100fe200078e0a04 */
[----:B------:R-:W-:Y:S01]  /*7600*/  ISETP.GT.U32.AND P3, PT, R4, R105, PT ;  /* 0x000000690400720c */ /* 0x000fe20003f64070 */
[----:B------:R-:W-:Y:S01]  /*7610*/  @!P6 IMAD.IADD R34, R34, 0x1, -R4 ;  /* 0x000000012222e824 */ /* 0x000fe200078e0a04 */
[----:B------:R-:W-:-:S03]  /*7620*/  ISETP.GT.U32.AND P6, PT, R4, R106, PT ;  /* 0x0000006a0400720c */ /* 0x000fc60003fc4070 */
[--C-:B------:R-:W-:Y:S02]  /*7630*/  @!P5 IMAD.IADD R29, R29, 0x1, -R4.reuse ;  /* 0x000000011d1dd824 */ /* 0x100fe400078e0a04 */
[----:B------:R-:W-:Y:S01]  /*7640*/  @!P2 IMAD.IADD R31, R31, 0x1, -R4 ;  /* 0x000000011f1fa824 */ /* 0x000fe200078e0a04 */
[----:B------:R-:W-:Y:S02]  /*7650*/  ISETP.GT.U32.AND P2, PT, R4, R26, PT ;  /* 0x0000001a0400720c */ /* 0x000fe40003f44070 */
[----:B------:R-:W-:-:S03]  /*7660*/  IABS R16, R126 ;  /* 0x0000007e00107213 */ /* 0x000fc60000000000 */
[--C-:B------:R-:W-:Y:S02]  /*7670*/  @!P3 IMAD.IADD R105, R105, 0x1, -R4.reuse ;  /* 0x000000016969b824 */ /* 0x100fe400078e0a04 */
[----:B------:R-:W-:Y:S02]  /*7680*/  @!P6 IMAD.IADD R106, R106, 0x1, -R4 ;  /* 0x000000016a6ae824 */ /* 0x000fe400078e0a04 */
[----:B------:R-:W-:-:S04]  /*7690*/  IMAD.HI.U32 R98, R5, R16, RZ ;  /* 0x0000001005627227 */ /* 0x000fc800078e00ff */
[----:B------:R-:W-:Y:S02]  /*76a0*/  IMAD.MOV R7, RZ, RZ, -R98 ;  /* 0x000000ffff077224 */ /* 0x000fe400078e0a62 */
[----:B------:R-:W-:Y:S01]  /*76b0*/  @!P2 IMAD.IADD R26, R26, 0x1, -R4 ;  /* 0x000000011a1aa824 */ /* 0x000fe200078e0a04 */
[C---:B------:R-:W-:Y:S01]  /*76c0*/  ISETP.GT.U32.AND P2, PT, R4.reuse, R105, PT ;  /* 0x000000690400720c */ /* 0x040fe20003f44070 */
[----:B------:R-:W-:Y:S01]  /*76d0*/  IMAD R16, R4, R7, R16 ;  /* 0x0000000704107224 */ /* 0x000fe200078e0210 */
[----:B------:R-:W-:Y:S02]  /*76e0*/  IABS R7, R127 ;  /* 0x0000007f00077213 */ /* 0x000fe40000000000 */
[----:B------:R-:W-:-:S03]  /*76f0*/  IABS R112, R131 ;  /* 0x0000008300707213 */ /* 0x000fc60000000000 */
[----:B------:R-:W-:Y:S01]  /*7700*/  IMAD.HI.U32 R98, R5, R7, RZ ;  /* 0x0000000705627227 */ /* 0x000fe200078e00ff */
[----:B------:R-:W-:-:S03]  /*7710*/  IABS R99, R163 ;  /* 0x000000a300637213 */ /* 0x000fc60000000000 */
[----:B------:R-:W-:Y:S02]  /*7720*/  IMAD.MOV R98, RZ, RZ, -R98 ;  /* 0x000000ffff627224 */ /* 0x000fe400078e0a62 */
[----:B0-----:R-:W-:-:S04]  /*7730*/  IMAD.HI.U32 R100, R5, R112, RZ ;  /* 0x0000007005647227 */ /* 0x001fc800078e00ff */
[----:B------:R-:W-:Y:S01]  /*7740*/  @!P2 IMAD.IADD R105, R105, 0x1, -R4 ;  /* 0x000000016969a824 */ /* 0x000fe200078e0a04 */
[C---:B------:R-:W-:Y:S01]  /*7750*/  ISETP.GT.U32.AND P2, PT, R4.reuse, R22, PT ;  /* 0x000000160400720c */ /* 0x040fe20003f44070 */
[----:B------:R-:W-:Y:S01]  /*7760*/  IMAD R7, R4, R98, R7 ;  /* 0x0000006204077224 */ /* 0x000fe200078e0207 */
[----:B------:R-:W-:Y:S01]  /*7770*/  IABS R98, R162 ;  /* 0x000000a200627213 */ /* 0x000fe20000000000 */
[----:B------:R-:W-:Y:S02]  /*7780*/  IMAD.MOV R8, RZ, RZ, -R100 ;  /* 0x000000ffff087224 */ /* 0x000fe400078e0a64 */
[----:B------:R-:W-:-:S04]  /*7790*/  IMAD.HI.U32 R101, R5, R99, RZ ;  /* 0x0000006305657227 */ /* 0x000fc800078e00ff */
[----:B------:R-:W-:Y:S02]  /*77a0*/  IMAD R112, R4, R8, R112 ;  /* 0x0000000804707224 */ /* 0x000fe400078e0270 */
[----:B------:R-:W-:-:S04]  /*77b0*/  IMAD.HI.U32 R8, R5, R98, RZ ;  /* 0x0000006205087227 */ /* 0x000fc800078e00ff */
[----:B------:R-:W-:Y:S02]  /*77c0*/  IMAD.MOV R8, RZ, RZ, -R8 ;  /* 0x000000ffff087224 */ /* 0x000fe400078e0a08 */
[----:B------:R-:W-:Y:S02]  /*77d0*/  @!P2 IMAD.IADD R22, R22, 0x1, -R4 ;  /* 0x000000011616a824 */ /* 0x000fe400078e0a04 */
[----:B------:R-:W-:Y:S01]  /*77e0*/  IMAD R8, R4, R8, R98 ;  /* 0x0000000804087224 */ /* 0x000fe200078e0262 */
[C---:B------:R-:W-:Y:S01]  /*77f0*/  LOP3.LUT R98, R0.reuse, 0xde, RZ, 0xfc, !PT ;  /* 0x000000de00627812 */ /* 0x040fe200078efcff */
[----:B------:R0:W-:Y:S02]  /*7800*/  STL [R1+0x6e4], R159 ;  /* 0x0006e49f01007387 */ /* 0x0001e40000100800 */
[----:B0-----:R-:W-:Y:S02]  /*7810*/  LOP3.LUT R159, R0, 0xee, RZ, 0xfc, !PT ;  /* 0x000000ee009f7812 */ /* 0x001fe400078efcff */
[----:B--2---:R-:W-:Y:S01]  /*7820*/  ISETP.GE.AND P4, PT, R113, RZ, PT ;  /* 0x000000ff7100720c */ /* 0x004fe20003f86270 */
[----:B------:R-:W-:Y:S01]  /*7830*/  IMAD.MOV.U32 R113, RZ, RZ, R10 ;  /* 0x000000ffff717224 */ /* 0x000fe200078e000a */
[----:B----4-:R-:W-:Y:S01]  /*7840*/  ISETP.GE.AND P3, PT, R157, RZ, PT ;  /* 0x000000ff9d00720c */ /* 0x010fe20003f66270 */
[----:B------:R-:W-:Y:S01]  /*7850*/  IMAD.MOV.U32 R157, RZ, RZ, R11 ;  /* 0x000000ffff9d7224 */ /* 0x000fe200078e000b */
[----:B---3--:R-:W-:-:S09]  /*7860*/  ISETP.GE.AND P5, PT, R164, RZ, PT ;  /* 0x000000ffa400720c */ /* 0x008fd20003fa6270 */
[----:B------:R-:W-:Y:S01]  /*7870*/  @!P4 IMAD.MOV R113, RZ, RZ, -R113 ;  /* 0x000000ffff71c224 */ /* 0x000fe200078e0a71 */
[----:B------:R-:W-:-:S03]  /*7880*/  ISETP.GT.U32.AND P4, PT, R4, R107, PT ;  /* 0x0000006b0400720c */ /* 0x000fc60003f84070 */
[----:B------:R-:W-:Y:S01]  /*7890*/  @!P5 IMAD.MOV R157, RZ, RZ, -R157 ;  /* 0x000000ffff9dd224 */ /* 0x000fe200078e0a9d */
[----:B------:R-:W-:-:S09]  /*78a0*/  ISETP.GT.U32.AND P5, PT, R4, R106, PT ;  /* 0x0000006a0400720c */ /* 0x000fd20003fa4070 */
[----:B------:R-:W-:Y:S01]  /*78b0*/  @!P4 IMAD.IADD R107, R107, 0x1, -R4 ;  /* 0x000000016b6bc824 */ /* 0x000fe200078e0a04 */
[----:B------:R-:W-:-:S03]  /*78c0*/  ISETP.GE.AND P4, PT, R161, RZ, PT ;  /* 0x000000ffa100720c */ /* 0x000fc60003f86270 */
[----:B------:R-:W-:Y:S01]  /*78d0*/  @!P5 IMAD.IADD R106, R106, 0x1, -R4 ;  /* 0x000000016a6ad824 */ /* 0x000fe200078e0a04 */
[----:B------:R-:W-:-:S09]  /*78e0*/  ISETP.GT.U32.AND P5, PT, R4, R23, PT ;  /* 0x000000170400720c */ /* 0x000fd20003fa4070 */
[----:B------:R-:W-:Y:S01]  /*78f0*/  @!P4 IMAD.MOV R12, RZ, RZ, -R12 ;  /* 0x000000ffff0cc224 */ /* 0x000fe200078e0a0c */
[----:B------:R-:W-:Y:S01]  /*7900*/  ISETP.GT.U32.AND P4, PT, R4, R26, PT ;  /* 0x0000001a0400720c */ /* 0x000fe20003f84070 */
[----:B------:R-:W-:Y:S01]  /*7910*/  IMAD.MOV R10, RZ, RZ, -R101 ;  /* 0x000000ffff0a7224 */ /* 0x000fe200078e0a65 */
[----:B------:R-:W-:Y:S02]  /*7920*/  LOP3.LUT R164, R0, 0xce, RZ, 0xfc, !PT ;  /* 0x000000ce00a47812 */ /* 0x000fe400078efcff */
[----:B------:R-:W-:Y:S01]  /*7930*/  ISETP.GE.AND P2, PT, R156, RZ, PT ;  /* 0x000000ff9c00720c */ /* 0x000fe20003f46270 */
[C---:B------:R-:W-:Y:S02]  /*7940*/  IMAD R10, R4.reuse, R10, R99 ;  /* 0x0000000a040a7224 */ /* 0x040fe400078e0263 */
[----:B------:R-:W-:Y:S01]  /*7950*/  @!P5 IMAD.IADD R23, R23, 0x1, -R4 ;  /* 0x000000011717d824 */ /* 0x000fe200078e0a04 */
[----:B------:R-:W-:Y:S02]  /*7960*/  ISETP.GT.U32.AND P5, PT, R4, R16, PT ;  /* 0x000000100400720c */ /* 0x000fe40003fa4070 */
[----:B------:R-:W-:-:S03]  /*7970*/  LOP3.LUT R99, R0, 0xd6, RZ, 0xfc, !PT ;  /* 0x000000d600637812 */ /* 0x000fc600078efcff */
[--C-:B------:R-:W-:Y:S01]  /*7980*/  @!P4 IMAD.IADD R26, R26, 0x1, -R4.reuse ;  /* 0x000000011a1ac824 */ /* 0x100fe200078e0a04 */
[----:B------:R-:W-:Y:S01]  /*7990*/  IABS R11, R164 ;  /* 0x000000a4000b7213 */ /* 0x000fe20000000000 */
[----:B------:R-:W-:Y:S01]  /*79a0*/  STL [R1+0x304], R164 ;  /* 0x000304a401007387 */ /* 0x000fe20000100800 */
[----:B------:R-:W-:Y:S01]  /*79b0*/  ISETP.GT.U32.AND P4, PT, R4, R110, PT ;  /* 0x0000006e0400720c */ /* 0x000fe20003f84070 */
[----:B------:R-:W-:Y:S01]  /*79c0*/  @!P3 IMAD.MOV R13, RZ, RZ, -R13 ;  /* 0x000000ffff0db224 */ /* 0x000fe200078e0a0d */
[----:B------:R-:W-:Y:S01]  /*79d0*/  ISETP.GE.AND P3, PT, R102, RZ, PT ;  /* 0x000000ff6600720c */ /* 0x000fe20003f66270 */
[----:B------:R-:W-:Y:S01]  /*79e0*/  STL [R1+0x300], R99 ;  /* 0x0003006301007387 */ /* 0x000fe20000100800 */
[----:B------:R-:W-:Y:S02]  /*79f0*/  IABS R102, R99 ;  /* 0x0000006300667213 */ /* 0x000fe40000000000 */
[----:B------:R-:W-:Y:S01]  /*7a00*/  IABS R101, R98 ;  /* 0x0000006200657213 */ /* 0x000fe20000000000 */
[----:B------:R-:W-:Y:S01]  /*7a10*/  STL [R1+0x6e8], R157 ;  /* 0x0006e89d01007387 */ /* 0x000fe20000100800 */
[----:B------:R-:W-:-:S03]  /*7a20*/  @!P5 IMAD.IADD R16, R16, 0x1, -R4 ;  /* 0x000000011010d824 */ /* 0x000fc600078e0a04 */
[----:B------:R0:W-:Y:S01]  /*7a30*/  STL [R1+0x2fc], R98 ;  /* 0x0002fc6201007387 */ /* 0x0001e20000100800 */
[----:B------:R-:W-:-:S03]  /*7a40*/  IMAD.MOV.U32 R156, RZ, RZ, R14 ;  /* 0x000000ffff9c7224 */ /* 0x000fc600078e000e */
[----:B------:R-:W2:Y:S01]  /*7a50*/  LDL R14, [R1+0x460] ;  /* 0x00046000010e7983 */ /* 0x000ea20000100800 */
[----:B------:R-:W-:-:S04]  /*7a60*/  IMAD.HI.U32 R100, R5, R102, RZ ;  /* 0x0000006605647227 */ /* 0x000fc800078e00ff */
[----:B0-----:R-:W-:-:S04]  /*7a70*/  IMAD.HI.U32 R98, R5, R11, RZ ;  /* 0x0000000b05627227 */ /* 0x001fc800078e00ff */
[----:B------:R-:W-:Y:S02]  /*7a80*/  IMAD.MOV R98, RZ, RZ, -R98 ;  /* 0x000000ffff627224 */ /* 0x000fe400078e0a62 */
[----:B------:R-:W-:Y:S01]  /*7a90*/  @!P2 IMAD.MOV R15, RZ, RZ, -R15 ;  /* 0x000000ffff0fa224 */ /* 0x000fe200078e0a0f */
[C---:B------:R-:W-:Y:S01]  /*7aa0*/  ISETP.GT.U32.AND P2, PT, R4.reuse, R16, PT ;  /* 0x000000100400720c */ /* 0x040fe20003f44070 */
[----:B------:R-:W-:Y:S02]  /*7ab0*/  IMAD R11, R4, R98, R11 ;  /* 0x00000062040b7224 */ /* 0x000fe400078e020b */
[----:B------:R-:W-:Y:S02]  /*7ac0*/  IMAD.MOV R98, RZ, RZ, -R100 ;  /* 0x000000ffff627224 */ /* 0x000fe400078e0a64 */
[----:B------:R-:W-:Y:S01]  /*7ad0*/  @!P4 IMAD.IADD R110, R110, 0x1, -R4 ;  /* 0x000000016e6ec824 */ /* 0x000fe200078e0a04 */
[----:B------:R-:W3:Y:S01]  /*7ae0*/  LDL R100, [R1+0x3c4] ;  /* 0x0003c40001647983 */ /* 0x000ee20000100800 */
[----:B------:R-:W-:-:S03]  /*7af0*/  @!P3 IMAD.MOV R156, RZ, RZ, -R156 ;  /* 0x000000ffff9cb224 */ /* 0x000fc600078e0a9c */
[----:B------:R-:W-:Y:S01]  /*7b00*/  ISETP.GT.U32.AND P3, PT, R4, R110, PT ;  /* 0x0000006e0400720c */ /* 0x000fe20003f64070 */
[----:B------:R-:W-:-:S04]  /*7b10*/  IMAD.HI.U32 R99, R5, R101, RZ ;  /* 0x0000006505637227 */ /* 0x000fc800078e00ff */
[----:B------:R-:W-:Y:S01]  /*7b20*/  @!P2 IMAD.IADD R16, R16, 0x1, -R4 ;  /* 0x000000011010a824 */ /* 0x000fe200078e0a04 */
[----:B------:R-:W-:Y:S01]  /*7b30*/  ISETP.GT.U32.AND P2, PT, R4, R8, PT ;  /* 0x000000080400720c */ /* 0x000fe20003f44070 */
[----:B------:R-:W-:Y:S01]  /*7b40*/  IMAD.MOV R99, RZ, RZ, -R99 ;  /* 0x000000ffff637224 */ /* 0x000fe200078e0a63 */
[----:B------:R-:W-:-:S03]  /*7b50*/  LOP3.LUT R157, R0, 0xe6, RZ, 0xfc, !PT ;  /* 0x000000e6009d7812 */ /* 0x000fc600078efcff */
[----:B------:R-:W-:Y:S02]  /*7b60*/  IMAD R101, R4, R99, R101 ;  /* 0x0000006304657224 */ /* 0x000fe400078e0265 */
[----:B------:R-:W-:Y:S01]  /*7b70*/  @!P3 IMAD.IADD R110, R110, 0x1, -R4 ;  /* 0x000000016e6eb824 */ /* 0x000fe200078e0a04 */
[----:B------:R-:W-:Y:S02]  /*7b80*/  ISETP.GT.U32.AND P3, PT, R4, R10, PT ;  /* 0x0000000a0400720c */ /* 0x000fe40003f64070 */
[----:B------:R-:W-:-:S03]  /*7b90*/  IABS R99, R159 ;  /* 0x0000009f00637213 */ /* 0x000fc60000000000 */
[----:B------:R-:W-:Y:S01]  /*7ba0*/  @!P2 IMAD.IADD R8, R8, 0x1, -R4 ;  /* 0x000000010808a824 */ /* 0x000fe200078e0a04 */
[----:B------:R-:W-:Y:S01]  /*7bb0*/  ISETP.GE.AND P2, PT, R136, RZ, PT ;  /* 0x000000ff8800720c */ /* 0x000fe20003f46270 */
[----:B------:R-:W-:Y:S01]  /*7bc0*/  IMAD.HI.U32 R136, R5, R99, RZ ;  /* 0x0000006305887227 */ /* 0x000fe200078e00ff */
[----:B------:R-:W-:Y:S01]  /*7bd0*/  STL [R1+0x2f8], R157 ;  /* 0x0002f89d01007387 */ /* 0x000fe20000100800 */
[----:B------:R-:W-:-:S03]  /*7be0*/  LOP3.LUT R161, R0, 0xf6, RZ, 0xfc, !PT ;  /* 0x000000f600a17812 */ /* 0x000fc600078efcff */
[----:B------:R-:W-:Y:S01]  /*7bf0*/  STL [R1+0x2f4], R159 ;  /* 0x0002f49f01007387 */ /* 0x000fe20000100800 */
[----:B------:R-:W-:-:S03]  /*7c00*/  IMAD.MOV R136, RZ, RZ, -R136 ;  /* 0x000000ffff887224 */ /* 0x000fc600078e0a88 */
[----:B------:R-:W-:Y:S01]  /*7c10*/  STL [R1+0x4ec], R0 ;  /* 0x0004ec0001007387 */ /* 0x000fe20000100800 */
[----:B------:R-:W-:-:S03]  /*7c20*/  @!P3 IMAD.IADD R10, R10, 0x1, -R4 ;  /* 0x000000010a0ab824 */ /* 0x000fc600078e0a04 */
[----:B------:R-:W-:Y:S01]  /*7c30*/  STL [R1+0x5bc], R0 ;  /* 0x0005bc0001007387 */ /* 0x000fe20000100800 */
[----:B------:R-:W-:-:S03]  /*7c40*/  ISETP.GE.AND P3, PT, R155, RZ, PT ;  /* 0x000000ff9b00720c */ /* 0x000fc60003f66270 */
[----:B------:R-:W-:Y:S01]  /*7c50*/  STL [R1+0x6d8], R0 ;  /* 0x0006d80001007387 */ /* 0x000fe20000100800 */
[----:B------:R-:W-:-:S03]  /*7c60*/  IMAD.MOV.U32 R155, RZ, RZ, R3 ;  /* 0x000000ffff9b7224 */ /* 0x000fc600078e0003 */
[----:B------:R-:W-:Y:S01]  /*7c70*/  STL [R1+0x2f0], R161 ;  /* 0x0002f0a101007387 */ /* 0x000fe20000100800 */
[----:B------:R-:W-:-:S03]  /*7c80*/  IMAD R99, R4, R136, R99 ;  /* 0x0000008804637224 */ /* 0x000fc600078e0263 */
[----:B------:R0:W-:Y:S04]  /*7c90*/  STL.64 [R1+0x6f0], R156 ;  /* 0x0006f09c01007387 */ /* 0x0001e80000100a00 */
[----:B------:R-:W-:Y:S04]  /*7ca0*/  STL [R1+0x744], R159 ;  /* 0x0007449f01007387 */ /* 0x000fe80000100800 */
[----:B------:R-:W-:Y:S04]  /*7cb0*/  STL [R1+0x748], R161 ;  /* 0x000748a101007387 */ /* 0x000fe80000100800 */
[----:B------:R-:W4:Y:S04]  /*7cc0*/  LDL R3, [R1+0x3b8] ;  /* 0x0003b80001037983 */ /* 0x000f280000100800 */
[----:B------:R-:W4:Y:S04]  /*7cd0*/  LDL R136, [R1+0x3b4] ;  /* 0x0003b40001887983 */ /* 0x000f280000100800 */
[----:B0-----:R-:W4:Y:S01]  /*7ce0*/  LDL R156, [R1+0x3a8] ;  /* 0x0003a800019c7983 */ /* 0x001f220000100800 */
[----:B------:R-:W-:-:S13]  /*7cf0*/  ISETP.GT.U32.AND P6, PT, R4, R108, PT ;  /* 0x0000006c0400720c */ /* 0x000fda0003fc4070 */
[----:B------:R-:W-:-:S05]  /*7d00*/  @!P6 IMAD.IADD R108, R108, 0x1, -R4 ;  /* 0x000000016c6ce824 */ /* 0x000fca00078e0a04 */
[----:B------:R-:W-:-:S13]  /*7d10*/  ISETP.GT.U32.AND P6, PT, R4, R108, PT ;  /* 0x0000006c0400720c */ /* 0x000fda0003fc4070 */
[----:B------:R-:W-:Y:S01]  /*7d20*/  @!P6 IMAD.IADD R108, R108, 0x1, -R4 ;  /* 0x000000016c6ce824 */ /* 0x000fe200078e0a04 */
[C---:B------:R-:W-:Y:S02]  /*7d30*/  ISETP.GT.U32.AND P6, PT, R4.reuse, R21, PT ;  /* 0x000000150400720c */ /* 0x040fe40003fc4070 */
[----:B------:R-:W-:-:S11]  /*7d40*/  ISETP.GT.U32.AND P4, PT, R4, R23, PT ;  /* 0x000000170400720c */ /* 0x000fd60003f84070 */
[----:B------:R-:W-:Y:S01]  /*7d50*/  @!P6 IMAD.IADD R21, R21, 0x1, -R4 ;  /* 0x000000011515e824 */ /* 0x000fe200078e0a04 */
[----:B------:R-:W-:-:S04]  /*7d60*/  ISETP.GT.U32.AND P6, PT, R4, R22, PT ;  /* 0x000000160400720c */ /* 0x000fc80003fc4070 */
[----:B------:R-:W-:Y:S01]  /*7d70*/  ISETP.GT.U32.AND P5, PT, R4, R21, PT ;  /* 0x000000150400720c */ /* 0x000fe20003fa4070 */
[----:B------:R-:W-:-:S08]  /*7d80*/  @!P4 IMAD.IADD R23, R23, 0x1, -R4 ;  /* 0x000000011717c824 */ /* 0x000fd000078e0a04 */
[--C-:B------:R-:W-:Y:S01]  /*7d90*/  @!P6 IMAD.IADD R22, R22, 0x1, -R4.reuse ;  /* 0x000000011616e824 */ /* 0x100fe200078e0a04 */
[C---:B------:R-:W-:Y:S02]  /*7da0*/  ISETP.GT.U32.AND P6, PT, R4.reuse, R112, PT ;  /* 0x000000700400720c */ /* 0x040fe40003fc4070 */
[----:B------:R-:W-:Y:S01]  /*7db0*/  ISETP.GT.U32.AND P4, PT, R4, R7, PT ;  /* 0x000000070400720c */ /* 0x000fe20003f84070 */
[----:B------:R-:W-:-:S10]  /*7dc0*/  @!P5 IMAD.IADD R21, R21, 0x1, -R4 ;  /* 0x000000011515d824 */ /* 0x000fd400078e0a04 */
[--C-:B------:R-:W-:Y:S01]  /*7dd0*/  @!P6 IMAD.IADD R112, R112, 0x1, -R4.reuse ;  /* 0x000000017070e824 */ /* 0x100fe200078e0a04 */
[C---:B------:R-:W-:Y:S01]  /*7de0*/  ISETP.GT.U32.AND P6, PT, R4.reuse, R11, PT ;  /* 0x0000000b0400720c */ /* 0x040fe20003fc4070 */
[----:B------:R-:W-:Y:S02]  /*7df0*/  @!P4 IMAD.IADD R7, R7, 0x1, -R4 ;  /* 0x000000010707c824 */ /* 0x000fe400078e0a04 */
[C---:B------:R-:W-:Y:S01]  /*7e00*/  IMAD R102, R4.reuse, R98, R102 ;  /* 0x0000006204667224 */ /* 0x040fe200078e0266 */
[----:B------:R-:W-:Y:S01]  /*7e10*/  IABS R98, R161 ;  /* 0x000000a100627213 */ /* 0x000fe20000000000 */
[----:B------:R-:W-:Y:S01]  /*7e20*/  @!P3 IMAD.MOV R68, RZ, RZ, -R68 ;  /* 0x000000ffff44b224 */ /* 0x000fe200078e0a44 */
[C---:B------:R-:W-:Y:S01]  /*7e30*/  ISETP.GT.U32.AND P3, PT, R4.reuse, R10, PT ;  /* 0x0000000a0400720c */ /* 0x040fe20003f64070 */
[----:B------:R-:W-:Y:S01]  /*7e40*/  @!P2 IMAD.MOV R18, RZ, RZ, -R18 ;  /* 0x000000ffff12a224 */ /* 0x000fe200078e0a12 */
[----:B------:R-:W-:-:S05]  /*7e50*/  ISETP.GT.U32.AND P2, PT, R4, R8, PT ;  /* 0x000000080400720c */ /* 0x000fca0003f44070 */
[----:B------:R-:W-:Y:S01]  /*7e60*/  @!P6 IMAD.IADD R11, R11, 0x1, -R4 ;  /* 0x000000010b0be824 */ /* 0x000fe200078e0a04 */
[----:B------:R-:W-:-:S05]  /*7e70*/  ISETP.GT.U32.AND P6, PT, R4, R7, PT ;  /* 0x000000070400720c */ /* 0x000fca0003fc4070 */
[--C-:B------:R-:W-:Y:S02]  /*7e80*/  @!P3 IMAD.IADD R10, R10, 0x1, -R4.reuse ;  /* 0x000000010a0ab824 */ /* 0x100fe400078e0a04 */
[----:B------:R-:W-:Y:S01]  /*7e90*/  @!P2 IMAD.IADD R8, R8, 0x1, -R4 ;  /* 0x000000010808a824 */ /* 0x000fe200078e0a04 */
[----:B------:R-:W-:-:S05]  /*7ea0*/  ISETP.GT.U32.AND P2, PT, R4, R99, PT ;  /* 0x000000630400720c */ /* 0x000fca0003f44070 */
[----:B------:R-:W-:Y:S01]  /*7eb0*/  @!P6 IMAD.IADD R7, R7, 0x1, -R4 ;  /* 0x000000010707e824 */ /* 0x000fe200078e0a04 */
[----:B------:R-:W-:-:S07]  /*7ec0*/  ISETP.GT.U32.AND P6, PT, R4, R102, PT ;  /* 0x000000660400720c */ /* 0x000fce0003fc4070 */
[----:B------:R-:W-:Y:S01]  /*7ed0*/  @!P2 IMAD.IADD R99, R99, 0x1, -R4 ;  /* 0x000000016363a824 */ /* 0x000fe200078e0a04 */
[----:B------:R-:W-:-:S05]  /*7ee0*/  ISETP.GE.AND P2, PT, R153, RZ, PT ;  /* 0x000000ff9900720c */ /* 0x000fca0003f46270 */
[----:B------:R-:W-:Y:S02]  /*7ef0*/  @!P6 IMAD.IADD R102, R102, 0x1, -R4 ;  /* 0x000000016666e824 */ /* 0x000fe400078e0a04 */
[----:B------:R-:W-:-:S06]  /*7f00*/  IMAD.MOV.U32 R153, RZ, RZ, R78 ;  /* 0x000000ffff997224 */ /* 0x000fcc00078e004e */
[----:B------:R-:W-:Y:S01]  /*7f10*/  @!P2 IMAD.MOV R153, RZ, RZ, -R153 ;  /* 0x000000ffff99a224 */ /* 0x000fe200078e0a99 */
[----:B------:R-:W-:-:S13]  /*7f20*/  ISETP.GT.U32.AND P2, PT, R4, R99, PT ;  /* 0x000000630400720c */ /* 0x000fda0003f44070 */
[----:B------:R-:W-:Y:S01]  /*7f30*/  @!P2 IMAD.IADD R99, R99, 0x1, -R4 ;  /* 0x000000016363a824 */ /* 0x000fe200078e0a04 */
[----:B--2---:R-:W-:-:S13]  /*7f40*/  ISETP.GE.AND P5, PT, R14, RZ, PT ;  /* 0x000000ff0e00720c */ /* 0x004fda0003fa6270 */
[----:B------:R-:W-:Y:S01]  /*7f50*/  @!P5 IMAD.MOV R6, RZ, RZ, -R6 ;  /* 0x000000ffff06d224 */ /* 0x000fe200078e0a06 */
[----:B---3--:R-:W-:Y:S02]  /*7f60*/  ISETP.GE.AND P4, PT, R100, RZ, PT ;  /* 0x000000ff6400720c */ /* 0x008fe40003f86270 */
[----:B------:R-:W-:Y:S02]  /*7f70*/  IABS R100, R157 ;  /* 0x0000009d00647213 */ /* 0x000fe40000000000 */
[----:B------:R-:W-:-:S03]  /*7f80*/  ISETP.GT.U32.AND P5, PT, R4, R112, PT ;  /* 0x000000700400720c */ /* 0x000fc60003fa4070 */
[----:B------:R-:W-:-:S04]  /*7f90*/  IMAD.HI.U32 R14, R5, R100, RZ ;  /* 0x00000064050e7227 */ /* 0x000fc800078e00ff */
[----:B------:R-:W-:-:S04]  /*7fa0*/  IMAD.HI.U32 R5, R5, R98, RZ ;  /* 0x0000006205057227 */ /* 0x000fc800078e00ff */
[----:B------:R-:W-:Y:S01]  /*7fb0*/  @!P4 IMAD.MOV R155, RZ, RZ, -R155 ;  /* 0x000000ffff9bc224 */ /* 0x000fe200078e0a9b */
[C---:B------:R-:W-:Y:S01]  /*7fc0*/  ISETP.GT.U32.AND P4, PT, R4.reuse, R11, PT ;  /* 0x0000000b0400720c */ /* 0x040fe20003f84070 */
[----:B------:R-:W-:Y:S02]  /*7fd0*/  IMAD.MOV R14, RZ, RZ, -R14 ;  /* 0x000000ffff0e7224 */ /* 0x000fe400078e0a0e */
[----:B------:R-:W-:Y:S02]  /*7fe0*/  IMAD.MOV R5, RZ, RZ, -R5 ;  /* 0x000000ffff057224 */ /* 0x000fe400078e0a05 */
[----:B------:R-:W-:Y:S02]  /*7ff0*/  IMAD R100, R4, R14, R100 ;  /* 0x0000000e04647224 */ /* 0x000fe400078e0264 */
[----:B------:R-:W-:Y:S01]  /*8000*/  @!P5 IMAD.IADD R112, R112, 0x1, -R4 ;  /* 0x000000017070d824 */ /* 0x000fe200078e0a04 */
[C---:B------:R-:W-:Y:S01]  /*8010*/  ISETP.GT.U32.AND P5, PT, R4.reuse, R101, PT ;  /* 0x000000650400720c */ /* 0x040fe20003fa4070 */
[C---:B------:R-:W-:Y:S01]  /*8020*/  IMAD R98, R4.reuse, R5, R98 ;  /* 0x0000000504627224 */ /* 0x040fe200078e0262 */
[----:B------:R-:W-:-:S03]  /*8030*/  ISETP.GT.U32.AND P3, PT, R4, R100, PT ;  /* 0x000000640400720c */ /* 0x000fc60003f64070 */
[----:B------:R-:W-:Y:S01]  /*8040*/  @!P4 IMAD.IADD R11, R11, 0x1, -R4 ;  /* 0x000000010b0bc824 */ /* 0x000fe200078e0a04 */
[----:B------:R-:W-:-:S07]  /*8050*/  ISETP.GT.U32.AND P4, PT, R4, R98, PT ;  /* 0x000000620400720c */ /* 0x000fce0003f84070 */
[--C-:B------:R-:W-:Y:S02]  /*8060*/  @!P5 IMAD.IADD R101, R101, 0x1, -R4.reuse ;  /* 0x000000016565d824 */ /* 0x100fe400078e0a04 */
[--C-:B------:R-:W-:Y:S01]  /*8070*/  @!P3 IMAD.IADD R100, R100, 0x1, -R4.reuse ;  /* 0x000000016464b824 */ /* 0x100fe200078e0a04 */
[----:B------:R-:W-:Y:S01]  /*8080*/  ISETP.GE.AND P3, PT, R154, RZ, PT ;  /* 0x000000ff9a00720c */ /* 0x000fe20003f66270 */
[----:B------:R-:W-:Y:S02]  /*8090*/  IMAD.MOV.U32 R154, RZ, RZ, R71 ;  /* 0x000000ffff9a7224 */ /* 0x000fe400078e0047 */
[----:B------:R-:W-:Y:S01]  /*80a0*/  @!P4 IMAD.IADD R98, R98, 0x1, -R4 ;  /* 0x000000016262c824 */ /* 0x000fe200078e0a04 */
[----:B------:R-:W-:Y:S02]  /*80b0*/  ISETP.GT.U32.AND P4, PT, R4, R102, PT ;  /* 0x000000660400720c */ /* 0x000fe40003f84070 */
[----:B----4-:R-:W-:Y:S02]  /*80c0*/  ISETP.GE.AND P6, PT, R3, RZ, PT ;  /* 0x000000ff0300720c */ /* 0x010fe40003fc6270 */
[----:B------:R-:W-:-:S05]  /*80d0*/  ISETP.GE.AND P5, PT, R136, RZ, PT ;  /* 0x000000ff8800720c */ /* 0x000fca0003fa6270 */
[----:B------:R-:W-:Y:S01]  /*80e0*/  @!P3 IMAD.MOV R69, RZ, RZ, -R69 ;  /* 0x000000ffff45b224 */ /* 0x000fe200078e0a45 */
[----:B------:R-:W-:-:S03]  /*80f0*/  ISETP.GT.U32.AND P3, PT, R4, R98, PT ;  /* 0x000000620400720c */ /* 0x000fc60003f64070 */
[----:B------:R-:W-:Y:S02]  /*8100*/  @!P4 IMAD.IADD R102, R102, 0x1, -R4 ;  /* 0x000000016666c824 */ /* 0x000fe400078e0a04 */
[----:B------:R-:W-:Y:S01]  /*8110*/  @!P6 IMAD.MOV R154, RZ, RZ, -R154 ;  /* 0x000000ffff9ae224 */ /* 0x000fe200078e0a9a */
[C---:B------:R-:W-:Y:S01]  /*8120*/  ISETP.GT.U32.AND P6, PT, R4.reuse, R100, PT ;  /* 0x000000640400720c */ /* 0x040fe20003fc4070 */
[----:B------:R-:W2:Y:S01]  /*8130*/  LDL.LU R136, [R1+0xc] ;  /* 0x00000c0001887983 */ /* 0x000ea20000300800 */
[----:B------:R-:W-:Y:S01]  /*8140*/  @!P5 IMAD.MOV R70, RZ, RZ, -R70 ;  /* 0x000000ffff46d224 */ /* 0x000fe200078e0a46 */
[----:B------:R-:W-:Y:S02]  /*8150*/  ISETP.GT.U32.AND P5, PT, R4, R101, PT ;  /* 0x000000650400720c */ /* 0x000fe40003fa4070 */
[----:B------:R-:W-:Y:S01]  /*8160*/  ISETP.GE.AND P4, PT, R156, RZ, PT ;  /* 0x000000ff9c00720c */ /* 0x000fe20003f86270 */
[----:B------:R0:W-:Y:S01]  /*8170*/  STL.64 [R1+0x6f8], R154 ;  /* 0x0006f89a01007387 */ /* 0x0001e20000100a00 */
[----:B------:R-:W-:-:S06]  /*8180*/  @!P3 IMAD.IADD R98, R98, 0x1, -R4 ;  /* 0x000000016262b824 */ /* 0x000fcc00078e0a04 */
[----:B------:R-:W-:-:S03]  /*8190*/  @!P6 IMAD.IADD R100, R100, 0x1, -R4 ;  /* 0x000000016464e824 */ /* 0x000fc600078e0a04 */
[----:B------:R-:W-:Y:S01]  /*81a0*/  @!P5 IMAD.IADD R101, R101, 0x1, -R4 ;  /* 0x000000016565d824 */ /* 0x000fe200078e0a04 */
[----:B------:R-:W-:Y:S02]  /*81b0*/  ISETP.GE.AND P5, PT, R142, RZ, PT ;  /* 0x000000ff8e00720c */ /* 0x000fe40003fa6270 */
[----:B------:R-:W3:Y:S01]  /*81c0*/  LDL.LU R142, [R1+0x868] ;  /* 0x00086800018e7983 */ /* 0x000ee20000300800 */
[----:B------:R-:W-:-:S03]  /*81d0*/  @!P4 IMAD.MOV R77, RZ, RZ, -R77 ;  /* 0x000000ffff4dc224 */ /* 0x000fc600078e0a4d */
[----:B------:R-:W-:Y:S01]  /*81e0*/  STL.64 [R1+0x700], R100 ;  /* 0x0007006401007387 */ /* 0x000fe20000100a00 */
[----:B------:R-:W-:-:S03]  /*81f0*/  ISETP.GE.AND P4, PT, R150, RZ, PT ;  /* 0x000000ff9600720c */ /* 0x000fc60003f86270 */
[----:B0-----:R-:W4:Y:S01]  /*8200*/  LDL.LU R154, [R1+0x8] ;  /* 0x00000800019a7983 */ /* 0x001f220000300800 */
[----:B------:R-:W-:-:S03]  /*8210*/  ISETP.GE.AND P3, PT, R151, RZ, PT ;  /* 0x000000ff9700720c */ /* 0x000fc60003f66270 */
[----:B------:R-:W2:Y:S04]  /*8220*/  LDL.LU R155, [R1+0x4] ;  /* 0x00000400019b7983 */ /* 0x000ea80000300800 */
[----:B------:R-:W2:Y:S04]  /*8230*/  LDL.LU R156, [R1+0x10] ;  /* 0x00001000019c7983 */ /* 0x000ea80000300800 */
[----:B------:R-:W-:Y:S04]  /*8240*/  STL.64 [R1+0x708], R98 ;  /* 0x0007086201007387 */ /* 0x000fe80000100a00 */
[----:B------:R-:W2:Y:S04]  /*8250*/  LDL.LU R150, [R1+0x864] ;  /* 0x0008640001967983 */ /* 0x000ea80000300800 */
[----:B------:R-:W3:Y:S01]  /*8260*/  LDL.LU R151, [R1+0x860] ;  /* 0x0008600001977983 */ /* 0x000ee20000300800 */
[----:B------:R-:W-:Y:S01]  /*8270*/  ISETP.GE.AND P6, PT, R152, RZ, PT ;  /* 0x000000ff9800720c */ /* 0x000fe20003fc6270 */
[----:B------:R-:W0:Y:S01]  /*8280*/  S2R R157, SR_TID.X ;  /* 0x00000000009d7919 */ /* 0x000e220000002100 */
[----:B------:R-:W1:Y:S01]  /*8290*/  S2R R152, SR_TID.X ;  /* 0x0000000000987919 */ /* 0x000e620000002100 */
[----:B------:R-:W-:-:S04]  /*82a0*/  @!UP1 UIADD3 UR4, UPT, UPT, -UR6, 0x100000, URZ ;  /* 0x0010000006049890 */ /* 0x000fc8000fffe1ff */
[----:B------:R-:W-:Y:S02]  /*82b0*/  @!UP1 USHF.L.U32 UR5, UR4, 0xb, URZ ;  /* 0x0000000b04059899 */ /* 0x000fe400080006ff */
[----:B------:R-:W-:Y:S01]  /*82c0*/  @!UP1 USHF.L.U32 UR4, UR4, 0x1, URZ ;  /* 0x0000000104049899 */ /* 0x000fe200080006ff */
[----:B------:R-:W-:Y:S01]  /*82d0*/  @!P5 IMAD.MOV R76, RZ, RZ, -R76 ;  /* 0x000000ffff4cd224 */ /* 0x000fe200078e0a4c */
[----:B------:R-:W-:Y:S01]  /*82e0*/  ISETP.GE.AND P5, PT, R165, RZ, PT ;  /* 0x000000ffa500720c */ /* 0x000fe20003fa6270 */
[----:B------:R-:W-:Y:S01]  /*82f0*/  @!P3 IMAD.MOV R79, RZ, RZ, -R79 ;  /* 0x000000ffff4fb224 */ /* 0x000fe200078e0a4f */
[----:B------:R-:W-:Y:S01]  /*8300*/  ISETP.GE.AND P3, PT, R149, RZ, PT ;  /* 0x000000ff9500720c */ /* 0x000fe20003f66270 */
[----:B------:R-:W-:Y:S01]  /*8310*/  @!P4 IMAD.MOV R80, RZ, RZ, -R80 ;  /* 0x000000ffff50c224 */ /* 0x000fe200078e0a50 */
[----:B------:R-:W-:Y:S01]  /*8320*/  VOTEU.ALL UP2, P1 ;  /* 0x0000000000ff7886 */ /* 0x000fe20000840000 */
[----:B------:R-:W-:-:S05]  /*8330*/  ISETP.GE.AND P4, PT, R145, RZ, PT ;  /* 0x000000ff9100720c */ /* 0x000fca0003f86270 */
[----:B------:R0:W2:Y:S02]  /*8340*/  @!UP2 SYNCS.EXCH.64 URZ, [UR9+0x14008], UR4 ;  /* 0x0140080409ffa5b2 */ /* 0x0000a40008000100 */
[----:B0-----:R-:W-:Y:S02]  /*8350*/  SHF.R.S32.HI R3, RZ, 0x6, R157 ;  /* 0x00000006ff037819 */ /* 0x001fe4000001149d */
[----:B-1----:R-:W-:Y:S01]  /*8360*/  SHF.R.U32.HI R152, RZ, 0x5, R152 ;  /* 0x00000005ff987819 */ /* 0x002fe20000011698 */
[----:B------:R-:W-:Y:S01]  /*8370*/  IMAD.SHL.U32 R5, R157, 0x2, RZ ;  /* 0x000000029d057824 */ /* 0x000fe200078e00ff */
[----:B------:R-:W-:Y:S02]  /*8380*/  SGXT R3, R3, 0x1 ;  /* 0x000000010303781a */ /* 0x000fe40000000200 */
[----:B------:R-:W-:Y:S01]  /*8390*/  @!P4 IMAD.MOV R83, RZ, RZ, -R83 ;  /* 0x000000ffff53c224 */ /* 0x000fe200078e0a53 */
[----:B------:R-:W-:Y:S01]  /*83a0*/  ISETP.NE.U32.AND P2, PT, R152, RZ, PT ;  /* 0x000000ff9800720c */ /* 0x000fe20003f45070 */
[----:B------:R-:W-:Y:S01]  /*83b0*/  IMAD.MOV.U32 R152, RZ, RZ, R81 ;  /* 0x000000ffff987224 */ /* 0x000fe200078e0051 */
[----:B------:R-:W-:Y:S01]  /*83c0*/  LOP3.LUT R3, R3, 0x90, RZ, 0xc0, !PT ;  /* 0x0000009003037812 */ /* 0x000fe200078ec0ff */
[----:B------:R-:W0:Y:S02]  /*83d0*/  LDCU UR4, c[0x0][0x3b0] ;  /* 0x00007600ff0477ac */ /* 0x000e240008000800 */
[----:B------:R-:W-:Y:S01]  /*83e0*/  @!P6 IMAD.MOV R152, RZ, RZ, -R152 ;  /* 0x000000ffff98e224 */ /* 0x000fe200078e0a98 */
[----:B------:R-:W-:-:S02]  /*83f0*/  LOP3.LUT R3, R3, 0x7e, R5, 0x78, !PT ;  /* 0x0000007e03037812 */ /* 0x000fc400078e7805 */
[----:B------:R-:W-:Y:S02]  /*8400*/  ISETP.GE.AND P6, PT, R148, RZ, PT ;  /* 0x000000ff9400720c */ /* 0x000fe40003fc6270 */
[----:B------:R1:W-:Y:S01]  /*8410*/  STL.64 [R1+0x710], R152 ;  /* 0x0007109801007387 */ /* 0x0003e20000100a00 */
[----:B------:R-:W-:-:S03]  /*8420*/  ISETP.GE.AND P4, PT, R158, RZ, PT ;  /* 0x000000ff9e00720c */ /* 0x000fc60003f86270 */
[----:B-1----:R-:W4:Y:S04]  /*8430*/  LDL.LU R152, [R1+0x18] ;  /* 0x0000180001987983 */ /* 0x002f280000300800 */
[----:B------:R-:W4:Y:S04]  /*8440*/  LDL.LU R153, [R1+0x14] ;  /* 0x0000140001997983 */ /* 0x000f280000300800 */
[----:B------:R-:W4:Y:S04]  /*8450*/  LDL.LU R165, [R1] ;  /* 0x0000000001a57983 */ /* 0x000f280000300800 */
[----:B------:R-:W4:Y:S01]  /*8460*/  LDL.LU R145, [R1+0x85c] ;  /* 0x00085c0001917983 */ /* 0x000f220000300800 */
[----:B------:R-:W-:-:S03]  /*8470*/  @!P6 IMAD.MOV R85, RZ, RZ, -R85 ;  /* 0x000000ffff55e224 */ /* 0x000fc600078e0a55 */
[----:B------:R-:W4:Y:S01]  /*8480*/  LDL.LU R148, [R1+0x858] ;  /* 0x0008580001947983 */ /* 0x000f220000300800 */
[----:B------:R-:W-:-:S03]  /*8490*/  ISETP.GE.AND P6, PT, R160, RZ, PT ;  /* 0x000000ffa000720c */ /* 0x000fc60003fc6270 */
[----:B------:R-:W4:Y:S04]  /*84a0*/  LDL.LU R149, [R1+0x854] ;  /* 0x0008540001957983 */ /* 0x000f280000300800 */
[----:B--2---:R1:W-:Y:S04]  /*84b0*/  STS.U16 [R3+UR9+0x11c00], R150 ;  /* 0x011c009603007988 */ /* 0x0043e80008000409 */
[----:B---3--:R2:W-:Y:S01]  /*84c0*/  STS.U16 [R3+UR9+0x11000], R151 ;  /* 0x0110009703007988 */ /* 0x0085e20008000409 */
[----:B-1----:R-:W-:Y:S02]  /*84d0*/  IMAD.MOV.U32 R150, RZ, RZ, R84 ;  /* 0x000000ffff967224 */ /* 0x002fe400078e0054 */
[----:B--2---:R-:W-:-:S02]  /*84e0*/  IMAD.MOV.U32 R151, RZ, RZ, R82 ;  /* 0x000000ffff977224 */ /* 0x004fc400078e0052 */
[----:B------:R-:W-:Y:S02]  /*84f0*/  @!P3 IMAD.MOV R150, RZ, RZ, -R150 ;  /* 0x000000ffff96b224 */ /* 0x000fe400078e0a96 */
[----:B------:R-:W-:Y:S01]  /*8500*/  @!P5 IMAD.MOV R151, RZ, RZ, -R151 ;  /* 0x000000ffff97d224 */ /* 0x000fe200078e0a97 */
[----:B------:R-:W-:Y:S02]  /*8510*/  ISETP.GE.AND P5, PT, R147, RZ, PT ;  /* 0x000000ff9300720c */ /* 0x000fe40003fa6270 */
[----:B------:R-:W2:Y:S04]  /*8520*/  LDL.LU R147, [R1+0x850] ;  /* 0x0008500001937983 */ /* 0x000ea80000300800 */
[----:B------:R-:W3:Y:S04]  /*8530*/  LDL.LU R158, [R1+0x84c] ;  /* 0x00084c00019e7983 */ /* 0x000ee80000300800 */
[----:B------:R-:W-:Y:S01]  /*8540*/  STL.64 [R1+0x718], R150 ;  /* 0x0007189601007387 */ /* 0x000fe20000100a00 */
[----:B------:R-:W-:-:S03]  /*8550*/  ISETP.GE.AND P3, PT, R146, RZ, PT ;  /* 0x000000ff9200720c */ /* 0x000fc60003f66270 */
[----:B------:R-:W3:Y:S04]  /*8560*/  LDL.LU R160, [R1+0x848] ;  /* 0x0008480001a07983 */ /* 0x000ee80000300800 */
[----:B------:R-:W3:Y:S01]  /*8570*/  LDL.LU R146, [R1+0x844] ;  /* 0x0008440001927983 */ /* 0x000ee20000300800 */
[----:B------:R-:W-:Y:S01]  /*8580*/  @!P5 IMAD.MOV R88, RZ, RZ, -R88 ;  /* 0x000000ffff58d224 */ /* 0x000fe200078e0a58 */
[----:B------:R-:W-:Y:S01]  /*8590*/  ISETP.GE.AND P5, PT, R143, RZ, PT ;  /* 0x000000ff8f00720c */ /* 0x000fe20003fa6270 */
[----:B------:R-:W-:Y:S01]  /*85a0*/  @!P4 IMAD.MOV R87, RZ, RZ, -R87 ;  /* 0x000000ffff57c224 */ /* 0x000fe200078e0a57 */
[----:B------:R-:W3:Y:S01]  /*85b0*/  LDL.LU R143, [R1+0x840] ;  /* 0x00084000018f7983 */ /* 0x000ee20000300800 */
[----:B------:R-:W-:-:S03]  /*85c0*/  ISETP.GE.AND P4, PT, R144, RZ, PT ;  /* 0x000000ff9000720c */ /* 0x000fc60003f86270 */
[----:B------:R-:W3:Y:S04]  /*85d0*/  LDL.LU R144, [R1+0x83c] ;  /* 0x00083c0001907983 */ /* 0x000ee80000300800 */
[----:B------:R1:W-:Y:S04]  /*85e0*/  STS.U16 [R3+UR9+0x10c00], R136 ;  /* 0x010c008803007988 */ /* 0x0003e80008000409 */
[----:B------:R-:W-:Y:S01]  /*85f0*/  STS.U16 [R3+UR9+0x10000], R121 ;  /* 0x0100007903007988 */ /* 0x000fe20008000409 */
[----:B-1----:R-:W-:-:S03]  /*8600*/  LOP3.LUT R136, R3, 0x20, RZ, 0x3c, !PT ;  /* 0x0000002003887812 */ /* 0x002fc600078e3cff */
[----:B----4-:R-:W-:Y:S04]  /*8610*/  STS.U16 [R3+UR9+0x11400], R154 ;  /* 0x0114009a03007988 */ /* 0x010fe80008000409 */
[----:B------:R-:W-:Y:S04]  /*8620*/  STS.U16 [R3+UR9+0x11800], R155 ;  /* 0x0118009b03007988 */ /* 0x000fe80008000409 */
[----:B------:R-:W-:Y:S04]  /*8630*/  STS.U16 [R3+UR9+0x10400], R152 ;  /* 0x0104009803007988 */ /* 0x000fe80008000409 */
[----:B------:R-:W-:Y:S04]  /*8640*/  STS.U16 [R3+UR9+0x10800], R153 ;  /* 0x0108009903007988 */ /* 0x000fe80008000409 */
[----:B------:R-:W-:Y:S04]  /*8650*/  STS.U16 [R136+UR9+0x10d00], R156 ;  /* 0x010d009c88007988 */ /* 0x000fe80008000409 */
[----:B------:R1:W-:Y:S04]  /*8660*/  STS.U16 [R136+UR9+0x11100], R165 ;  /* 0x011100a588007988 */ /* 0x0003e80008000409 */
[----:B------:R4:W-:Y:S01]  /*8670*/  STS.U16 [R136+UR9+0x11500], R149 ;  /* 0x0115009588007988 */ /* 0x0009e20008000409 */
[----:B-1----:R-:W-:-:S03]  /*8680*/  LOP3.LUT R165, R3, 0x40, RZ, 0x3c, !PT ;  /* 0x0000004003a57812 */ /* 0x002fc600078e3cff */
[----:B------:R1:W-:Y:S01]  /*8690*/  STS.U16 [R136+UR9+0x11900], R148 ;  /* 0x0119009488007988 */ /* 0x0003e20008000409 */
[----:B----4-:R-:W-:Y:S02]  /*86a0*/  IMAD.MOV.U32 R149, RZ, RZ, R86 ;  /* 0x000000ffff957224 */ /* 0x010fe400078e0056 */
[----:B-1----:R-:W-:Y:S02]  /*86b0*/  IMAD.MOV.U32 R148, RZ, RZ, R90 ;  /* 0x000000ffff947224 */ /* 0x002fe400078e005a */
[----:B------:R-:W-:Y:S02]  /*86c0*/  @!P6 IMAD.MOV R149, RZ, RZ, -R149 ;  /* 0x000000ffff95e224 */ /* 0x000fe400078e0a95 */
[----:B------:R-:W-:Y:S01]  /*86d0*/  @!P3 IMAD.MOV R148, RZ, RZ, -R148 ;  /* 0x000000ffff94b224 */ /* 0x000fe200078e0a94 */
[----:B------:R-:W-:Y:S02]  /*86e0*/  ISETP.GE.AND P6, PT, R139, RZ, PT ;  /* 0x000000ff8b00720c */ /* 0x000fe40003fc6270 */
[----:B------:R-:W-:-:S02]  /*86f0*/  ISETP.GE.AND P3, PT, R138, RZ, PT ;  /* 0x000000ff8a00720c */ /* 0x000fc40003f66270 */
[----:B------:R-:W-:Y:S04]  /*8700*/  STL.64 [R1+0x720], R148 ;  /* 0x0007209401007387 */ /* 0x000fe80000100a00 */
[----:B------:R-:W4:Y:S04]  /*8710*/  LDL.LU R139, [R1+0x838] ;  /* 0x00083800018b7983 */ /* 0x000f280000300800 */
[----:B------:R-:W4:Y:S04]  /*8720*/  LDL.LU R138, [R1+0x834] ;  /* 0x00083400018a7983 */ /* 0x000f280000300800 */
[----:B--2---:R1:W-:Y:S04]  /*8730*/  STS.U16 [R136+UR9+0x11d00], R147 ;  /* 0x011d009388007988 */ /* 0x0043e80008000409 */
[----:B---3--:R-:W-:Y:S04]  /*8740*/  STS.U16 [R136+UR9+0x10500], R160 ;  /* 0x010500a088007988 */ /* 0x008fe80008000409 */
[----:B------:R-:W-:Y:S01]  /*8750*/  STS.U16 [R136+UR9+0x10900], R158 ;  /* 0x0109009e88007988 */ /* 0x000fe20008000409 */
[----:B-1----:R-:W-:-:S03]  /*8760*/  IMAD.MOV.U32 R147, RZ, RZ, R89 ;  /* 0x000000ffff937224 */ /* 0x002fc600078e0059 */
[----:B------:R-:W-:Y:S04]  /*8770*/  STS.U16 [R136+UR9+0x10100], R134 ;  /* 0x0101008688007988 */ /* 0x000fe80008000409 */
[----:B------:R-:W-:Y:S04]  /*8780*/  STS.U16 [R165+UR9+0x10e00], R145 ;  /* 0x010e0091a5007988 */ /* 0x000fe80008000409 */
[----:B------:R1:W-:Y:S01]  /*8790*/  STS.U16 [R165+UR9+0x11200], R146 ;  /* 0x01120092a5007988 */ /* 0x0003e20008000409 */
[----:B------:R-:W-:Y:S02]  /*87a0*/  @!P5 IMAD.MOV R147, RZ, RZ, -R147 ;  /* 0x000000ffff93d224 */ /* 0x000fe400078e0a93 */
[----:B-1----:R-:W-:-:S04]  /*87b0*/  IMAD.MOV.U32 R146, RZ, RZ, R92 ;  /* 0x000000ffff927224 */ /* 0x002fc800078e005c */
[----:B------:R-:W-:Y:S01]  /*87c0*/  @!P4 IMAD.MOV R146, RZ, RZ, -R146 ;  /* 0x000000ffff92c224 */ /* 0x000fe200078e0a92 */
[----:B------:R-:W-:Y:S02]  /*87d0*/  ISETP.GE.AND P5, PT, R141, RZ, PT ;  /* 0x000000ff8d00720c */ /* 0x000fe40003fa6270 */
[----:B------:R-:W-:Y:S02]  /*87e0*/  ISETP.GE.AND P4, PT, R140, RZ, PT ;  /* 0x000000ff8c00720c */ /* 0x000fe40003f86270 */
[----:B------:R-:W-:Y:S04]  /*87f0*/  STL.64 [R1+0x728], R146 ;  /* 0x0007289201007387 */ /* 0x000fe80000100a00 */
[----:B------:R-:W2:Y:S04]  /*8800*/  LDL.LU R141, [R1+0x830] ;  /* 0x00083000018d7983 */ /* 0x000ea80000300800 */
[----:B------:R-:W-:Y:S04]  /*8810*/  STL [R1+0x74c], R3 ;  /* 0x00074c0301007387 */ /* 0x000fe80000100800 */
[----:B------:R-:W3:Y:S01]  /*8820*/  LDL.LU R140, [R1+0x82c] ;  /* 0x00082c00018c7983 */ /* 0x000ee20000300800 */
[----:B------:R-:W-:-:S03]  /*8830*/  IMAD.MOV.U32 R145, RZ, RZ, R91 ;  /* 0x000000ffff917224 */ /* 0x000fc600078e005b */
[----:B------:R1:W-:Y:S01]  /*8840*/  STS.U16 [R165+UR9+0x11600], R144 ;  /* 0x01160090a5007988 */ /* 0x0003e20008000409 */
[----:B------:R-:W-:Y:S02]  /*8850*/  @!P6 IMAD.MOV R145, RZ, RZ, -R145 ;  /* 0x000000ffff91e224 */ /* 0x000fe400078e0a91 */
[----:B-1----:R-:W-:-:S04]  /*8860*/  IMAD.MOV.U32 R144, RZ, RZ, R37 ;  /* 0x000000ffff907224 */ /* 0x002fc800078e0025 */
[----:B------:R-:W-:Y:S01]  /*8870*/  @!P3 IMAD.MOV R144, RZ, RZ, -R144 ;  /* 0x000000ffff90b224 */ /* 0x000fe200078e0a90 */
[----:B------:R-:W-:-:S04]  /*8880*/  ISETP.GE.AND P6, PT, R137, RZ, PT ;  /* 0x000000ff8900720c */ /* 0x000fc80003fc6270 */
[----:B------:R-:W-:Y:S04]  /*8890*/  STL.64 [R1+0x730], R144 ;  /* 0x0007309001007387 */ /* 0x000fe80000100a00 */
[----:B------:R-:W3:Y:S01]  /*88a0*/  LDL.LU R137, [R1+0x828] ;  /* 0x0008280001897983 */ /* 0x000ee20000300800 */
[----:B------:R-:W-:Y:S02]  /*88b0*/  ISETP.GE.AND P3, PT, R114, RZ, PT ;  /* 0x000000ff7200720c */ /* 0x000fe40003f66270 */
[----:B------:R-:W-:Y:S01]  /*88c0*/  LOP3.LUT R136, R3, 0x60, RZ, 0x3c, !PT ;  /* 0x0000006003887812 */ /* 0x000fe200078e3cff */
[----:B------:R1:W-:Y:S04]  /*88d0*/  STS.U16 [R165+UR9+0x11a00], R143 ;  /* 0x011a008fa5007988 */ /* 0x0003e80008000409 */
[----:B------:R0:W-:Y:S04]  /*88e0*/  STS.U16 [R165+UR9+0x11e00], R142 ;  /* 0x011e008ea5007988 */ /* 0x0001e80008000409 */
[----:B----4-:R-:W-:Y:S01]  /*88f0*/  STS.U16 [R165+UR9+0x10600], R139 ;  /* 0x0106008ba5007988 */ /* 0x010fe20008000409 */
[----:B-1----:R-:W-:-:S03]  /*8900*/  IMAD.MOV.U32 R143, RZ, RZ, R95 ;  /* 0x000000ffff8f7224 */ /* 0x002fc600078e005f */
[----:B------:R-:W4:Y:S01]  /*8910*/  LDL.LU R114, [R1+0x824] ;  /* 0x0008240001727983 */ /* 0x000f220000300800 */
[----:B0-----:R-:W-:Y:S02]  /*8920*/  IMAD.MOV.U32 R142, RZ, RZ, R94 ;  /* 0x000000ffff8e7224 */ /* 0x001fe400078e005e */
[----:B------:R-:W-:Y:S02]  /*8930*/  @!P5 IMAD.MOV R143, RZ, RZ, -R143 ;  /* 0x000000ffff8fd224 */ /* 0x000fe400078e0a8f */
[----:B------:R-:W-:Y:S01]  /*8940*/  @!P4 IMAD.MOV R142, RZ, RZ, -R142 ;  /* 0x000000ffff8ec224 */ /* 0x000fe200078e0a8e */
[----:B------:R-:W-:Y:S01]  /*8950*/  STL [R1+0x674], R165 ;  /* 0x000674a501007387 */ /* 0x000fe20000100800 */
[----:B------:R-:W-:-:S03]  /*8960*/  ISETP.GE.AND P5, PT, R115, RZ, PT ;  /* 0x000000ff7300720c */ /* 0x000fc60003fa6270 */
[----:B------:R-:W-:Y:S01]  /*8970*/  STL [R1+0x750], R165 ;  /* 0x000750a501007387 */ /* 0x000fe20000100800 */
[----:B------:R-:W-:-:S03]  /*8980*/  ISETP.GE.AND P4, PT, R116, RZ, PT ;  /* 0x000000ff7400720c */ /* 0x000fc60003f86270 */
[----:B------:R-:W-:Y:S04]  /*8990*/  STL.64 [R1+0x738], R142 ;  /* 0x0007388e01007387 */ /* 0x000fe80000100a00 */
[----:B------:R-:W4:Y:S04]  /*89a0*/  LDL.LU R115, [R1+0x820] ;  /* 0x0008200001737983 */ /* 0x000f280000300800 */
[----:B--2---:R0:W-:Y:S04]  /*89b0*/  STS.U16 [R165+UR9+0x10a00], R141 ;  /* 0x010a008da5007988 */ /* 0x0041e80008000409 */
[----:B------:R-:W-:Y:S04]  /*89c0*/  STS.U16 [R165+UR9+0x10200], R135 ;  /* 0x01020087a5007988 */ /* 0x000fe80008000409 */
[----:B---3--:R1:W-:Y:S01]  /*89d0*/  STS.U16 [R136+UR9+0x10b00], R140 ;  /* 0x010b008c88007988 */ /* 0x0083e20008000409 */
[----:B0-----:R-:W-:-:S04]  /*89e0*/  IMAD.MOV.U32 R141, RZ, RZ, R34 ;  /* 0x000000ffff8d7224 */ /* 0x001fc800078e0022 */
[----:B------:R-:W-:Y:S02]  /*89f0*/  @!P6 IMAD.MOV R141, RZ, RZ, -R141 ;  /* 0x000000ffff8de224 */ /* 0x000fe400078e0a8d */
[----:B-1----:R-:W-:-:S03]  /*8a00*/  IMAD.MOV.U32 R140, RZ, RZ, R97 ;  /* 0x000000ffff8c7224 */ /* 0x002fc600078e0061 */
[----:B------:R-:W-:Y:S01]  /*8a10*/  STL [R1+0x754], R141 ;  /* 0x0007548d01007387 */ /* 0x000fe20000100800 */
[----:B------:R-:W-:-:S03]  /*8a20*/  @!P3 IMAD.MOV R140, RZ, RZ, -R140 ;  /* 0x000000ffff8cb224 */ /* 0x000fc600078e0a8c */
[----:B------:R-:W2:Y:S01]  /*8a30*/  LDL.LU R116, [R1+0x81c] ;  /* 0x00081c0001747983 */ /* 0x000ea20000300800 */
[----:B------:R-:W-:-:S03]  /*8a40*/  ISETP.GE.AND P6, PT, R19, RZ, PT ;  /* 0x000000ff1300720c */ /* 0x000fc60003fc6270 */
[----:B------:R-:W-:Y:S04]  /*8a50*/  STL [R1+0x758], R140 ;  /* 0x0007588c01007387 */ /* 0x000fe80000100800 */
[----:B------:R-:W3:Y:S01]  /*8a60*/  LDL.LU R19, [R1+0x818] ;  /* 0x0008180001137983 */ /* 0x000ee20000300800 */
[----:B------:R-:W-:Y:S01]  /*8a70*/  IMAD.MOV.U32 R139, RZ, RZ, R31 ;  /* 0x000000ffff8b7224 */ /* 0x000fe200078e001f */
[----:B------:R-:W-:-:S03]  /*8a80*/  ISETP.GE.AND P3, PT, R117, RZ, PT ;  /* 0x000000ff7500720c */ /* 0x000fc60003f66270 */
[----:B------:R-:W-:Y:S01]  /*8a90*/  @!P5 IMAD.MOV R139, RZ, RZ, -R139 ;  /* 0x000000ffff8bd224 */ /* 0x000fe200078e0a8b */
[----:B------:R-:W-:Y:S01]  /*8aa0*/  ISETP.GE.AND P5, PT, R118, RZ, PT ;  /* 0x000000ff7600720c */ /* 0x000fe20003fa6270 */
[----:B------:R-:W-:Y:S04]  /*8ab0*/  STS.U16 [R136+UR9+0x11300], R138 ;  /* 0x0113008a88007988 */ /* 0x000fe80008000409 */
[----:B------:R-:W-:Y:S04]  /*8ac0*/  STS.U16 [R136+UR9+0x11b00], R137 ;  /* 0x011b008988007988 */ /* 0x000fe80008000409 */
[----:B------:R-:W-:Y:S04]  /*8ad0*/  STS.U16 [R136+UR9+0x10300], R133 ;  /* 0x0103008588007988 */ /* 0x000fe80008000409 */
[----:B------:R-:W-:Y:S04]  /*8ae0*/  STS.U16 [R136+UR9+0x10700], R132 ;  /* 0x0107008488007988 */ /* 0x000fe80008000409 */
[----:B------:R-:W-:Y:S01]  /*8af0*/  STS.U16 [R136+UR9+0x10f00], R130 ;  /* 0x010f008288007988 */ /* 0x000fe20008000409 */
[----:B------:R-:W-:-:S03]  /*8b00*/  IMAD.MOV.U32 R135, RZ, RZ, R105 ;  /* 0x000000ffff877224 */ /* 0x000fc600078e0069 */
[----:B------:R-:W-:Y:S04]  /*8b10*/  STS.U16 [R136+UR9+0x11700], R129 ;  /* 0x0117008188007988 */ /* 0x000fe80008000409 */
[----:B------:R0:W-:Y:S01]  /*8b20*/  STS.U16 [R136+UR9+0x11f00], R128 ;  /* 0x011f008088007988 */ /* 0x0001e20008000409 */
[----:B------:R-:W-:Y:S01]  /*8b30*/  @!P5 IMAD.MOV R135, RZ, RZ, -R135 ;  /* 0x000000ffff87d224 */ /* 0x000fe200078e0a87 */
[----:B------:R-:W-:Y:S01]  /*8b40*/  ISETP.GE.AND P5, PT, R120, RZ, PT ;  /* 0x000000ff7800720c */ /* 0x000fe20003fa6270 */
[----:B0-----:R-:W-:-:S04]  /*8b50*/  IMAD.MOV.U32 R136, RZ, RZ, R106 ;  /* 0x000000ffff887224 */ /* 0x001fc800078e006a */
[----:B------:R-:W-:Y:S01]  /*8b60*/  @!P3 IMAD.MOV R136, RZ, RZ, -R136 ;  /* 0x000000ffff88b224 */ /* 0x000fe200078e0a88 */
[----:B------:R-:W-:Y:S02]  /*8b70*/  ISETP.GE.AND P3, PT, R119, RZ, PT ;  /* 0x000000ff7700720c */ /* 0x000fe40003f66270 */
[----:B------:R-:W-:Y:S01]  /*8b80*/  PRMT R134, RZ, 0x7610, R134 ;  /* 0x00007610ff867816 */ /* 0x000fe20000000086 */
[----:B------:R-:W-:Y:S01]  /*8b90*/  STL [R1+0x75c], R139 ;  /* 0x00075c8b01007387 */ /* 0x000fe20000100800 */
[----:B------:R-:W-:-:S03]  /*8ba0*/  PRMT R133, RZ, 0x7610, R133 ;  /* 0x00007610ff857816 */ /* 0x000fc60000000085 */
[----:B------:R-:W2:Y:S04]  /*8bb0*/  LDL.LU R117, [R1+0x814] ;  /* 0x0008140001757983 */ /* 0x000ea80000300800 */
[----:B------:R-:W2:Y:S01]  /*8bc0*/  LDL.LU R118, [R1+0x810] ;  /* 0x0008100001767983 */ /* 0x000ea20000300800 */
[----:B------:R-:W-:-:S03]  /*8bd0*/  IMAD.MOV.U32 R137, RZ, RZ, R107 ;  /* 0x000000ffff897224 */ /* 0x000fc600078e006b */
[----:B------:R0:W-:Y:S04]  /*8be0*/  STL.S16 [R1+0x29c], R134 ;  /* 0x00029c8601007387 */ /* 0x0001e80000100600 */
[----:B------:R1:W-:Y:S01]  /*8bf0*/  STL.S16 [R1+0x298], R133 ;  /* 0x0002988501007387 */ /* 0x0003e20000100600 */
[----:B------:R-:W-:Y:S01]  /*8c00*/  PRMT R132, RZ, 0x7610, R132 ;  /* 0x00007610ff847816 */ /* 0x000fe20000000084 */
[----:B0-----:R-:W-:Y:S02]  /*8c10*/  IMAD.MOV.U32 R134, RZ, RZ, R26 ;  /* 0x000000ffff867224 */ /* 0x001fe400078e001a */
[----:B-1----:R-:W-:Y:S02]  /*8c20*/  IMAD.MOV.U32 R133, RZ, RZ, R108 ;  /* 0x000000ffff857224 */ /* 0x002fe400078e006c */
[----:B------:R-:W-:Y:S01]  /*8c30*/  @!P3 IMAD.MOV R134, RZ, RZ, -R134 ;  /* 0x000000ffff86b224 */ /* 0x000fe200078e0a86 */
[----:B------:R-:W-:Y:S01]  /*8c40*/  ISETP.GE.AND P3, PT, R122, RZ, PT ;  /* 0x000000ff7a00720c */ /* 0x000fe20003f66270 */
[----:B------:R-:W-:Y:S01]  /*8c50*/  @!P5 IMAD.MOV R133, RZ, RZ, -R133 ;  /* 0x000000ffff85d224 */ /* 0x000fe200078e0a85 */
[----:B------:R-:W-:Y:S01]  /*8c60*/  ISETP.GE.AND P5, PT, R123, RZ, PT ;  /* 0x000000ff7b00720c */ /* 0x000fe20003fa6270 */
[----:B------:R-:W-:Y:S01]  /*8c70*/  @!P6 IMAD.MOV R137, RZ, RZ, -R137 ;  /* 0x000000ffff89e224 */ /* 0x000fe200078e0a89 */
[----:B------:R-:W-:Y:S01]  /*8c80*/  PRMT R130, RZ, 0x7610, R130 ;  /* 0x00007610ff827816 */ /* 0x000fe20000000082 */
[----:B------:R0:W-:Y:S01]  /*8c90*/  STL.S16 [R1+0x294], R132 ;  /* 0x0002948401007387 */ /* 0x0001e20000100600 */
[----:B------:R-:W-:-:S02]  /*8ca0*/  PRMT R129, RZ, 0x7610, R129 ;  /* 0x00007610ff817816 */ /* 0x000fc40000000081 */
[----:B------:R-:W-:Y:S01]  /*8cb0*/  PRMT R128, RZ, 0x7610, R128 ;  /* 0x00007610ff807816 */ /* 0x000fe20000000080 */
[----:B------:R-:W-:Y:S01]  /*8cc0*/  STL.64 [R1+0x760], R136 ;  /* 0x0007608801007387 */ /* 0x000fe20000100a00 */
[----:B------:R-:W-:Y:S02]  /*8cd0*/  PRMT R121, RZ, 0x7610, R121 ;  /* 0x00007610ff797816 */ /* 0x000fe40000000079 */
[----:B------:R-:W-:Y:S01]  /*8ce0*/  PRMT R106, RZ, 0x7610, R106 ;  /* 0x00007610ff6a7816 */ /* 0x000fe2000000006a */
[----:B------:R1:W-:Y:S01]  /*8cf0*/  STL.S16 [R1+0x290], R130 ;  /* 0x0002908201007387 */ /* 0x0003e20000100600 */
[----:B------:R-:W-:Y:S01]  /*8d00*/  PRMT R105, RZ, 0x7610, R105 ;  /* 0x00007610ff697816 */ /* 0x000fe20000000069 */
[----:B0-----:R-:W-:Y:S02]  /*8d10*/  IMAD.MOV.U32 R132, RZ, RZ, R23 ;  /* 0x000000ffff847224 */ /* 0x001fe400078e0017 */
[----:B------:R-:W2:Y:S01]  /*8d20*/  LDL.LU R119, [R1+0x80c] ;  /* 0x00080c0001777983 */ /* 0x000ea20000300800 */
[----:B------:R-:W-:-:S03]  /*8d30*/  PRMT R101, RZ, 0x7610, R101 ;  /* 0x00007610ff657816 */ /* 0x000fc60000000065 */
[----:B------:R-:W2:Y:S01]  /*8d40*/  LDL.LU R120, [R1+0x808] ;  /* 0x0008080001787983 */ /* 0x000ea20000300800 */
[----:B------:R-:W-:Y:S01]  /*8d50*/  PRMT R100, RZ, 0x7610, R100 ;  /* 0x00007610ff647816 */ /* 0x000fe20000000064 */
[----:B-1----:R-:W-:Y:S02]  /*8d60*/  IMAD.MOV.U32 R130, RZ, RZ, R22 ;  /* 0x000000ffff827224 */ /* 0x002fe400078e0016 */
[----:B------:R0:W-:Y:S01]  /*8d70*/  STL.S16 [R1+0x28c], R129 ;  /* 0x00028c8101007387 */ /* 0x0001e20000100600 */
[----:B------:R-:W-:Y:S01]  /*8d80*/  PRMT R99, RZ, 0x7610, R99 ;  /* 0x00007610ff637816 */ /* 0x000fe20000000063 */
[----:B------:R-:W-:Y:S02]  /*8d90*/  @!P3 IMAD.MOV R132, RZ, RZ, -R132 ;  /* 0x000000ffff84b224 */ /* 0x000fe400078e0a84 */
[----:B------:R1:W-:Y:S01]  /*8da0*/  STL.S16 [R1+0x288], R128 ;  /* 0x0002888001007387 */ /* 0x0003e20000100600 */
[----:B------:R-:W-:Y:S01]  /*8db0*/  ISETP.GE.AND P3, PT, R124, RZ, PT ;  /* 0x000000ff7c00720c */ /* 0x000fe20003f66270 */
[----:B------:R-:W-:-:S02]  /*8dc0*/  @!P5 IMAD.MOV R130, RZ, RZ, -R130 ;  /* 0x000000ffff82d224 */ /* 0x000fc400078e0a82 */
[----:B------:R0:W-:Y:S01]  /*8dd0*/  STL.S16 [R1+0x284], R121 ;  /* 0x0002847901007387 */ /* 0x0001e20000100600 */
[----:B------:R-:W-:-:S03]  /*8de0*/  ISETP.GE.AND P5, PT, R125, RZ, PT ;  /* 0x000000ff7d00720c */ /* 0x000fc60003fa6270 */
[----:B------:R0:W-:Y:S01]  /*8df0*/  STL.S16 [R1+0x280], R106 ;  /* 0x0002806a01007387 */ /* 0x0001e20000100600 */
[----:B------:R-:W-:-:S03]  /*8e00*/  PRMT R98, RZ, 0x7610, R98 ;  /* 0x00007610ff627816 */ /* 0x000fc60000000062 */
[----:B------:R0:W-:Y:S01]  /*8e10*/  STL.S16 [R1+0x278], R105 ;  /* 0x0002786901007387 */ /* 0x0001e20000100600 */
[----:B------:R-:W-:-:S03]  /*8e20*/  PRMT R97, RZ, 0x7610, R97 ;  /* 0x00007610ff617816 */ /* 0x000fc60000000061 */
[----:B------:R-:W-:Y:S01]  /*8e30*/  STL.S16 [R1+0x264], R101 ;  /* 0x0002646501007387 */ /* 0x000fe20000100600 */
[----:B------:R-:W-:-:S03]  /*8e40*/  PRMT R95, RZ, 0x7610, R95 ;  /* 0x00007610ff5f7816 */ /* 0x000fc6000000005f */
[----:B------:R-:W-:Y:S01]  /*8e50*/  STL.S16 [R1+0x260], R100 ;  /* 0x0002606401007387 */ /* 0x000fe20000100600 */
[----:B------:R-:W-:-:S03]  /*8e60*/  PRMT R92, RZ, 0x7610, R92 ;  /* 0x00007610ff5c7816 */ /* 0x000fc6000000005c */
[----:B------:R-:W-:Y:S01]  /*8e70*/  STL.64 [R1+0x768], R134 ;  /* 0x0007688601007387 */ /* 0x000fe20000100a00 */
[----:B------:R-:W-:-:S03]  /*8e80*/  PRMT R91, RZ, 0x7610, R91 ;  /* 0x00007610ff5b7816 */ /* 0x000fc6000000005b */
[----:B------:R-:W-:Y:S01]  /*8e90*/  STL.S16 [R1+0x25c], R99 ;  /* 0x00025c6301007387 */ /* 0x000fe20000100600 */
[----:B------:R-:W-:-:S03]  /*8ea0*/  PRMT R90, RZ, 0x7610, R90 ;  /* 0x00007610ff5a7816 */ /* 0x000fc6000000005a */
[----:B------:R-:W2:Y:S01]  /*8eb0*/  LDL.LU R122, [R1+0x804] ;  /* 0x00080400017a7983 */ /* 0x000ea20000300800 */
[----:B------:R-:W-:-:S03]  /*8ec0*/  PRMT R89, RZ, 0x7610, R89 ;  /* 0x00007610ff597816 */ /* 0x000fc60000000059 */
[----:B------:R-:W2:Y:S01]  /*8ed0*/  LDL.LU R123, [R1+0x800] ;  /* 0x00080000017b7983 */ /* 0x000ea20000300800 */
[----:B0-----:R-:W-:-:S03]  /*8ee0*/  IMAD.MOV.U32 R129, RZ, RZ, R110 ;  /* 0x000000ffff817224 */ /* 0x001fc600078e006e */
[----:B------:R-:W-:Y:S01]  /*8ef0*/  STL.S16 [R1+0x258], R98 ;  /* 0x0002586201007387 */ /* 0x000fe20000100600 */
[----:B------:R-:W-:Y:S01]  /*8f00*/  PRMT R86, RZ, 0x7610, R86 ;  /* 0x00007610ff567816 */ /* 0x000fe20000000056 */
[----:B-1----:R-:W-:Y:S02]  /*8f10*/  IMAD.MOV.U32 R128, RZ, RZ, R21 ;  /* 0x000000ffff807224 */ /* 0x002fe400078e0015 */
[----:B------:R-:W-:Y:S04]  /*8f20*/  STL.S16 [R1+0x254], R97 ;  /* 0x0002546101007387 */ /* 0x000fe80000100600 */
[----:B------:R-:W-:Y:S01]  /*8f30*/  STL.S16 [R1+0x250], R95 ;  /* 0x0002505f01007387 */ /* 0x000fe20000100600 */
[----:B------:R-:W-:-:S03]  /*8f40*/  PRMT R84, RZ, 0x7610, R84 ;  /* 0x00007610ff547816 */ /* 0x000fc60000000054 */
[----:B------:R-:W-:Y:S01]  /*8f50*/  STL.S16 [R1+0x24c], R92 ;  /* 0x00024c5c01007387 */ /* 0x000fe20000100600 */
[----:B------:R-:W-:-:S03]  /*8f60*/  @!P3 IMAD.MOV R129, RZ, RZ, -R129 ;  /* 0x000000ffff81b224 */ /* 0x000fc600078e0a81 */
[----:B------:R-:W-:Y:S01]  /*8f70*/  STL.S16 [R1+0x248], R91 ;  /* 0x0002485b01007387 */ /* 0x000fe20000100600 */
[----:B------:R-:W-:Y:S01]  /*8f80*/  PRMT R82, RZ, 0x7610, R82 ;  /* 0x00007610ff527816 */ /* 0x000fe20000000052 */
[----:B------:R-:W-:Y:S02]  /*8f90*/  @!P5 IMAD.MOV R128, RZ, RZ, -R128 ;  /* 0x000000ffff80d224 */ /* 0x000fe400078e0a80 */
[----:B------:R0:W-:Y:S01]  /*8fa0*/  STL.S16 [R1+0x244], R90 ;  /* 0x0002445a01007387 */ /* 0x0001e20000100600 */
[----:B------:R-:W-:-:S03]  /*8fb0*/  ISETP.GE.AND P3, PT, R126, RZ, PT ;  /* 0x000000ff7e00720c */ /* 0x000fc60003f66270 */
[----:B------:R-:W-:Y:S01]  /*8fc0*/  STL.S16 [R1+0x240], R89 ;  /* 0x0002405901007387 */ /* 0x000fe20000100600 */
[----:B------:R-:W-:Y:S02]  /*8fd0*/  PRMT R81, RZ, 0x7610, R81 ;  /* 0x00007610ff517816 */ /* 0x000fe40000000051 */
[----:B------:R-:W-:Y:S01]  /*8fe0*/  ISETP.GE.AND P5, PT, R127, RZ, PT ;  /* 0x000000ff7f00720c */ /* 0x000fe20003fa6270 */
[----:B------:R-:W-:Y:S01]  /*8ff0*/  STL.64 [R1+0x770], R132 ;  /* 0x0007708401007387 */ /* 0x000fe20000100a00 */
[----:B------:R-:W-:-:S03]  /*9000*/  PRMT R78, RZ, 0x7610, R78 ;  /* 0x00007610ff4e7816 */ /* 0x000fc6000000004e */
[----:B------:R-:W-:Y:S01]  /*9010*/  STL.S16 [R1+0x104], R86 ;  /* 0x0001045601007387 */ /* 0x000fe20000100600 */
[----:B------:R-:W-:-:S03]  /*9020*/  PRMT R71, RZ, 0x7610, R71 ;  /* 0x00007610ff477816 */ /* 0x000fc60000000047 */
[----:B------:R-:W2:Y:S01]  /*9030*/  LDL.LU R124, [R1+0x7fc] ;  /* 0x0007fc00017c7983 */ /* 0x000ea20000300800 */
[----:B------:R-:W-:-:S03]  /*9040*/  PRMT R37, RZ, 0x7610, R37 ;  /* 0x00007610ff257816 */ /* 0x000fc60000000025 */
[----:B------:R-:W2:Y:S01]  /*9050*/  LDL.LU R125, [R1+0x7f8] ;  /* 0x0007f800017d7983 */ /* 0x000ea20000300800 */
[----:B------:R-:W-:-:S03]  /*9060*/  PRMT R34, RZ, 0x7610, R34 ;  /* 0x00007610ff227816 */ /* 0x000fc60000000022 */
[----:B------:R-:W-:Y:S04]  /*9070*/  STL.S16 [R1+0xe4], R84 ;  /* 0x0000e45401007387 */ /* 0x000fe80000100600 */
[----:B------:R-:W-:Y:S01]  /*9080*/  STL.S16 [R1+0xe0], R82 ;  /* 0x0000e05201007387 */ /* 0x000fe20000100600 */
[----:B------:R-:W-:-:S03]  /*9090*/  IMAD.MOV.U32 R138, RZ, RZ, R29 ;  /* 0x000000ffff8a7224 */ /* 0x000fc600078e001d */
[----:B------:R-:W-:Y:S01]  /*90a0*/  STL.S16 [R1+0xc4], R81 ;  /* 0x0000c45101007387 */ /* 0x000fe20000100600 */
[----:B------:R-:W-:Y:S01]  /*90b0*/  PRMT R31, RZ, 0x7610, R31 ;  /* 0x00007610ff1f7816 */ /* 0x000fe2000000001f */
[----:B------:R-:W-:Y:S02]  /*90c0*/  IMAD.MOV.U32 R121, RZ, RZ, R16 ;  /* 0x000000ffff797224 */ /* 0x000fe400078e0010 */
[----:B------:R-:W-:Y:S01]  /*90d0*/  STL.S16 [R1+0xc0], R78 ;  /* 0x0000c04e01007387 */ /* 0x000fe20000100600 */
[----:B------:R-:W-:Y:S01]  /*90e0*/  PRMT R29, RZ, 0x7610, R29 ;  /* 0x00007610ff1d7816 */ /* 0x000fe2000000001d */
[----:B------:R-:W-:Y:S02]  /*90f0*/  IMAD.MOV.U32 R110, RZ, RZ, R7 ;  /* 0x000000ffff6e7224 */ /* 0x000fe400078e0007 */
[----:B------:R-:W-:Y:S01]  /*9100*/  STL.S16 [R1+0xa4], R71 ;  /* 0x0000a44701007387 */ /* 0x000fe20000100600 */
[----:B------:R-:W-:-:S03]  /*9110*/  PRMT R26, RZ, 0x7610, R26 ;  /* 0x00007610ff1a7816 */ /* 0x000fc6000000001a */
[----:B------:R-:W-:Y:S01]  /*9120*/  STL.S16 [R1+0x44], R37 ;  /* 0x0000442501007387 */ /* 0x000fe20000100600 */
[----:B------:R-:W-:-:S03]  /*9130*/  PRMT R23, RZ, 0x7610, R23 ;  /* 0x00007610ff177816 */ /* 0x000fc60000000017 */
[----:B------:R-:W-:Y:S01]  /*9140*/  STL.S16 [R1], R34 ;  /* 0x0000002201007387 */ /* 0x000fe20000100600 */
[----:B------:R-:W-:Y:S01]  /*9150*/  PRMT R22, RZ, 0x7610, R22 ;  /* 0x00007610ff167816 */ /* 0x000fe20000000016 */
[----:B------:R-:W-:Y:S02]  /*9160*/  @!P3 IMAD.MOV R121, RZ, RZ, -R121 ;  /* 0x000000ffff79b224 */ /* 0x000fe400078e0a79 */
[----:B------:R-:W2:Y:S01]  /*9170*/  LDL.LU R126, [R1+0x7f4] ;  /* 0x0007f400017e7983 */ /* 0x000ea20000300800 */
[----:B------:R-:W-:Y:S01]  /*9180*/  PRMT R21, RZ, 0x7610, R21 ;  /* 0x00007610ff157816 */ /* 0x000fe20000000015 */
[----:B------:R-:W-:Y:S02]  /*9190*/  @!P5 IMAD.MOV R110, RZ, RZ, -R110 ;  /* 0x000000ffff6ed224 */ /* 0x000fe400078e0a6e */
[----:B------:R-:W-:Y:S01]  /*91a0*/  STL.64 [R1+0x778], R128 ;  /* 0x0007788001007387 */ /* 0x000fe20000100a00 */
[----:B------:R-:W-:Y:S01]  /*91b0*/  ISETP.GE.AND P3, PT, R131, RZ, PT ;  /* 0x000000ff8300720c */ /* 0x000fe20003f66270 */
[----:B------:R-:W-:-:S02]  /*91c0*/  @!P4 IMAD.MOV R138, RZ, RZ, -R138 ;  /* 0x000000ffff8ac224 */ /* 0x000fc400078e0a8a */
[----:B------:R-:W2:Y:S01]  /*91d0*/  LDL.LU R127, [R1+0x7f0] ;  /* 0x0007f000017f7983 */ /* 0x000ea20000300800 */
[----:B------:R-:W-:-:S03]  /*91e0*/  ISETP.GE.AND P5, PT, R163, RZ, PT ;  /* 0x000000ffa300720c */ /* 0x000fc60003fa6270 */
[----:B------:R-:W-:Y:S01]  /*91f0*/  STL.S16 [R1+0x40], R31 ;  /* 0x0000401f01007387 */ /* 0x000fe20000100600 */
[----:B------:R-:W-:-:S03]  /*9200*/  PRMT R16, RZ, 0x7610, R16 ;  /* 0x00007610ff107816 */ /* 0x000fc60000000010 */
        /* <DEDUP_REMOVED lines=10> */
[----:B------:R-:W2:Y:S01]  /*92b0*/  LDL.LU R131, [R1+0x7ec] ;  /* 0x0007ec0001837983 */ /* 0x000ea20000300800 */
[----:B------:R-:W-:-:S03]  /*92c0*/  IMAD.MOV.U32 R108, RZ, RZ, R10 ;  /* 0x000000ffff6c7224 */ /* 0x000fc600078e000a */
[----:B------:R-:W2:Y:S01]  /*92d0*/  LDL.LU R163, [R1+0x7e8] ;  /* 0x0007e80001a37983 */ /* 0x000ea20000300800 */
[----:B------:R-:W-:Y:S01]  /*92e0*/  @!P3 IMAD.MOV R112, RZ, RZ, -R112 ;  /* 0x000000ffff70b224 */ /* 0x000fe200078e0a70 */
[----:B------:R-:W-:Y:S01]  /*92f0*/  ISETP.GE.AND P3, PT, R162, RZ, PT ;  /* 0x000000ffa200720c */ /* 0x000fe20003f66270 */
[----:B------:R-:W-:Y:S01]  /*9300*/  @!P5 IMAD.MOV R108, RZ, RZ, -R108 ;  /* 0x000000ffff6cd224 */ /* 0x000fe200078e0a6c */
[----:B------:R-:W-:Y:S02]  /*9310*/  ISETP.GE.AND P5, PT, R164, RZ, PT ;  /* 0x000000ffa400720c */ /* 0x000fe40003fa6270 */
[----:B---3--:R-:W-:Y:S02]  /*9320*/  ISETP.NE.AND P4, PT, R19, RZ, PT ;  /* 0x000000ff1300720c */ /* 0x008fe40003f85270 */
[----:B------:R-:W-:Y:S02]  /*9330*/  LOP3.LUT R107, RZ, R19, RZ, 0x33, !PT ;  /* 0x00000013ff6b7212 */ /* 0x000fe400078e33ff */
[----:B------:R-:W-:-:S05]  /*9340*/  PRMT R19, RZ, 0x7610, R19 ;  /* 0x00007610ff137816 */ /* 0x000fca0000000013 */
[----:B------:R-:W-:Y:S04]  /*9350*/  STL.S16 [R1+0x64], R19 ;  /* 0x0000641301007387 */ /* 0x000fe80000100600 */
[----:B------:R-:W-:Y:S04]  /*9360*/  STL.S16 [R1+0x160], R16 ;  /* 0x0001601001007387 */ /* 0x000fe80000100600 */
[----:B------:R-:W-:Y:S04]  /*9370*/  STL.S16 [R1+0x144], R14 ;  /* 0x0001440e01007387 */ /* 0x000fe80000100600 */
[----:B------:R-:W-:Y:S04]  /*9380*/  STL.S16 [R1+0x140], R7 ;  /* 0x0001400701007387 */ /* 0x000fe80000100600 */
[----:B------:R-:W-:Y:S04]  /*9390*/  STL.S16 [R1+0x124], R5 ;  /* 0x0001240501007387 */ /* 0x000fe80000100600 */
[----:B------:R-:W-:Y:S04]  /*93a0*/  STL.S16 [R1+0x120], R4 ;  /* 0x0001200401007387 */ /* 0x000fe80000100600 */
[----:B------:R-:W-:Y:S04]  /*93b0*/  STL.64 [R1+0x780], R138 ;  /* 0x0007808a01007387 */ /* 0x000fe80000100a00 */
[----:B------:R-:W3:Y:S04]  /*93c0*/  LDL.LU R162, [R1+0x7e4] ;  /* 0x0007e40001a27983 */ /* 0x000ee80000300800 */
[----:B------:R-:W2:Y:S01]  /*93d0*/  LDL.LU R164, [R1+0x7e0] ;  /* 0x0007e00001a47983 */ /* 0x000ea20000300800 */
[----:B------:R-:W-:-:S02]  /*93e0*/  PRMT R140, RZ, 0x7610, R140 ;  /* 0x00007610ff8c7816 */ /* 0x000fc4000000008c */
[----:B------:R-:W-:Y:S02]  /*93f0*/  PRMT R141, RZ, 0x7610, R141 ;  /* 0x00007610ff8d7816 */ /* 0x000fe4000000008d */
[----:B------:R-:W-:Y:S02]  /*9400*/  PRMT R160, RZ, 0x7610, R160 ;  /* 0x00007610ffa07816 */ /* 0x000fe400000000a0 */
[----:B------:R-:W-:Y:S02]  /*9410*/  PRMT R161, RZ, 0x7610, R161 ;  /* 0x00007610ffa17816 */ /* 0x000fe400000000a1 */
[----:B------:R-:W-:Y:S02]  /*9420*/  PRMT R158, RZ, 0x7610, R158 ;  /* 0x00007610ff9e7816 */ /* 0x000fe4000000009e */
[----:B------:R-:W-:Y:S02]  /*9430*/  PRMT R159, RZ, 0x7610, R159 ;  /* 0x00007610ff9f7816 */ /* 0x000fe4000000009f */
[----:B------:R-:W-:Y:S01]  /*9440*/  PRMT R165, RZ, 0x7610, R165 ;  /* 0x00007610ffa57816 */ /* 0x000fe200000000a5 */
[----:B------:R-:W-:Y:S04]  /*9450*/  STL.64 [R1+0x788], R140 ;  /* 0x0007888c01007387 */ /* 0x000fe80000100a00 */
[----:B------:R-:W-:Y:S01]  /*9460*/  STL.64 [R1+0x7a0], R160 ;  /* 0x0007a0a001007387 */ /* 0x000fe20000100a00 */
[----:B------:R-:W-:-:S03]  /*9470*/  IMAD.MOV.U32 R106, RZ, RZ, R8 ;  /* 0x000000ffff6a7224 */ /* 0x000fc600078e0008 */
[----:B------:R-:W-:Y:S01]  /*9480*/  STL.64 [R1+0x7a8], R158 ;  /* 0x0007a89e01007387 */ /* 0x000fe20000100a00 */
[----:B------:R-:W-:Y:S02]  /*9490*/  SEL R8, R107, R52, !P4 ;  /* 0x000000346b087207 */ /* 0x000fe40006000000 */
[----:B--2---:R-:W-:-:S05]  /*94a0*/  PRMT R164, RZ, 0x7610, R164 ;  /* 0x00007610ffa47816 */ /* 0x004fca00000000a4 */
[----:B------:R-:W-:Y:S04]  /*94b0*/  STL.64 [R1+0x790], R164 ;  /* 0x000790a401007387 */ /* 0x000fe80000100a00 */
[----:B------:R-:W-:Y:S04]  /*94c0*/  STL [R1+0x4f0], R2 ;  /* 0x0004f00201007387 */ /* 0x000fe80000100800 */
[----:B------:R-:W-:Y:S04]  /*94d0*/  STL [R1+0x5c0], R2 ;  /* 0x0005c00201007387 */ /* 0x000fe80000100800 */
[----:B------:R-:W-:Y:S04]  /*94e0*/  STL [R1+0x6dc], R2 ;  /* 0x0006dc0201007387 */ /* 0x000fe80000100800 */
[----:B------:R-:W2:Y:S01]  /*94f0*/  LDL R52, [R1+0x258] ;  /* 0x0002580001347983 */ /* 0x000ea20000100800 */
[----:B------:R-:W-:-:S02]  /*9500*/  SEL R131, R107, R131, !P4 ;  /* 0x000000836b837207 */ /* 0x000fc40006000000 */
[C---:B------:R-:W-:Y:S02]  /*9510*/  SEL R127, R107.reuse, R127, !P4 ;  /* 0x0000007f6b7f7207 */ /* 0x040fe40006000000 */
[----:B------:R-:W-:Y:S01]  /*9520*/  SEL R126, R107, R126, !P4 ;  /* 0x0000007e6b7e7207 */ /* 0x000fe20006000000 */
[----:B------:R-:W-:Y:S01]  /*9530*/  IMAD R131, R131, UR4, RZ ;  /* 0x0000000483837c24 */ /* 0x000fe2000f8e02ff */
[C---:B------:R-:W-:Y:S01]  /*9540*/  SEL R42, R107.reuse, R42, !P4 ;  /* 0x0000002a6b2a7207 */ /* 0x040fe20006000000 */
[----:B------:R-:W-:Y:S01]  /*9550*/  IMAD.MOV.U32 R105, RZ, RZ, R11 ;  /* 0x000000ffff697224 */ /* 0x000fe200078e000b */
[C---:B------:R-:W-:Y:S01]  /*9560*/  SEL R111, R107.reuse, R111, !P4 ;  /* 0x0000006f6b6f7207 */ /* 0x040fe20006000000 */
[----:B------:R-:W-:Y:S01]  /*9570*/  @!P3 IMAD.MOV R106, RZ, RZ, -R106 ;  /* 0x000000ffff6ab224 */ /* 0x000fe200078e0a6a */
[----:B------:R-:W-:Y:S01]  /*9580*/  SEL R125, R107, R125, !P4 ;  /* 0x0000007d6b7d7207 */ /* 0x000fe20006000000 */
[----:B------:R-:W-:Y:S01]  /*9590*/  IMAD R127, R127, UR4, RZ ;  /* 0x000000047f7f7c24 */ /* 0x000fe2000f8e02ff */
[C---:B------:R-:W-:Y:S01]  /*95a0*/  SEL R113, R107.reuse, R113, !P4 ;  /* 0x000000716b717207 */ /* 0x040fe20006000000 */
[----:B------:R-:W-:Y:S01]  /*95b0*/  IMAD R126, R126, UR4, RZ ;  /* 0x000000047e7e7c24 */ /* 0x000fe2000f8e02ff */
[C---:B------:R-:W-:Y:S01]  /*95c0*/  SEL R124, R107.reuse, R124, !P4 ;  /* 0x0000007c6b7c7207 */ /* 0x040fe20006000000 */
[----:B------:R-:W-:Y:S01]  /*95d0*/  STL [R1+0x798], R102 ;  /* 0x0007986601007387 */ /* 0x000fe20000100800 */
[----:B0-----:R-:W-:-:S02]  /*95e0*/  SEL R90, R107, R69, !P4 ;  /* 0x000000456b5a7207 */ /* 0x001fc40006000000 */
[----:B------:R-:W-:Y:S02]  /*95f0*/  SEL R91, R107, R76, !P4 ;  /* 0x0000004c6b5b7207 */ /* 0x000fe40006000000 */
[-C--:B---3--:R-:W-:Y:S01]  /*9600*/  LEA R98, P3, R131, R162.reuse, 0x1 ;  /* 0x000000a283627211 */ /* 0x088fe200078608ff */
[----:B------:R0:W-:Y:S01]  /*9610*/  STL [R1+0x79c], R108 ;  /* 0x00079c6c01007387 */ /* 0x0001e20000100800 */
[----:B------:R-:W-:Y:S02]  /*9620*/  PRMT R94, RZ, 0x7610, R94 ;  /* 0x00007610ff5e7816 */ /* 0x000fe4000000005e */
[C---:B------:R-:W-:Y:S01]  /*9630*/  SEL R95, R107.reuse, R85, !P4 ;  /* 0x000000556b5f7207 */ /* 0x040fe20006000000 */
[----:B------:R-:W-:Y:S01]  /*9640*/  @!P5 IMAD.MOV R105, RZ, RZ, -R105 ;  /* 0x000000ffff69d224 */ /* 0x000fe200078e0a69 */
[C---:B------:R-:W-:Y:S01]  /*9650*/  SEL R10, R107.reuse, R53, !P4 ;  /* 0x000000356b0a7207 */ /* 0x040fe20006000000 */
[----:B------:R-:W-:Y:S01]  /*9660*/  STL.64 [R1+0x7b0], R110 ;  /* 0x0007b06e01007387 */ /* 0x000fe20000100a00 */
[----:B------:R-:W-:Y:S01]  /*9670*/  IMAD R53, R42, UR4, RZ ;  /* 0x000000042a357c24 */ /* 0x000fe2000f8e02ff */
[----:B------:R-:W-:Y:S01]  /*9680*/  SEL R123, R107, R123, !P4 ;  /* 0x0000007b6b7b7207 */ /* 0x000fe20006000000 */
[----:B------:R-:W-:Y:S01]  /*9690*/  IMAD R125, R125, UR4, RZ ;  /* 0x000000047d7d7c24 */ /* 0x000fe2000f8e02ff */
[----:B------:R-:W-:Y:S01]  /*96a0*/  STL.64 [R1+0x7b8], R112 ;  /* 0x0007b87001007387 */ /* 0x000fe20000100a00 */
[----:B0-----:R-:W-:Y:S01]  /*96b0*/  LEA R108, P5, R127, R162, 0x1 ;  /* 0x000000a27f6c7211 */ /* 0x001fe200078a08ff */
[----:B------:R-:W-:Y:S01]  /*96c0*/  IMAD R124, R124, UR4, RZ ;  /* 0x000000047c7c7c24 */ /* 0x000fe2000f8e02ff */
[----:B------:R-:W-:Y:S01]  /*96d0*/  LEA.HI.X.SX32 R99, R131, R163, 0x1, P3 ;  /* 0x000000a383637211 */ /* 0x000fe200018f0eff */
[----:B------:R-:W-:Y:S01]  /*96e0*/  STL.64 [R1+0x7c0], R90 ;  /* 0x0007c05a01007387 */ /* 0x000fe20000100a00 */
[----:B------:R-:W-:-:S02]  /*96f0*/  SEL R122, R107, R122, !P4 ;  /* 0x0000007a6b7a7207 */ /* 0x000fc40006000000 */
[----:B------:R-:W-:Y:S01]  /*9700*/  LEA R142, P3, R126, R162, 0x1 ;  /* 0x000000a27e8e7211 */ /* 0x000fe200078608ff */
[----:B------:R-:W-:Y:S01]  /*9710*/  STL.64 [R1+0x7c8], R94 ;  /* 0x0007c85e01007387 */ /* 0x000fe20000100a00 */
[C---:B------:R-:W-:Y:S02]  /*9720*/  SEL R23, R107.reuse, R25, !P4 ;  /* 0x000000196b177207 */ /* 0x040fe40006000000 */
[----:B------:R-:W-:Y:S01]  /*9730*/  SEL R25, R107, R109, !P4 ;  /* 0x0000006d6b197207 */ /* 0x000fe20006000000 */
[----:B------:R0:W-:Y:S01]  /*9740*/  STL.64 [R1+0x7d0], R106 ;  /* 0x0007d06a01007387 */ /* 0x0001e20000100a00 */
[-C--:B------:R-:W-:Y:S01]  /*9750*/  LEA.HI.X.SX32 R109, R127, R163.reuse, 0x1, P5 ;  /* 0x000000a37f6d7211 */ /* 0x080fe200028f0eff */
[----:B------:R-:W-:Y:S01]  /*9760*/  IMAD R123, R123, UR4, RZ ;  /* 0x000000047b7b7c24 */ /* 0x000fe2000f8e02ff */
[----:B------:R-:W-:Y:S01]  /*9770*/  SEL R120, R107, R120, !P4 ;  /* 0x000000786b787207 */ /* 0x000fe20006000000 */
[----:B------:R-:W-:Y:S01]  /*9780*/  IMAD R122, R122, UR4, RZ ;  /* 0x000000047a7a7c24 */ /* 0x000fe2000f8e02ff */
[----:B------:R-:W-:-:S02]  /*9790*/  LEA.HI.X.SX32 R143, R126, R163, 0x1, P3 ;  /* 0x000000a37e8f7211 */ /* 0x000fc400018f0eff */
[C---:B------:R-:W-:Y:S02]  /*97a0*/  SEL R119, R107.reuse, R119, !P4 ;  /* 0x000000776b777207 */ /* 0x040fe40006000000 */
[----:B------:R-:W-:Y:S01]  /*97b0*/  LEA R102, P3, R124, R162, 0x1 ;  /* 0x000000a27c667211 */ /* 0x000fe200078608ff */
[----:B------:R-:W-:Y:S01]  /*97c0*/  IMAD R120, R120, UR4, RZ ;  /* 0x0000000478787c24 */ /* 0x000fe2000f8e02ff */
[----:B------:R-:W-:Y:S01]  /*97d0*/  SEL R19, R107, R103, !P4 ;  /* 0x000000676b137207 */ /* 0x000fe20006000000 */
[----:B------:R-:W-:Y:S01]  /*97e0*/  IMAD R119, R119, UR4, RZ ;  /* 0x0000000477777c24 */ /* 0x000fe2000f8e02ff */
[C---:B------:R-:W-:Y:S02]  /*97f0*/  SEL R118, R107.reuse, R118, !P4 ;  /* 0x000000766b767207 */ /* 0x040fe40006000000 */
[----:B------:R-:W-:Y:S02]  /*9800*/  LEA.HI.X.SX32 R103, R124, R163, 0x1, P3 ;  /* 0x000000a37c677211 */ /* 0x000fe400018f0eff */
[----:B------:R-:W-:-:S02]  /*9810*/  SEL R117, R107, R117, !P4 ;  /* 0x000000756b757207 */ /* 0x000fc40006000000 */
[----:B0-----:R-:W-:Y:S02]  /*9820*/  LEA R106, P3, R122, R162, 0x1 ;  /* 0x000000a27a6a7211 */ /* 0x001fe400078608ff */
[C---:B------:R-:W-:Y:S02]  /*9830*/  SEL R7, R107.reuse, R48, !P4 ;  /* 0x000000306b077207 */ /* 0x040fe40006000000 */
[C---:B------:R-:W-:Y:S02]  /*9840*/  SEL R11, R107.reuse, R43, !P4 ;  /* 0x0000002b6b0b7207 */ /* 0x040fe40006000000 */
[C---:B------:R-:W-:Y:S01]  /*9850*/  SEL R81, R107.reuse, R20, !P4 ;  /* 0x000000146b517207 */ /* 0x040fe20006000000 */
[----:B------:R-:W-:Y:S01]  /*9860*/  IMAD R118, R118, UR4, RZ ;  /* 0x0000000476767c24 */ /* 0x000fe2000f8e02ff */
[C---:B------:R-:W-:Y:S02]  /*9870*/  SEL R116, R107.reuse, R116, !P4 ;  /* 0x000000746b747207 */ /* 0x040fe40006000000 */
[----:B----4-:R-:W-:-:S02]  /*9880*/  SEL R115, R107, R115, !P4 ;  /* 0x000000736b737207 */ /* 0x010fc40006000000 */
[C---:B------:R-:W-:Y:S02]  /*9890*/  SEL R114, R107.reuse, R114, !P4 ;  /* 0x000000726b727207 */ /* 0x040fe40006000000 */
[C---:B------:R-:W-:Y:S02]  /*98a0*/  SEL R75, R107.reuse, R75, !P4 ;  /* 0x0000004b6b4b7207 */ /* 0x040fe40006000000 */
[C---:B------:R-:W-:Y:S02]  /*98b0*/  SEL R74, R107.reuse, R74, !P4 ;  /* 0x0000004a6b4a7207 */ /* 0x040fe40006000000 */
[C---:B------:R-:W-:Y:S02]  /*98c0*/  SEL R73, R107.reuse, R73, !P4 ;  /* 0x000000496b497207 */ /* 0x040fe40006000000 */
[C---:B------:R-:W-:Y:S02]  /*98d0*/  SEL R72, R107.reuse, R72, !P4 ;  /* 0x000000486b487207 */ /* 0x040fe40006000000 */
[----:B------:R-:W-:-:S02]  /*98e0*/  SEL R67, R107, R67, !P4 ;  /* 0x000000436b437207 */ /* 0x000fc40006000000 */
        /* <DEDUP_REMOVED lines=49> */
[----:B------:R-:W-:Y:S01]  /*9c00*/  SEL R97, R107, R87, !P4 ;  /* 0x000000576b617207 */ /* 0x000fe20006000000 */
[----:B------:R-:W-:Y:S01]  /*9c10*/  IMAD R117, R117, UR4, RZ ;  /* 0x0000000475757c24 */ /* 0x000fe2000f8e02ff */
[-C--:B------:R-:W-:Y:S02]  /*9c20*/  LEA.HI.X.SX32 R107, R122, R163.reuse, 0x1, P3 ;  /* 0x000000a37a6b7211 */ /* 0x080fe400018f0eff */
[----:B------:R-:W-:Y:S01]  /*9c30*/  LEA R146, P3, R119, R162, 0x1 ;  /* 0x000000a277927211 */ /* 0x000fe200078608ff */
[----:B------:R-:W-:Y:S02]  /*9c40*/  IMAD R116, R116, UR4, RZ ;  /* 0x0000000474747c24 */ /* 0x000fe4000f8e02ff */
[----:B------:R-:W-:Y:S01]  /*9c50*/  IMAD R115, R115, UR4, RZ ;  /* 0x0000000473737c24 */ /* 0x000fe2000f8e02ff */
[----:B------:R-:W-:-:S02]  /*9c60*/  LEA.HI.X.SX32 R147, R119, R163, 0x1, P3 ;  /* 0x000000a377937211 */ /* 0x000fc400018f0eff */
[----:B------:R-:W-:Y:S01]  /*9c70*/  LEA R140, P3, R117, R162, 0x1 ;  /* 0x000000a2758c7211 */ /* 0x000fe200078608ff */
[----:B------:R-:W-:-:S03]  /*9c80*/  IMAD R15, R93, UR4, RZ ;  /* 0x000000045d0f7c24 */ /* 0x000fc6000f8e02ff */
[----:B------:R-:W-:Y:S02]  /*9c90*/  LEA.HI.X.SX32 R141, R117, R163, 0x1, P3 ;  /* 0x000000a3758d7211 */ /* 0x000fe400018f0eff */
[----:B------:R-:W-:Y:S01]  /*9ca0*/  LEA R90, P3, R115, R162, 0x1 ;  /* 0x000000a2735a7211 */ /* 0x000fe200078608ff */
[----:B------:R-:W-:-:S03]  /*9cb0*/  IMAD R6, R50, UR4, RZ ;  /* 0x0000000432067c24 */ /* 0x000fc6000f8e02ff */
[----:B------:R-:W-:Y:S01]  /*9cc0*/  LEA.HI.X.SX32 R91, R115, R163, 0x1, P3 ;  /* 0x000000a3735b7211 */ /* 0x000fe200018f0eff */
[----:B------:R-:W-:Y:S01]  /*9cd0*/  IMAD R17, R96, UR4, RZ ;  /* 0x0000000460117c24 */ /* 0x000fe2000f8e02ff */
[----:B--2---:R0:W-:Y:S02]  /*9ce0*/  STL.64 [R1+0x7d8], R52 ;  /* 0x0007d83401007387 */ /* 0x0041e40000100a00 */
[----:B0-----:R-:W-:-:S04]  /*9cf0*/  LEA R52, P5, R125, R162, 0x1 ;  /* 0x000000a27d347211 */ /* 0x001fc800078a08ff */
[----:B------:R-:W-:Y:S02]  /*9d00*/  LEA.HI.X.SX32 R53, R125, R163, 0x1, P5 ;  /* 0x000000a37d357211 */ /* 0x000fe400028f0eff */
[----:B------:R-:W-:-:S04]  /*9d10*/  LEA R144, P5, R123, R162, 0x1 ;  /* 0x000000a27b907211 */ /* 0x000fc800078a08ff */
[-C--:B------:R-:W-:Y:S02]  /*9d20*/  LEA.HI.X.SX32 R145, R123, R163.reuse, 0x1, P5 ;  /* 0x000000a37b917211 */ /* 0x080fe400028f0eff */
[CC--:B------:R-:W-:Y:S01]  /*9d30*/  LEA R164, P5, R120.reuse, R162.reuse, 0x1 ;  /* 0x000000a278a47211 */ /* 0x0c0fe200078a08ff */
[----:B------:R0:W-:Y:S03]  /*9d40*/  STL.64 [R1+0x178], R98 ;  /* 0x0001786201007387 */ /* 0x0001e60000100a00 */
[----:B------:R-:W-:Y:S01]  /*9d50*/  LEA.HI.X.SX32 R165, R120, R163, 0x1, P5 ;  /* 0x000000a378a57211 */ /* 0x000fe200028f0eff */
[----:B------:R-:W2:Y:S01]  /*9d60*/  LDL R126, [R1+0x254] ;  /* 0x00025400017e7983 */ /* 0x000ea20000100800 */
[----:B------:R-:W-:-:S03]  /*9d70*/  LEA R94, P5, R118, R162, 0x1 ;  /* 0x000000a2765e7211 */ /* 0x000fc600078a08ff */
[----:B------:R-:W-:Y:S01]  /*9d80*/  STL.64 [R1+0x170], R108 ;  /* 0x0001706c01007387 */ /* 0x000fe20000100a00 */
[----:B------:R-:W-:-:S03]  /*9d90*/  LEA.HI.X.SX32 R95, R118, R163, 0x1, P5 ;  /* 0x000000a3765f7211 */ /* 0x000fc600028f0eff */
[----:B------:R-:W-:Y:S01]  /*9da0*/  STL.64 [R1+0x168], R142 ;  /* 0x0001688e01007387 */ /* 0x000fe20000100a00 */
[----:B------:R-:W-:-:S03]  /*9db0*/  LEA R148, P5, R116, R162, 0x1 ;  /* 0x000000a274947211 */ /* 0x000fc600078a08ff */
[----:B------:R1:W-:Y:S04]  /*9dc0*/  STL.64 [R1+0x158], R52 ;  /* 0x0001583401007387 */ /* 0x0003e80000100a00 */
[----:B------:R-:W-:Y:S04]  /*9dd0*/  STL.64 [R1+0x150], R102 ;  /* 0x0001506601007387 */ /* 0x000fe80000100a00 */
[----:B------:R-:W-:Y:S01]  /*9de0*/  STL.64 [R1+0x148], R144 ;  /* 0x0001489001007387 */ /* 0x000fe20000100a00 */
[----:B------:R-:W-:-:S03]  /*9df0*/  LEA.HI.X.SX32 R149, R116, R163, 0x1, P5 ;  /* 0x000000a374957211 */ /* 0x000fc600028f0eff */
[----:B------:R3:W-:Y:S04]  /*9e00*/  STL.64 [R1+0x138], R106 ;  /* 0x0001386a01007387 */ /* 0x0007e80000100a00 */
[----:B------:R-:W4:Y:S04]  /*9e10*/  LDL R93, [R1+0x294] ;  /* 0x00029400015d7983 */ /* 0x000f280000100800 */
[----:B------:R-:W-:Y:S04]  /*9e20*/  STL.64 [R1+0x130], R164 ;  /* 0x000130a401007387 */ /* 0x000fe80000100a00 */
[----:B------:R-:W2:Y:S04]  /*9e30*/  LDL R50, [R1+0x290] ;  /* 0x0002900001327983 */ /* 0x000ea80000100800 */
[----:B------:R-:W-:Y:S04]  /*9e40*/  STL.64 [R1+0x128], R146 ;  /* 0x0001289201007387 */ /* 0x000fe80000100a00 */
[----:B------:R0:W-:Y:S04]  /*9e50*/  STL.64 [R1+0x118], R94 ;  /* 0x0001185e01007387 */ /* 0x0001e80000100a00 */
[----:B------:R-:W-:Y:S04]  /*9e60*/  STL.64 [R1+0x110], R140 ;  /* 0x0001108c01007387 */ /* 0x000fe80000100a00 */
[----:B------:R-:W3:Y:S04]  /*9e70*/  LDL R120, [R1+0x28c] ;  /* 0x00028c0001787983 */ /* 0x000ee80000100800 */
[----:B------:R-:W-:Y:S04]  /*9e80*/  STL.64 [R1+0x108], R148 ;  /* 0x0001089401007387 */ /* 0x000fe80000100a00 */
[----:B------:R-:W-:Y:S04]  /*9e90*/  STL.64 [R1+0xf8], R90 ;  /* 0x0000f85a01007387 */ /* 0x000fe80000100a00 */
[----:B------:R-:W3:Y:S01]  /*9ea0*/  LDL R96, [R1+0x298] ;  /* 0x0002980001607983 */ /* 0x000ee20000100800 */
[----:B------:R-:W-:-:S02]  /*9eb0*/  IMAD R114, R114, UR4, RZ ;  /* 0x0000000472727c24 */ /* 0x000fc4000f8e02ff */
[----:B------:R-:W-:Y:S02]  /*9ec0*/  IMAD R75, R75, UR4, RZ ;  /* 0x000000044b4b7c24 */ /* 0x000fe4000f8e02ff */
[----:B------:R-:W-:Y:S01]  /*9ed0*/  IMAD R74, R74, UR4, RZ ;  /* 0x000000044a4a7c24 */ /* 0x000fe2000f8e02ff */
[-C--:B------:R-:W-:Y:S01]  /*9ee0*/  LEA R138, P5, R114, R162.reuse, 0x1 ;  /* 0x000000a2728a7211 */ /* 0x080fe200078a08ff */
[----:B------:R-:W-:Y:S01]  /*9ef0*/  IMAD R73, R73, UR4, RZ ;  /* 0x0000000449497c24 */ /* 0x000fe2000f8e02ff */
[-C--:B------:R-:W-:Y:S01]  /*9f00*/  LEA R150, P3, R75, R162.reuse, 0x1 ;  /* 0x000000a24b967211 */ /* 0x080fe200078608ff */
[----:B------:R-:W-:Y:S01]  /*9f10*/  IMAD R72, R72, UR4, RZ ;  /* 0x0000000448487c24 */ /* 0x000fe2000f8e02ff */
[-C--:B------:R-:W-:Y:S02]  /*9f20*/  LEA.HI.X.SX32 R139, R114, R163.reuse, 0x1, P5 ;  /* 0x000000a3728b7211 */ /* 0x080fe400028f0eff */
[-C--:B------:R-:W-:Y:S01]  /*9f30*/  LEA R112, P5, R74, R162.reuse, 0x1 ;  /* 0x000000a24a707211 */ /* 0x080fe200078a08ff */
[----:B------:R-:W-:Y:S01]  /*9f40*/  IMAD R67, R67, UR4, RZ ;  /* 0x0000000443437c24 */ /* 0x000fe2000f8e02ff */
[----:B------:R-:W-:Y:S01]  /*9f50*/  LEA.HI.X.SX32 R151, R75, R163, 0x1, P3 ;  /* 0x000000a34b977211 */ /* 0x000fe200018f0eff */
[----:B------:R-:W-:Y:S01]  /*9f60*/  IMAD R66, R66, UR4, RZ ;  /* 0x0000000442427c24 */ /* 0x000fe2000f8e02ff */
[----:B------:R-:W-:-:S02]  /*9f70*/  LEA R128, P3, R73, R162, 0x1 ;  /* 0x000000a249807211 */ /* 0x000fc400078608ff */
[-C--:B------:R-:W-:Y:S02]  /*9f80*/  LEA.HI.X.SX32 R113, R74, R163.reuse, 0x1, P5 ;  /* 0x000000a34a717211 */ /* 0x080fe400028f0eff */
[-C--:B------:R-:W-:Y:S01]  /*9f90*/  LEA R152, P5, R72, R162.reuse, 0x1 ;  /* 0x000000a248987211 */ /* 0x080fe200078a08ff */
[----:B------:R-:W-:Y:S01]  /*9fa0*/  IMAD R65, R65, UR4, RZ ;  /* 0x0000000441417c24 */ /* 0x000fe2000f8e02ff */
[-C--:B------:R-:W-:Y:S01]  /*9fb0*/  LEA.HI.X.SX32 R129, R73, R163.reuse, 0x1, P3 ;  /* 0x000000a349817211 */ /* 0x080fe200018f0eff */
[----:B------:R-:W-:Y:S01]  /*9fc0*/  IMAD R64, R64, UR4, RZ ;  /* 0x0000000440407c24 */ /* 0x000fe2000f8e02ff */
[-C--:B------:R-:W-:Y:S02]  /*9fd0*/  LEA R110, P3, R67, R162.reuse, 0x1 ;  /* 0x000000a2436e7211 */ /* 0x080fe400078608ff */
[-C--:B------:R-:W-:Y:S02]  /*9fe0*/  LEA.HI.X.SX32 R153, R72, R163.reuse, 0x1, P5 ;  /* 0x000000a348997211 */ /* 0x080fe400028f0eff */
[-C--:B------:R-:W-:Y:S01]  /*9ff0*/  LEA R132, P5, R66, R162.reuse, 0x1 ;  /* 0x000000a242847211 */ /* 0x080fe200078a08ff */
[----:B------:R-:W-:Y:S01]  /*a000*/  IMAD R63, R63, UR4, RZ ;  /* 0x000000043f3f7c24 */ /* 0x000fe2000f8e02ff */
[----:B------:R-:W-:Y:S01]  /*a010*/  LEA.HI.X.SX32 R111, R67, R163, 0x1, P3 ;  /* 0x000000a3436f7211 */ /* 0x000fe200018f0eff */
[----:B------:R-:W-:Y:S01]  /*a020*/  IMAD R62, R62, UR4, RZ ;  /* 0x000000043e3e7c24 */ /* 0x000fe2000f8e02ff */
[----:B0-----:R-:W-:-:S02]  /*a030*/  LEA R98, P3, R65, R162, 0x1 ;  /* 0x000000a241627211 */ /* 0x001fc400078608ff */
        /* <DEDUP_REMOVED lines=9> */
[-C--:B------:R-:W-:Y:S01]  /*a0d0*/  LEA.HI.X.SX32 R135, R63, R163.reuse, 0x1, P3 ;  /* 0x000000a33f877211 */ /* 0x080fe200018f0eff */
[----:B------:R-:W-:Y:S01]  /*a0e0*/  STL.64 [R1+0xf0], R138 ;  /* 0x0000f08a01007387 */ /* 0x000fe20000100a00 */
[-C--:B------:R-:W-:Y:S01]  /*a0f0*/  LEA R160, P3, R61, R162.reuse, 0x1 ;  /* 0x000000a23da07211 */ /* 0x080fe200078608ff */
[----:B------:R-:W-:Y:S01]  /*a100*/  IMAD R58, R58, UR4, RZ ;  /* 0x000000043a3a7c24 */ /* 0x000fe2000f8e02ff */
[----:B------:R-:W-:Y:S01]  /*a110*/  LEA.HI.X.SX32 R101, R62, R163, 0x1, P5 ;  /* 0x000000a33e657211 */ /* 0x000fe200028f0eff */
[----:B------:R-:W3:Y:S01]  /*a120*/  LDL R74, [R1+0x29c] ;  /* 0x00029c00014a7983 */ /* 0x000ee20000100800 */
[----:B------:R-:W-:-:S03]  /*a130*/  LEA R62, P5, R60, R162, 0x1 ;  /* 0x000000a23c3e7211 */ /* 0x000fc600078a08ff */
[----:B------:R-:W3:Y:S01]  /*a140*/  LDL R127, [R1+0x288] ;  /* 0x00028800017f7983 */ /* 0x000ee20000100800 */
[----:B------:R-:W-:-:S03]  /*a150*/  LEA.HI.X.SX32 R161, R61, R163, 0x1, P3 ;  /* 0x000000a33da17211 */ /* 0x000fc600018f0eff */
[----:B------:R-:W-:Y:S01]  /*a160*/  STL.64 [R1+0xe8], R150 ;  /* 0x0000e89601007387 */ /* 0x000fe20000100a00 */
[----:B------:R-:W-:Y:S01]  /*a170*/  IMAD R57, R57, UR4, RZ ;  /* 0x0000000439397c24 */ /* 0x000fe2000f8e02ff */
[-C--:B------:R-:W-:Y:S02]  /*a180*/  LEA R154, P3, R59, R162.reuse, 0x1 ;  /* 0x000000a23b9a7211 */ /* 0x080fe400078608ff */
[----:B------:R-:W-:Y:S01]  /*a190*/  STL.64 [R1+0xd8], R112 ;  /* 0x0000d87001007387 */ /* 0x000fe20000100a00 */
[----:B------:R-:W-:Y:S01]  /*a1a0*/  LEA.HI.X.SX32 R63, R60, R163, 0x1, P5 ;  /* 0x000000a33c3f7211 */ /* 0x000fe200028f0eff */
[----:B------:R-:W-:Y:S02]  /*a1b0*/  IMAD R56, R56, UR4, RZ ;  /* 0x0000000438387c24 */ /* 0x000fe4000f8e02ff */
[----:B------:R-:W-:Y:S01]  /*a1c0*/  STL.64 [R1+0xd0], R128 ;  /* 0x0000d08001007387 */ /* 0x000fe20000100a00 */
[----:B------:R-:W-:-:S03]  /*a1d0*/  LEA R116, P5, R58, R162, 0x1 ;  /* 0x000000a23a747211 */ /* 0x000fc600078a08ff */
[----:B------:R-:W3:Y:S01]  /*a1e0*/  LDL R131, [R1+0x284] ;  /* 0x0002840001837983 */ /* 0x000ee20000100800 */
[----:B------:R-:W-:-:S03]  /*a1f0*/  LEA.HI.X.SX32 R155, R59, R163, 0x1, P3 ;  /* 0x000000a33b9b7211 */ /* 0x000fc600018f0eff */
[----:B------:R-:W-:Y:S01]  /*a200*/  STL.64 [R1+0xc8], R152 ;  /* 0x0000c89801007387 */ /* 0x000fe20000100a00 */
[----:B------:R-:W-:-:S03]  /*a210*/  LOP3.LUT R157, R157, 0x3f, RZ, 0xc0, !PT ;  /* 0x0000003f9d9d7812 */ /* 0x000fc600078ec0ff */
[----:B------:R-:W-:Y:S01]  /*a220*/  STL.64 [R1+0xb8], R110 ;  /* 0x0000b86e01007387 */ /* 0x000fe20000100a00 */
[----:B------:R-:W-:Y:S01]  /*a230*/  IMAD R55, R55, UR4, RZ ;  /* 0x0000000437377c24 */ /* 0x000fe2000f8e02ff */
[-C--:B------:R-:W-:Y:S02]  /*a240*/  LEA R64, P3, R57, R162.reuse, 0x1 ;  /* 0x000000a239407211 */ /* 0x080fe400078608ff */
[----:B------:R-:W-:Y:S01]  /*a250*/  STL.64 [R1+0xb0], R132 ;  /* 0x0000b08401007387 */ /* 0x000fe20000100a00 */
[----:B------:R-:W-:Y:S01]  /*a260*/  LEA.HI.X.SX32 R117, R58, R163, 0x1, P5 ;  /* 0x000000a33a757211 */ /* 0x000fe200028f0eff */
[----:B------:R-:W-:Y:S02]  /*a270*/  IMAD R54, R54, UR4, RZ ;  /* 0x0000000436367c24 */ /* 0x000fe4000f8e02ff */
[----:B------:R-:W3:Y:S01]  /*a280*/  LDL R87, [R1+0x280] ;  /* 0x0002800001577983 */ /* 0x000ee20000100800 */
[----:B------:R-:W-:-:S03]  /*a290*/  LEA R156, P5, R56, R162, 0x1 ;  /* 0x000000a2389c7211 */ /* 0x000fc600078a08ff */
[----:B------:R-:W-:Y:S01]  /*a2a0*/  STL.64 [R1+0xa8], R98 ;  /* 0x0000a86201007387 */ /* 0x000fe20000100a00 */
[----:B------:R-:W-:-:S03]  /*a2b0*/  ISETP.LT.AND P0, PT, R157, R2, P0 ;  /* 0x000000029d00720c */ /* 0x000fc60000701270 */
[----:B------:R-:W-:Y:S01]  /*a2c0*/  STL.64 [R1+0x98], R158 ;  /* 0x0000989e01007387 */ /* 0x000fe20000100a00 */
[----:B------:R-:W-:-:S03]  /*a2d0*/  LEA.HI.X.SX32 R65, R57, R163, 0x1, P3 ;  /* 0x000000a339417211 */ /* 0x000fc600018f0eff */
[----:B------:R-:W-:Y:S01]  /*a2e0*/  STL.64 [R1+0x90], R134 ;  /* 0x0000908601007387 */ /* 0x000fe20000100a00 */
[----:B------:R-:W-:-:S03]  /*a2f0*/  LEA R118, P3, R55, R162, 0x1 ;  /* 0x000000a237767211 */ /* 0x000fc600078608ff */
[----:B------:R-:W3:Y:S01]  /*a300*/  LDL R85, [R1+0x278] ;  /* 0x0002780001557983 */ /* 0x000ee20000100800 */
[----:B------:R-:W-:-:S03]  /*a310*/  LEA.HI.X.SX32 R157, R56, R163, 0x1, P5 ;  /* 0x000000a3389d7211 */ /* 0x000fc600028f0eff */
[----:B------:R-:W-:Y:S01]  /*a320*/  STL.64 [R1+0x88], R100 ;  /* 0x0000886401007387 */ /* 0x000fe20000100a00 */
[----:B------:R-:W-:-:S03]  /*a330*/  LEA R66, P5, R54, R162, 0x1 ;  /* 0x000000a236427211 */ /* 0x000fc600078a08ff */
[----:B------:R-:W-:Y:S01]  /*a340*/  STL.64 [R1+0x78], R160 ;  /* 0x000078a001007387 */ /* 0x000fe20000100a00 */
[----:B------:R-:W-:-:S03]  /*a350*/  IMAD R10, R10, UR4, RZ ;  /* 0x000000040a0a7c24 */ /* 0x000fc6000f8e02ff */
[----:B------:R-:W3:Y:S01]  /*a360*/  LDL.64 R60, [R1+0x178] ;  /* 0x00017800013c7983 */ /* 0x000ee20000100a00 */
[----:B------:R-:W-:-:S03]  /*a370*/  LEA.HI.X.SX32 R119, R55, R163, 0x1, P3 ;  /* 0x000000a337777211 */ /* 0x000fc600018f0eff */
[----:B------:R-:W-:Y:S01]  /*a380*/  STL.64 [R1+0x70], R62 ;  /* 0x0000703e01007387 */ /* 0x000fe20000100a00 */
[----:B------:R-:W-:Y:S01]  /*a390*/  IMAD R8, R8, UR4, RZ ;  /* 0x0000000408087c24 */ /* 0x000fe2000f8e02ff */
[----:B------:R-:W-:Y:S02]  /*a3a0*/  LEA.HI.X.SX32 R67, R54, R163, 0x1, P5 ;  /* 0x000000a336437211 */ /* 0x000fe400028f0eff */
[----:B------:R-:W3:Y:S04]  /*a3b0*/  LDL R83, [R1+0x264] ;  /* 0x0002640001537983 */ /* 0x000ee80000100800 */
[----:B------:R-:W-:Y:S04]  /*a3c0*/  STL.64 [R1+0x68], R154 ;  /* 0x0000689a01007387 */ /* 0x000fe80000100a00 */
[----:B------:R-:W-:Y:S01]  /*a3d0*/  STL.64 [R1+0x58], R116 ;  /* 0x0000587401007387 */ /* 0x000fe20000100a00 */
[----:B------:R-:W-:-:S03]  /*a3e0*/  IMAD R4, R4, UR4, RZ ;  /* 0x0000000404047c24 */ /* 0x000fc6000f8e02ff */
[----:B------:R-:W-:Y:S01]  /*a3f0*/  STL.64 [R1+0x50], R64 ;  /* 0x0000504001007387 */ /* 0x000fe20000100a00 */
[----:B------:R-:W-:-:S03]  /*a400*/  LEA R114, P3, R10, R162, 0x1 ;  /* 0x000000a20a727211 */ /* 0x000fc600078608ff */
[----:B------:R-:W3:Y:S01]  /*a410*/  LDL R79, [R1+0x260] ;  /* 0x00026000014f7983 */ /* 0x000ee20000100800 */
[----:B------:R-:W-:-:S03]  /*a420*/  LEA R124, P5, R8, R162, 0x1 ;  /* 0x000000a2087c7211 */ /* 0x000fc600078a08ff */
[----:B------:R-:W-:Y:S04]  /*a430*/  STL.64 [R1+0x48], R156 ;  /* 0x0000489c01007387 */ /* 0x000fe80000100a00 */
[----:B------:R-:W-:Y:S01]  /*a440*/  STL.64 [R1+0x38], R118 ;  /* 0x0000387601007387 */ /* 0x000fe20000100a00 */
[----:B------:R-:W-:-:S03]  /*a450*/  LEA.HI.X.SX32 R115, R10, R163, 0x1, P3 ;  /* 0x000000a30a737211 */ /* 0x000fc600018f0eff */
[----:B------:R-:W-:Y:S01]  /*a460*/  STL.64 [R1+0x30], R66 ;  /* 0x0000304201007387 */ /* 0x000fe20000100a00 */
[----:B------:R-:W-:-:S03]  /*a470*/  LEA R136, P3, R4, R162, 0x1 ;  /* 0x000000a204887211 */ /* 0x000fc600078608ff */
[----:B------:R-:W3:Y:S01]  /*a480*/  LDL R2, [R1+0x25c] ;  /* 0x00025c0001027983 */ /* 0x000ee20000100800 */
[-C--:B------:R-:W-:Y:S02]  /*a490*/  LEA.HI.X.SX32 R125, R8, R163.reuse, 0x1, P5 ;  /* 0x000000a3087d7211 */ /* 0x080fe400028f0eff */
[----:B------:R-:W-:Y:S02]  /*a4a0*/  LEA R122, P5, R6, R162, 0x1 ;  /* 0x000000a2067a7211 */ /* 0x000fe400078a08ff */
[-C--:B------:R-:W-:Y:S02]  /*a4b0*/  LEA.HI.X.SX32 R137, R4, R163.reuse, 0x1, P3 ;  /* 0x000000a304897211 */ /* 0x080fe400018f0eff */
[----:B------:R-:W-:Y:S01]  /*a4c0*/  LEA.HI.X.SX32 R123, R6, R163, 0x1, P5 ;  /* 0x000000a3067b7211 */ /* 0x000fe200028f0eff */
[----:B------:R-:W-:Y:S04]  /*a4d0*/  STL.64 [R1+0x28], R114 ;  /* 0x0000287201007387 */ /* 0x000fe80000100a00 */
[----:B------:R-:W-:Y:S04]  /*a4e0*/  STL.64 [R1+0x18], R124 ;  /* 0x0000187c01007387 */ /* 0x000fe80000100a00 */
[----:B------:R-:W-:Y:S04]  /*a4f0*/  STL.64 [R1+0x10], R136 ;  /* 0x0000108801007387 */ /* 0x000fe80000100a00 */
[----:B------:R-:W-:Y:S01]  /*a500*/  STL.64 [R1+0x8], R122 ;  /* 0x0000087a01007387 */ /* 0x000fe20000100a00 */
[----:B------:R-:W-:-:S03]  /*a510*/  IMAD R5, R5, UR4, RZ ;  /* 0x0000000405057c24 */ /* 0x000fc6000f8e02ff */
[----:B----4-:R-:W4:Y:S04]  /*a520*/  @P0 LDG.E.U16 R93, desc[UR20][R106.64] ;  /* 0x000000146a5d0981 */ /* 0x010f28000c1e1500 */
[----:B--2---:R-:W2:Y:S04]  /*a530*/  @P0 LDG.E.U16 R50, desc[UR20][R94.64] ;  /* 0x000000145e320981 */ /* 0x004ea8000c1e1500 */
[----:B---3--:R-:W3:Y:S04]  /*a540*/  @P0 LDG.E.U16 R120, desc[UR20][R90.64] ;  /* 0x000000145a780981 */ /* 0x008ee8000c1e1500 */
[----:B------:R-:W2:Y:S04]  /*a550*/  @P0 LDG.E.U16 R96, desc[UR20][R52.64] ;  /* 0x0000001434600981 */ /* 0x000ea8000c1e1500 */
[----:B-1----:R-:W2:Y:S01]  /*a560*/  LDL.LU.64 R52, [R1+0x7d8] ;  /* 0x0007d80001347983 */ /* 0x002ea20000300a00 */
[----:B------:R-:W-:-:S03]  /*a570*/  LEA R4, P3, R5, R162, 0x1 ;  /* 0x000000a205047211 */ /* 0x000fc600078608ff */
[----:B------:R-:W3:Y:S01]  /*a580*/  LDL.LU.64 R106, [R1+0x7d0] ;  /* 0x0007d000016a7983 */ /* 0x000ee20000300a00 */
[----:B------:R-:W-:-:S03]  /*a590*/  LEA.HI.X.SX32 R5, R5, R163, 0x1, P3 ;  /* 0x000000a305057211 */ /* 0x000fc600018f0eff */
[----:B------:R-:W3:Y:S04]  /*a5a0*/  LDL.LU.64 R94, [R1+0x7c8] ;  /* 0x0007c800015e7983 */ /* 0x000ee80000300a00 */
[----:B------:R-:W3:Y:S04]  /*a5b0*/  @P0 LDG.E.U16 R127, desc[UR20][R112.64] ;  /* 0x00000014707f0981 */ /* 0x000ee8000c1e1500 */
[----:B------:R-:W3:Y:S04]  /*a5c0*/  @P0 LDG.E.U16 R131, desc[UR20][R110.64] ;  /* 0x000000146e830981 */ /* 0x000ee8000c1e1500 */
[----:B------:R-:W3:Y:S04]  /*a5d0*/  @P0 LDG.E.U16 R87, desc[UR20][R158.64] ;  /* 0x000000149e570981 */ /* 0x000ee8000c1e1500 */
[----:B------:R-:W4:Y:S04]  /*a5e0*/  @P0 LDG.E.U16 R85, desc[UR20][R160.64] ;  /* 0x00000014a0550981 */ /* 0x000f28000c1e1500 */
[----:B------:R-:W4:Y:S04]  /*a5f0*/  @P0 LDG.E.U16 R74, desc[UR20][R60.64] ;  /* 0x000000143c4a0981 */ /* 0x000f28000c1e1500 */
[----:B------:R-:W4:Y:S04]  /*a600*/  @P0 LDG.E.U16 R83, desc[UR20][R116.64] ;  /* 0x0000001474530981 */ /* 0x000f28000c1e1500 */
[----:B------:R-:W4:Y:S04]  /*a610*/  @P0 LDG.E.U16 R79, desc[UR20][R118.64] ;  /* 0x00000014764f0981 */ /* 0x000f28000c1e1500 */
[----:B------:R-:W4:Y:S04]  /*a620*/  @P0 LDG.E.U16 R2, desc[UR20][R124.64] ;  /* 0x000000147c020981 */ /* 0x000f28000c1e1500 */
[----:B--2---:R-:W2:Y:S04]  /*a630*/  @P0 LDG.E.U16 R52, desc[UR20][R4.64] ;  /* 0x0000001404340981 */ /* 0x004ea8000c1e1500 */
[----:B------:R0:W-:Y:S04]  /*a640*/  @P0 STL [R1+0x290], R50 ;  /* 0x0002903201000387 */ /* 0x0001e80000100800 */
[----:B0-----:R-:W2:Y:S04]  /*a650*/  LDL R50, [R1+0x250] ;  /* 0x0002500001327983 */ /* 0x001ea80000100800 */
[----:B------:R-:W2:Y:S04]  /*a660*/  LDL.LU.64 R90, [R1+0x7c0] ;  /* 0x0007c000015a7983 */ /* 0x000ea80000300a00 */
[----:B------:R-:W2:Y:S04]  /*a670*/  LDL.LU.64 R112, [R1+0x7b8] ;  /* 0x0007b80001707983 */ /* 0x000ea80000300a00 */
[----:B------:R-:W2:Y:S04]  /*a680*/  LDL.LU.64 R110, [R1+0x7b0] ;  /* 0x0007b000016e7983 */ /* 0x000ea80000300a00 */
[----:B------:R-:W2:Y:S04]  /*a690*/  LDL.LU.64 R158, [R1+0x7a8] ;  /* 0x0007a800019e7983 */ /* 0x000ea80000300a00 */
[----:B---3--:R0:W-:Y:S04]  /*a6a0*/  @P0 STL [R1+0x280], R87 ;  /* 0x0002805701000387 */ /* 0x0081e80000100800 */
[----:B0-----:R-:W3:Y:S04]  /*a6b0*/  LDL R87, [R1+0x24c] ;  /* 0x00024c0001577983 */ /* 0x001ee80000100800 */
[----:B------:R-:W3:Y:S04]  /*a6c0*/  LDL.LU.64 R160, [R1+0x7a0] ;  /* 0x0007a00001a07983 */ /* 0x000ee80000300a00 */
[----:B----4-:R0:W-:Y:S04]  /*a6d0*/  @P0 STL [R1+0x278], R85 ;  /* 0x0002785501000387 */ /* 0x0101e80000100800 */
[----:B0-----:R-:W4:Y:S04]  /*a6e0*/  LDL R85, [R1+0x248] ;  /* 0x0002480001557983 */ /* 0x001f280000100800 */
[----:B------:R0:W-:Y:S04]  /*a6f0*/  @P0 STL [R1+0x264], R83 ;  /* 0x0002645301000387 */ /* 0x0001e80000100800 */
[----:B0-----:R-:W4:Y:S04]  /*a700*/  LDL R83, [R1+0x244] ;  /* 0x0002440001537983 */ /* 0x001f280000100800 */
[----:B------:R0:W-:Y:S04]  /*a710*/  @P0 STL [R1+0x260], R79 ;  /* 0x0002604f01000387 */ /* 0x0001e80000100800 */
[----:B0-----:R-:W4:Y:S04]  /*a720*/  LDL R79, [R1+0x240] ;  /* 0x00024000014f7983 */ /* 0x001f280000100800 */
[----:B------:R0:W-:Y:S04]  /*a730*/  @P0 STL [R1+0x25c], R2 ;  /* 0x00025c0201000387 */ /* 0x0001e80000100800 */
[----:B0-----:R-:W4:Y:S04]  /*a740*/  LDL.LU R2, [R1+0xe4] ;  /* 0x0000e40001027983 */ /* 0x001f280000300800 */
[----:B------:R-:W-:Y:S04]  /*a750*/  @P0 STL [R1+0x29c], R74 ;  /* 0x00029c4a01000387 */ /* 0x000fe80000100800 */
[----:B------:R-:W4:Y:S04]  /*a760*/  LDL.LU R116, [R1+0x64] ;  /* 0x0000640001747983 */ /* 0x000f280000300800 */
[----:B------:R-:W4:Y:S04]  /*a770*/  LDL.LU R118, [R1+0x160] ;  /* 0x0001600001767983 */ /* 0x000f280000300800 */
[----:B------:R-:W-:Y:S04]  /*a780*/  @P0 STL [R1+0x298], R96 ;  /* 0x0002986001000387 */ /* 0x000fe80000100800 */
[----:B------:R0:W-:Y:S04]  /*a790*/  @P0 STL [R1+0x28c], R120 ;  /* 0x00028c7801000387 */ /* 0x0001e80000100800 */
[----:B0-----:R-:W4:Y:S04]  /*a7a0*/  LDL.LU R120, [R1+0x144] ;  /* 0x0001440001787983 */ /* 0x001f280000300800 */
[----:B------:R-:W-:Y:S04]  /*a7b0*/  @P0 STL [R1+0x294], R93 ;  /* 0x0002945d01000387 */ /* 0x000fe80000100800 */
[----:B------:R-:W4:Y:S04]  /*a7c0*/  LDL.LU R125, [R1+0x140] ;  /* 0x00014000017d7983 */ /* 0x000f280000300800 */
[----:B------:R0:W-:Y:S04]  /*a7d0*/  @P0 STL [R1+0x288], R127 ;  /* 0x0002887f01000387 */ /* 0x0001e80000100800 */
[----:B0-----:R-:W4:Y:S04]  /*a7e0*/  LDL.LU R127, [R1+0x124] ;  /* 0x00012400017f7983 */ /* 0x001f280000300800 */
[----:B------:R0:W-:Y:S04]  /*a7f0*/  @P0 STL [R1+0x284], R131 ;  /* 0x0002848301000387 */ /* 0x0001e80000100800 */
[----:B0-----:R-:W4:Y:S04]  /*a800*/  LDL.LU R131, [R1+0x120] ;  /* 0x0001200001837983 */ /* 0x001f280000300800 */
[----:B--2---:R0:W-:Y:S04]  /*a810*/  @P0 STL [R1+0x258], R52 ;  /* 0x0002583401000387 */ /* 0x0041e80000100800 */
[----:B0-----:R-:W2:Y:S01]  /*a820*/  LDL R52, [R1+0x104] ;  /* 0x0001040001347983 */ /* 0x001ea20000100800 */
[----:B------:R-:W-:-:S02]  /*a830*/  IMAD R9, R46, UR4, RZ ;  /* 0x000000042e097c24 */ /* 0x000fc4000f8e02ff */
[----:B------:R-:W-:Y:S02]  /*a840*/  IMAD R7, R7, UR4, RZ ;  /* 0x0000000407077c24 */ /* 0x000fe4000f8e02ff */
[----:B------:R-:W-:Y:S01]  /*a850*/  IMAD R11, R11, UR4, RZ ;  /* 0x000000040b0b7c24 */ /* 0x000fe2000f8e02ff */
[-C--:B------:R-:W-:Y:S02]  /*a860*/  LEA R8, P3, R9, R162.reuse, 0x1 ;  /* 0x000000a209087211 */ /* 0x080fe400078608ff */
[-C--:B------:R-:W-:Y:S02]  /*a870*/  LEA R6, P5, R7, R162.reuse, 0x1 ;  /* 0x000000a207067211 */ /* 0x080fe400078a08ff */
[-C--:B------:R-:W-:Y:S01]  /*a880*/  LEA.HI.X.SX32 R9, R9, R163.reuse, 0x1, P3 ;  /* 0x000000a309097211 */ /* 0x080fe200018f0eff */
[----:B------:R-:W-:Y:S01]  /*a890*/  IMAD R13, R40, UR4, RZ ;  /* 0x00000004280d7c24 */ /* 0x000fe2000f8e02ff */
[----:B------:R-:W-:Y:S02]  /*a8a0*/  LEA.HI.X.SX32 R7, R7, R163, 0x1, P5 ;  /* 0x000000a307077211 */ /* 0x000fe400028f0eff */
[-C--:B------:R-:W-:Y:S01]  /*a8b0*/  LEA R10, P5, R11, R162.reuse, 0x1 ;  /* 0x000000a20b0a7211 */ /* 0x080fe200078a08ff */
[----:B------:R-:W2:Y:S01]  /*a8c0*/  @P0 LDG.E.U16 R126, desc[UR20][R8.64] ;  /* 0x00000014087e0981 */ /* 0x000ea2000c1e1500 */
[----:B------:R-:W-:-:S02]  /*a8d0*/  LEA R12, P3, R13, R162, 0x1 ;  /* 0x000000a20d0c7211 */ /* 0x000fc400078608ff */
[-C--:B------:R-:W-:Y:S01]  /*a8e0*/  LEA.HI.X.SX32 R11, R11, R163.reuse, 0x1, P5 ;  /* 0x000000a30b0b7211 */ /* 0x080fe200028f0eff */
[----:B------:R-:W-:Y:S01]  /*a8f0*/  IMAD R73, R27, UR4, RZ ;  /* 0x000000041b497c24 */ /* 0x000fe2000f8e02ff */
[-C--:B------:R-:W-:Y:S01]  /*a900*/  LEA.HI.X.SX32 R13, R13, R163.reuse, 0x1, P3 ;  /* 0x000000a30d0d7211 */ /* 0x080fe200018f0eff */
[----:B------:R-:W-:Y:S01]  /*a910*/  IMAD R27, R14, UR4, RZ ;  /* 0x000000040e1b7c24 */ /* 0x000fe2000f8e02ff */
[-C--:B------:R-:W-:Y:S01]  /*a920*/  LEA R14, P5, R15, R162.reuse, 0x1 ;  /* 0x000000a20f0e7211 */ /* 0x080fe200078a08ff */
[----:B------:R-:W2:Y:S01]  /*a930*/  @P0 LDG.E.U16 R50, desc[UR20][R10.64] ;  /* 0x000000140a320981 */ /* 0x000ea2000c1e1500 */
[----:B------:R-:W-:Y:S02]  /*a940*/  IMAD R68, R33, UR4, RZ ;  /* 0x0000000421447c24 */ /* 0x000fe4000f8e02ff */
[----:B------:R-:W-:Y:S01]  /*a950*/  IMAD R33, R16, UR4, RZ ;  /* 0x0000000410217c24 */ /* 0x000fe2000f8e02ff */
[----:B------:R-:W-:Y:S01]  /*a960*/  LEA R16, P3, R17, R162, 0x1 ;  /* 0x000000a211107211 */ /* 0x000fe200078608ff */
[----:B------:R-:W-:Y:S01]  /*a970*/  IMAD R19, R19, UR4, RZ ;  /* 0x0000000413137c24 */ /* 0x000fe2000f8e02ff */
[-C--:B------:R-:W-:Y:S01]  /*a980*/  LEA.HI.X.SX32 R15, R15, R163.reuse, 0x1, P5 ;  /* 0x000000a30f0f7211 */ /* 0x080fe200028f0eff */
[----:B------:R-:W-:Y:S01]  /*a990*/  IMAD R21, R21, UR4, RZ ;  /* 0x0000000415157c24 */ /* 0x000fe2000f8e02ff */
[----:B------:R-:W-:-:S02]  /*a9a0*/  LEA.HI.X.SX32 R17, R17, R163, 0x1, P3 ;  /* 0x000000a311117211 */ /* 0x000fc400018f0eff */
[-C--:B------:R-:W-:Y:S01]  /*a9b0*/  LEA R18, P5, R19, R162.reuse, 0x1 ;  /* 0x000000a213127211 */ /* 0x080fe200078a08ff */
[----:B------:R-:W-:Y:S02]  /*a9c0*/  IMAD R71, R35, UR4, RZ ;  /* 0x0000000423477c24 */ /* 0x000fe4000f8e02ff */
[----:B------:R-:W-:Y:S01]  /*a9d0*/  IMAD R23, R23, UR4, RZ ;  /* 0x0000000417177c24 */ /* 0x000fe2000f8e02ff */
[-C--:B------:R-:W-:Y:S01]  /*a9e0*/  LEA.HI.X.SX32 R19, R19, R163.reuse, 0x1, P5 ;  /* 0x000000a313137211 */ /* 0x080fe200028f0eff */
[----:B------:R-:W-:Y:S01]  /*a9f0*/  IMAD R35, R20, UR4, RZ ;  /* 0x0000000414237c24 */ /* 0x000fe2000f8e02ff */
[-C--:B------:R-:W-:Y:S02]  /*aa00*/  LEA R20, P3, R21, R162.reuse, 0x1 ;  /* 0x000000a215147211 */ /* 0x080fe400078608ff */
[----:B------:R-:W-:Y:S02]  /*aa10*/  LEA R22, P5, R23, R162, 0x1 ;  /* 0x000000a217167211 */ /* 0x000fe400078a08ff */
[----:B------:R-:W-:-:S02]  /*aa20*/  LEA.HI.X.SX32 R21, R21, R163, 0x1, P3 ;  /* 0x000000a315157211 */ /* 0x000fc400018f0eff */
[----:B------:R-:W-:Y:S01]  /*aa30*/  LEA.HI.X.SX32 R23, R23, R163, 0x1, P5 ;  /* 0x000000a317177211 */ /* 0x000fe200028f0eff */
[----:B------:R-:W-:Y:S04]  /*aa40*/  STL.64 [R1+0x4f8], R4 ;  /* 0x0004f80401007387 */ /* 0x000fe80000100a00 */
[----:B------:R-:W2:Y:S04]  /*aa50*/  @P0 LDG.E.U16 R94, desc[UR20][R22.64] ;  /* 0x00000014165e0981 */ /* 0x000ea8000c1e1500 */
[----:B---3--:R-:W3:Y:S04]  /*aa60*/  @P0 LDG.E.U16 R87, desc[UR20][R12.64] ;  /* 0x000000140c570981 */ /* 0x008ee8000c1e1500 */
[----:B----4-:R-:W4:Y:S04]  /*aa70*/  @P0 LDG.E.U16 R85, desc[UR20][R14.64] ;  /* 0x000000140e550981 */ /* 0x010f28000c1e1500 */
[----:B------:R-:W3:Y:S04]  /*aa80*/  @P0 LDG.E.U16 R83, desc[UR20][R16.64] ;  /* 0x0000001410530981 */ /* 0x000ee8000c1e1500 */
[----:B------:R-:W-:Y:S04]  /*aa90*/  STL [R1+0x630], R4 ;  /* 0x0006300401007387 */ /* 0x000fe80000100800 */
[----:B------:R-:W3:Y:S04]  /*aaa0*/  @P0 LDG.E.U16 R79, desc[UR20][R18.64] ;  /* 0x00000014124f0981 */ /* 0x000ee8000c1e1500 */
[----:B------:R-:W-:Y:S04]  /*aab0*/  STL [R1+0x62c], R5 ;  /* 0x00062c0501007387 */ /* 0x000fe80000100800 */
[----:B------:R-:W-:Y:S04]  /*aac0*/  STL [R1+0x510], R8 ;  /* 0x0005100801007387 */ /* 0x000fe80000100800 */
[----:B------:R-:W-:Y:S04]  /*aad0*/  STL [R1+0x500], R9 ;  /* 0x0005000901007387 */ /* 0x000fe80000100800 */
[----:B------:R0:W-:Y:S01]  /*aae0*/  STL.64 [R1+0x5e8], R8 ;  /* 0x0005e80801007387 */ /* 0x0001e20000100a00 */
[----:B------:R-:W-:-:S02]  /*aaf0*/  IMAD R25, R25, UR4, RZ ;  /* 0x0000000419197c24 */ /* 0x000fc4000f8e02ff */
[----:B------:R-:W-:Y:S02]  /*ab00*/  IMAD R29, R29, UR4, RZ ;  /* 0x000000041d1d7c24 */ /* 0x000fe4000f8e02ff */
[----:B------:R-:W-:Y:S02]  /*ab10*/  IMAD R31, R31, UR4, RZ ;  /* 0x000000041f1f7c24 */ /* 0x000fe4000f8e02ff */
[----:B------:R-:W-:Y:S01]  /*ab20*/  IMAD R69, R30, UR4, RZ ;  /* 0x000000041e457c24 */ /* 0x000fe2000f8e02ff */
[----:B------:R-:W4:Y:S04]  /*ab30*/  @P0 LDG.E.U16 R116, desc[UR20][R138.64] ;  /* 0x000000148a740981 */ /* 0x000f28000c1e1500 */
[----:B0-----:R-:W4:Y:S04]  /*ab40*/  LDL.LU R8, [R1+0x164] ;  /* 0x0001640001087983 */ /* 0x001f280000300800 */
[----:B------:R-:W4:Y:S04]  /*ab50*/  LDL.LU R9, [R1+0x80] ;  /* 0x0000800001097983 */ /* 0x000f280000300800 */
[----:B------:R-:W-:Y:S04]  /*ab60*/  STL.64 [R1+0x508], R10 ;  /* 0x0005080a01007387 */ /* 0x000fe80000100a00 */
[----:B------:R0:W-:Y:S01]  /*ab70*/  STL.64 [R1+0x5c8], R10 ;  /* 0x0005c80a01007387 */ /* 0x0001e20000100a00 */
[----:B------:R-:W-:-:S02]  /*ab80*/  IMAD R70, R32, UR4, RZ ;  /* 0x0000000420467c24 */ /* 0x000fc4000f8e02ff */
[----:B------:R-:W-:Y:S01]  /*ab90*/  IMAD R82, R41, UR4, RZ ;  /* 0x0000000429527c24 */ /* 0x000fe2000f8e02ff */
[----:B------:R-:W-:Y:S01]  /*aba0*/  PRMT R3, RZ, 0x7610, R3 ;  /* 0x00007610ff037816 */ /* 0x000fe20000000003 */
[----:B------:R-:W-:Y:S01]  /*abb0*/  IMAD R37, R37, UR4, RZ ;  /* 0x0000000425257c24 */ /* 0x000fe2000f8e02ff */
[----:B------:R-:W4:Y:S01]  /*abc0*/  @P0 LDG.E.U16 R118, desc[UR20][R128.64] ;  /* 0x0000001480760981 */ /* 0x000f22000c1e1500 */
[----:B------:R-:W-:Y:S02]  /*abd0*/  IMAD R80, R39, UR4, RZ ;  /* 0x0000000427507c24 */ /* 0x000fe4000f8e02ff */
[----:B------:R-:W-:Y:S01]  /*abe0*/  IMAD R76, R36, UR4, RZ ;  /* 0x00000004244c7c24 */ /* 0x000fe2000f8e02ff */
[----:B------:R-:W4:Y:S04]  /*abf0*/  @P0 LDG.E.U16 R120, desc[UR20][R132.64] ;  /* 0x0000001484780981 */ /* 0x000f28000c1e1500 */
[----:B0-----:R-:W4:Y:S04]  /*ac00*/  LDL.LU R10, [R1+0xa0] ;  /* 0x0000a000010a7983 */ /* 0x001f280000300800 */
[----:B------:R-:W4:Y:S01]  /*ac10*/  LDL.LU R11, [R1+0x84] ;  /* 0x00008400010b7983 */ /* 0x000f220000300800 */
[----:B------:R-:W-:-:S02]  /*ac20*/  IMAD R78, R38, UR4, RZ ;  /* 0x00000004264e7c24 */ /* 0x000fc4000f8e02ff */
[----:B------:R-:W-:Y:S01]  /*ac30*/  IMAD R43, R43, UR4, RZ ;  /* 0x000000042b2b7c24 */ /* 0x000fe2000f8e02ff */
[----:B------:R-:W4:Y:S01]  /*ac40*/  @P0 LDG.E.U16 R125, desc[UR20][R134.64] ;  /* 0x00000014867d0981 */ /* 0x000f22000c1e1500 */
[----:B------:R-:W-:Y:S02]  /*ac50*/  IMAD R49, R45, UR4, RZ ;  /* 0x000000042d317c24 */ /* 0x000fe4000f8e02ff */
[----:B------:R-:W-:Y:S02]  /*ac60*/  IMAD R51, R44, UR4, RZ ;  /* 0x000000042c337c24 */ /* 0x000fe4000f8e02ff */
[----:B------:R-:W-:Y:S01]  /*ac70*/  IMAD R75, R48, UR4, RZ ;  /* 0x00000004304b7c24 */ /* 0x000fe2000f8e02ff */
[----:B------:R-:W-:Y:S01]  /*ac80*/  PRMT R0, RZ, 0x7610, R0 ;  /* 0x00007610ff007816 */ /* 0x000fe20000000000 */
[----:B------:R-:W-:Y:S01]  /*ac90*/  IMAD R47, R47, UR4, RZ ;  /* 0x000000042f2f7c24 */ /* 0x000fe2000f8e02ff */
[----:B------:R-:W4:Y:S04]  /*aca0*/  @P0 LDG.E.U16 R127, desc[UR20][R62.64] ;  /* 0x000000143e7f0981 */ /* 0x000f28000c1e1500 */
[----:B------:R0:W4:Y:S04]  /*acb0*/  @P0 LDG.E.U16 R131, desc[UR20][R64.64] ;  /* 0x0000001440830981 */ /* 0x000128000c1e1500 */
[----:B--2---:R-:W2:Y:S04]  /*acc0*/  @P0 LDG.E.U16 R52, desc[UR20][R20.64] ;  /* 0x0000001414340981 */ /* 0x004ea8000c1e1500 */
[----:B------:R-:W-:Y:S04]  /*acd0*/  STL.64 [R1+0x518], R12 ;  /* 0x0005180c01007387 */ /* 0x000fe80000100a00 */
[----:B------:R1:W-:Y:S01]  /*ace0*/  STL.64 [R1+0x5d0], R12 ;  /* 0x0005d00c01007387 */ /* 0x0003e20000100a00 */
[----:B------:R-:W-:-:S02]  /*acf0*/  LEA R24, P3, R25, R162, 0x1 ;  /* 0x000000a219187211 */ /* 0x000fc400078608ff */
[----:B------:R-:W-:Y:S01]  /*ad00*/  LEA R26, P5, R27, R162, 0x1 ;  /* 0x000000a21b1a7211 */ /* 0x000fe200078a08ff */
[----:B------:R-:W-:Y:S01]  /*ad10*/  IMAD R41, R34, UR4, RZ ;  /* 0x0000000422297c24 */ /* 0x000fe2000f8e02ff */
[----:B------:R-:W2:Y:S04]  /*ad20*/  @P0 LDG.E.U16 R0, desc[UR20][R66.64] ;  /* 0x0000001442000981 */ /* 0x000ea8000c1e1500 */
[----:B-1----:R-:W2:Y:S04]  /*ad30*/  LDL.LU R12, [R1+0x40] ;  /* 0x00004000010c7983 */ /* 0x002ea80000300800 */
[----:B------:R-:W2:Y:S04]  /*ad40*/  LDL.LU R13, [R1+0x4] ;  /* 0x00000400010d7983 */ /* 0x000ea80000300800 */
[----:B------:R-:W-:Y:S04]  /*ad50*/  STL.64 [R1+0x528], R14 ;  /* 0x0005280e01007387 */ /* 0x000fe80000100a00 */
[----:B------:R-:W-:Y:S04]  /*ad60*/  STL [R1+0x638], R14 ;  /* 0x0006380e01007387 */ /* 0x000fe80000100800 */
[----:B------:R-:W-:Y:S04]  /*ad70*/  STL [R1+0x634], R15 ;  /* 0x0006340f01007387 */ /* 0x000fe80000100800 */
[----:B------:R-:W-:Y:S04]  /*ad80*/  STL [R1+0x540], R16 ;  /* 0x0005401001007387 */ /* 0x000fe80000100800 */
[----:B------:R-:W-:Y:S04]  /*ad90*/  STL [R1+0x63c], R16 ;  /* 0x00063c1001007387 */ /* 0x000fe80000100800 */
[----:B------:R-:W-:Y:S04]  /*ada0*/  STL [R1+0x530], R17 ;  /* 0x0005301101007387 */ /* 0x000fe80000100800 */
[----:B------:R-:W-:Y:S04]  /*adb0*/  STL [R1+0x640], R17 ;  /* 0x0006401101007387 */ /* 0x000fe80000100800 */
[----:B------:R-:W-:Y:S04]  /*adc0*/  STL.64 [R1+0x538], R18 ;  /* 0x0005381201007387 */ /* 0x000fe80000100a00 */
[----:B------:R-:W-:Y:S04]  /*add0*/  STL [R1+0x648], R18 ;  /* 0x0006481201007387 */ /* 0x000fe80000100800 */
[----:B------:R-:W-:Y:S04]  /*ade0*/  STL [R1+0x644], R19 ;  /* 0x0006441301007387 */ /* 0x000fe80000100800 */
[----:B------:R-:W-:Y:S04]  /*adf0*/  STL.64 [R1+0x548], R20 ;  /* 0x0005481401007387 */ /* 0x000fe80000100a00 */
[----:B------:R1:W-:Y:S01]  /*ae00*/  STL.64 [R1+0x5d8], R20 ;  /* 0x0005d81401007387 */ /* 0x0003e20000100a00 */
[----:B------:R-:W-:-:S03]  /*ae10*/  LEA.HI.X.SX32 R25, R25, R163, 0x1, P3 ;  /* 0x000000a319197211 */ /* 0x000fc600018f0eff */
[----:B------:R-:W-:Y:S01]  /*ae20*/  @P0 STL [R1+0x254], R126 ;  /* 0x0002547e01000387 */ /* 0x000fe20000100800 */
[-C--:B------:R-:W-:Y:S02]  /*ae30*/  LEA R28, P3, R29, R162.reuse, 0x1 ;  /* 0x000000a21d1c7211 */ /* 0x080fe400078608ff */
[----:B------:R-:W-:Y:S01]  /*ae40*/  LEA.HI.X.SX32 R27, R27, R163, 0x1, P5 ;  /* 0x000000a31b1b7211 */ /* 0x000fe200028f0eff */
[----:B------:R-:W2:Y:S04]  /*ae50*/  @P0 LDG.E.U16 R2, desc[UR20][R24.64] ;  /* 0x0000001418020981 */ /* 0x000ea8000c1e1500 */
[----:B-1----:R-:W2:Y:S04]  /*ae60*/  LDL.LU R20, [R1+0x44] ;  /* 0x0000440001147983 */ /* 0x002ea80000300800 */
[----:B------:R-:W2:Y:S04]  /*ae70*/  LDL.LU R21, [R1] ;  /* 0x0000000001157983 */ /* 0x000ea80000300800 */
[----:B------:R-:W-:Y:S04]  /*ae80*/  STL.64 [R1+0x550], R22 ;  /* 0x0005501601007387 */ /* 0x000fe80000100a00 */
[----:B------:R1:W-:Y:S01]  /*ae90*/  STL.64 [R1+0x5e0], R22 ;  /* 0x0005e01601007387 */ /* 0x0003e20000100a00 */
[----:B------:R-:W-:-:S02]  /*aea0*/  LEA R30, P5, R31, R162, 0x1 ;  /* 0x000000a21f1e7211 */ /* 0x000fc400078a08ff */
[----:B------:R-:W-:Y:S01]  /*aeb0*/  LEA.HI.X.SX32 R29, R29, R163, 0x1, P3 ;  /* 0x000000a31d1d7211 */ /* 0x000fe200018f0eff */
[----:B-1----:R-:W2:Y:S04]  /*aec0*/  LDL.LU R22, [R1+0xc0] ;  /* 0x0000c00001167983 */ /* 0x002ea80000300800 */
[----:B------:R-:W-:Y:S04]  /*aed0*/  @P0 STL [R1+0x250], R50 ;  /* 0x0002503201000387 */ /* 0x000fe80000100800 */
[----:B------:R-:W2:Y:S04]  /*aee0*/  LDL.LU R23, [R1+0xa4] ;  /* 0x0000a40001177983 */ /* 0x000ea80000300800 */
[----:B------:R-:W-:Y:S04]  /*aef0*/  STL.64 [R1+0x558], R24 ;  /* 0x0005581801007387 */ /* 0x000fe80000100a00 */
[----:B------:R1:W-:Y:S01]  /*af00*/  STL.64 [R1+0x5f0], R24 ;  /* 0x0005f01801007387 */ /* 0x0003e20000100a00 */
[----:B------:R-:W-:-:S02]  /*af10*/  LEA R32, P3, R33, R162, 0x1 ;  /* 0x000000a221207211 */ /* 0x000fc400078608ff */
[-C--:B------:R-:W-:Y:S02]  /*af20*/  LEA.HI.X.SX32 R31, R31, R163.reuse, 0x1, P5 ;  /* 0x000000a31f1f7211 */ /* 0x080fe400028f0eff */
[----:B------:R-:W-:Y:S01]  /*af30*/  LEA R34, P5, R35, R162, 0x1 ;  /* 0x000000a223227211 */ /* 0x000fe200078a08ff */
[----:B-1----:R-:W2:Y:S04]  /*af40*/  LDL.LU R24, [R1+0xe0] ;  /* 0x0000e00001187983 */ /* 0x002ea80000300800 */
[----:B---3--:R-:W-:Y:S04]  /*af50*/  @P0 STL [R1+0x24c], R87 ;  /* 0x00024c5701000387 */ /* 0x008fe80000100800 */
[----:B------:R-:W3:Y:S04]  /*af60*/  LDL.LU R25, [R1+0xc4] ;  /* 0x0000c40001197983 */ /* 0x000ee80000300800 */
[----:B------:R-:W-:Y:S04]  /*af70*/  STL [R1+0x564], R26 ;  /* 0x0005641a01007387 */ /* 0x000fe80000100800 */
[----:B------:R-:W-:Y:S01]  /*af80*/  STL [R1+0x560], R27 ;  /* 0x0005601b01007387 */ /* 0x000fe20000100800 */
[----:B------:R-:W-:-:S03]  /*af90*/  LEA.HI.X.SX32 R33, R33, R163, 0x1, P3 ;  /* 0x000000a321217211 */ /* 0x000fc600018f0eff */
[----:B------:R-:W-:Y:S01]  /*afa0*/  STL.64 [R1+0x5f8], R26 ;  /* 0x0005f81a01007387 */ /* 0x000fe20000100a00 */
[----:B------:R-:W-:-:S03]  /*afb0*/  IMAD R39, R77, UR4, RZ ;  /* 0x000000044d277c24 */ /* 0x000fc6000f8e02ff */
[----:B----4-:R-:W-:Y:S01]  /*afc0*/  @P0 STL [R1+0x248], R85 ;  /* 0x0002485501000387 */ /* 0x010fe20000100800 */
[----:B------:R-:W-:-:S03]  /*afd0*/  LEA R36, P3, R37, R162, 0x1 ;  /* 0x000000a225247211 */ /* 0x000fc600078608ff */
[----:B------:R-:W-:Y:S01]  /*afe0*/  STL.64 [R1+0x568], R28 ;  /* 0x0005681c01007387 */ /* 0x000fe20000100a00 */
[----:B------:R-:W-:-:S03]  /*aff0*/  LEA.HI.X.SX32 R35, R35, R163, 0x1, P5 ;  /* 0x000000a323237211 */ /* 0x000fc600028f0eff */
[----:B------:R-:W-:Y:S04]  /*b000*/  STL.64 [R1+0x600], R28 ;  /* 0x0006001c01007387 */ /* 0x000fe80000100a00 */
[----:B------:R-:W-:Y:S04]  /*b010*/  @P0 STL [R1+0x244], R83 ;  /* 0x0002445301000387 */ /* 0x000fe80000100800 */
[----:B------:R-:W-:Y:S01]  /*b020*/  STL [R1+0x580], R30 ;  /* 0x0005801e01007387 */ /* 0x000fe20000100800 */
[----:B------:R-:W-:-:S03]  /*b030*/  LEA R38, P5, R39, R162, 0x1 ;  /* 0x000000a227267211 */ /* 0x000fc600078a08ff */
[----:B------:R-:W-:Y:S01]  /*b040*/  STL [R1+0x570], R31 ;  /* 0x0005701f01007387 */ /* 0x000fe20000100800 */
[----:B------:R-:W-:-:S03]  /*b050*/  LEA.HI.X.SX32 R37, R37, R163, 0x1, P3 ;  /* 0x000000a325257211 */ /* 0x000fc600018f0eff */
[----:B------:R-:W-:Y:S04]  /*b060*/  STL.64 [R1+0x608], R30 ;  /* 0x0006081e01007387 */ /* 0x000fe80000100a00 */
[----:B------:R-:W-:Y:S01]  /*b070*/  STL.64 [R1+0x578], R32 ;  /* 0x0005782001007387 */ /* 0x000fe20000100a00 */
[----:B------:R-:W-:-:S03]  /*b080*/  LEA R40, P3, R41, R162, 0x1 ;  /* 0x000000a229287211 */ /* 0x000fc600078608ff */
[----:B------:R-:W-:Y:S01]  /*b090*/  @P0 STL [R1+0x240], R79 ;  /* 0x0002404f01000387 */ /* 0x000fe20000100800 */
[----:B------:R-:W-:-:S03]  /*b0a0*/  IMAD R45, R88, UR4, RZ ;  /* 0x00000004582d7c24 */ /* 0x000fc6000f8e02ff */
[----:B------:R-:W-:Y:S01]  /*b0b0*/  STL.64 [R1+0x610], R32 ;  /* 0x0006102001007387 */ /* 0x000fe20000100a00 */
[----:B------:R-:W-:-:S03]  /*b0c0*/  LEA.HI.X.SX32 R39, R39, R163, 0x1, P5 ;  /* 0x000000a327277211 */ /* 0x000fc600028f0eff */
[----:B------:R-:W-:Y:S01]  /*b0d0*/  STL.64 [R1+0x588], R34 ;  /* 0x0005882201007387 */ /* 0x000fe20000100a00 */
[----:B------:R-:W-:-:S03]  /*b0e0*/  LEA R42, P5, R43, R162, 0x1 ;  /* 0x000000a22b2a7211 */ /* 0x000fc600078a08ff */
[----:B------:R-:W-:Y:S01]  /*b0f0*/  STL.64 [R1+0x618], R34 ;  /* 0x0006182201007387 */ /* 0x000fe20000100a00 */
[-C--:B------:R-:W-:Y:S02]  /*b100*/  LEA.HI.X.SX32 R41, R41, R163.reuse, 0x1, P3 ;  /* 0x000000a329297211 */ /* 0x080fe400018f0eff */
[----:B------:R-:W-:Y:S01]  /*b110*/  LEA R44, P6, R45, R162, 0x1 ;  /* 0x000000a22d2c7211 */ /* 0x000fe200078c08ff */
[----:B------:R-:W4:Y:S01]  /*b120*/  @P0 LDG.E.U16 R10, desc[UR20][R108.64] ;  /* 0x000000146c0a0981 */ /* 0x000f22000c1e1500 */
[-C--:B------:R-:W-:Y:S02]  /*b130*/  LEA.HI.X.SX32 R43, R43, R163.reuse, 0x1, P5 ;  /* 0x000000a32b2b7211 */ /* 0x080fe400028f0eff */
[----:B------:R-:W-:Y:S01]  /*b140*/  LEA.HI.X.SX32 R45, R45, R163, 0x1, P6 ;  /* 0x000000a32d2d7211 */ /* 0x000fe200030f0eff */
[----:B------:R-:W4:Y:S04]  /*b150*/  @P0 LDG.E.U16 R11, desc[UR20][R102.64] ;  /* 0x00000014660b0981 */ /* 0x000f28000c1e1500 */
[----:B------:R-:W4:Y:S04]  /*b160*/  @P0 LDG.E.U16 R8, desc[UR20][R164.64] ;  /* 0x00000014a4080981 */ /* 0x000f28000c1e1500 */
[----:B------:R-:W4:Y:S01]  /*b170*/  @P0 LDG.E.U16 R9, desc[UR20][R140.64] ;  /* 0x000000148c090981 */ /* 0x000f22000c1e1500 */
[----:B------:R-:W-:-:S02]  /*b180*/  IMAD R104, R104, UR4, RZ ;  /* 0x0000000468687c24 */ /* 0x000fc4000f8e02ff */
[----:B------:R-:W-:Y:S01]  /*b190*/  IMAD R91, R91, UR4, RZ ;  /* 0x000000045b5b7c24 */ /* 0x000fe2000f8e02ff */
[----:B------:R-:W4:Y:S04]  /*b1a0*/  @P0 LDG.E.U16 R160, desc[UR20][R38.64] ;  /* 0x0000001426a00981 */ /* 0x000f28000c1e1500 */
[----:B--2---:R1:W-:Y:S04]  /*b1b0*/  @P0 STL [R1+0x104], R52 ;  /* 0x0001043401000387 */ /* 0x0043e80000100800 */
[----:B------:R-:W-:Y:S04]  /*b1c0*/  STL.64 [R1+0x590], R36 ;  /* 0x0005902401007387 */ /* 0x000fe80000100a00 */
[----:B------:R-:W-:Y:S04]  /*b1d0*/  STL [R1+0x650], R36 ;  /* 0x0006502401007387 */ /* 0x000fe80000100800 */
[----:B------:R-:W-:Y:S04]  /*b1e0*/  STL [R1+0x64c], R37 ;  /* 0x00064c2501007387 */ /* 0x000fe80000100800 */
[----:B------:R-:W-:Y:S04]  /*b1f0*/  STL [R1+0x100], R94 ;  /* 0x0001005e01007387 */ /* 0x000fe80000100800 */
[----:B------:R-:W-:Y:S04]  /*b200*/  STL.64 [R1+0x598], R38 ;  /* 0x0005982601007387 */ /* 0x000fe80000100a00 */
        /* <DEDUP_REMOVED lines=11> */
[----:B------:R-:W2:Y:S04]  /*b2c0*/  LDL.LU R108, [R1+0x79c] ;  /* 0x00079c00016c7983 */ /* 0x000ea80000300800 */
[----:B------:R-:W2:Y:S04]  /*b2d0*/  LDL.LU R102, [R1+0x798] ;  /* 0x0007980001667983 */ /* 0x000ea80000300800 */
[----:B------:R-:W2:Y:S04]  /*b2e0*/  LDL.LU.64 R164, [R1+0x790] ;  /* 0x0007900001a47983 */ /* 0x000ea80000300a00 */
[----:B------:R-:W4:Y:S04]  /*b2f0*/  LDL.LU.64 R140, [R1+0x788] ;  /* 0x00078800018c7983 */ /* 0x000f280000300a00 */
[----:B------:R-:W4:Y:S01]  /*b300*/  LDL.LU.64 R138, [R1+0x780] ;  /* 0x00078000018a7983 */ /* 0x000f220000300a00 */
[----:B------:R-:W-:-:S03]  /*b310*/  LEA R48, P5, R49, R162, 0x1 ;  /* 0x000000a231307211 */ /* 0x000fc600078a08ff */
[----:B------:R-:W4:Y:S01]  /*b320*/  LDL.LU.64 R128, [R1+0x778] ;  /* 0x0007780001807983 */ /* 0x000f220000300a00 */
[-C--:B------:R-:W-:Y:S02]  /*b330*/  LEA.HI.X.SX32 R49, R49, R163.reuse, 0x1, P5 ;  /* 0x000000a331317211 */ /* 0x080fe400028f0eff */
[CC--:B-1----:R-:W-:Y:S01]  /*b340*/  LEA R52, P5, R53.reuse, R162.reuse, 0x1 ;  /* 0x000000a235347211 */ /* 0x0c2fe200078a08ff */
[----:B------:R-:W4:Y:S03]  /*b350*/  LDL.LU.64 R132, [R1+0x770] ;  /* 0x0007700001847983 */ /* 0x000f260000300a00 */
[----:B------:R-:W-:Y:S01]  /*b360*/  LEA.HI.X.SX32 R53, R53, R163, 0x1, P5 ;  /* 0x000000a335357211 */ /* 0x000fe200028f0eff */
[----:B------:R-:W4:Y:S01]  /*b370*/  LDL.LU.64 R134, [R1+0x768] ;  /* 0x0007680001867983 */ /* 0x000f220000300a00 */
[----:B------:R-:W-:-:S03]  /*b380*/  LEA R56, P5, R80, R162, 0x1 ;  /* 0x000000a250387211 */ /* 0x000fc600078a08ff */
[----:B------:R-:W4:Y:S01]  /*b390*/  LDL R109, [R1+0x300] ;  /* 0x00030000016d7983 */ /* 0x000f220000100800 */
[-C--:B------:R-:W-:Y:S02]  /*b3a0*/  LEA.HI.X.SX32 R57, R80, R163.reuse, 0x1, P5 ;  /* 0x000000a350397211 */ /* 0x080fe400028f0eff */
[CC--:B------:R-:W-:Y:S01]  /*b3b0*/  LEA R60, P5, R76.reuse, R162.reuse, 0x1 ;  /* 0x000000a24c3c7211 */ /* 0x0c0fe200078a08ff */
[----:B------:R-:W4:Y:S03]  /*b3c0*/  LDL R103, [R1+0x2fc] ;  /* 0x0002fc0001677983 */ /* 0x000f260000100800 */
[----:B------:R-:W-:Y:S01]  /*b3d0*/  LEA.HI.X.SX32 R61, R76, R163, 0x1, P5 ;  /* 0x000000a34c3d7211 */ /* 0x000fe200028f0eff */
[----:B------:R-:W4:Y:S01]  /*b3e0*/  @P0 LDG.E.U16 R3, desc[UR20][R56.64] ;  /* 0x0000001438030981 */ /* 0x000f22000c1e1500 */
[----:B0-----:R-:W-:-:S03]  /*b3f0*/  LEA R64, P5, R68, R162, 0x1 ;  /* 0x000000a244407211 */ /* 0x001fc600078a08ff */
[----:B------:R-:W4:Y:S01]  /*b400*/  @P0 LDG.E.U16 R161, desc[UR20][R60.64] ;  /* 0x000000143ca10981 */ /* 0x000f22000c1e1500 */
[-C--:B------:R-:W-:Y:S02]  /*b410*/  LEA.HI.X.SX32 R65, R68, R163.reuse, 0x1, P5 ;  /* 0x000000a344417211 */ /* 0x080fe400028f0eff */
[CC--:B------:R-:W-:Y:S01]  /*b420*/  LEA R68, P5, R69.reuse, R162.reuse, 0x1 ;  /* 0x000000a245447211 */ /* 0x0c0fe200078a08ff */
[----:B------:R-:W-:Y:S01]  /*b430*/  IMAD R93, R92, UR4, RZ ;  /* 0x000000045c5d7c24 */ /* 0x000fe2000f8e02ff */
[----:B------:R-:W4:Y:S02]  /*b440*/  @P0 LDG.E.U16 R22, desc[UR20][R30.64] ;  /* 0x000000141e160981 */ /* 0x000f24000c1e1500 */
[----:B------:R-:W-:Y:S02]  /*b450*/  LEA.HI.X.SX32 R69, R69, R163, 0x1, P5 ;  /* 0x000000a345457211 */ /* 0x000fe400028f0eff */
[----:B------:R-:W4:Y:S04]  /*b460*/  @P0 LDG.E.U16 R159, desc[UR20][R64.64] ;  /* 0x00000014409f0981 */ /* 0x000f28000c1e1500 */
[----:B------:R0:W4:Y:S01]  /*b470*/  @P0 LDG.E.U16 R24, desc[UR20][R26.64] ;  /* 0x000000141a180981 */ /* 0x000122000c1e1500 */
[----:B------:R-:W-:Y:S01]  /*b480*/  LEA R46, P3, R47, R162, 0x1 ;  /* 0x000000a22f2e7211 */ /* 0x000fe200078608ff */
[----:B------:R-:W-:-:S02]  /*b490*/  IMAD R77, R111, UR4, RZ ;  /* 0x000000046f4d7c24 */ /* 0x000fc4000f8e02ff */
[----:B------:R-:W-:Y:S01]  /*b4a0*/  IMAD R79, R81, UR4, RZ ;  /* 0x00000004514f7c24 */ /* 0x000fe2000f8e02ff */
[----:B------:R1:W4:Y:S04]  /*b4b0*/  @P0 LDG.E.U16 R13, desc[UR20][R44.64] ;  /* 0x000000142c0d0981 */ /* 0x000328000c1e1500 */
[----:B------:R0:W4:Y:S04]  /*b4c0*/  @P0 LDG.E.U16 R12, desc[UR20][R42.64] ;  /* 0x000000142a0c0981 */ /* 0x000128000c1e1500 */
[----:B------:R0:W4:Y:S04]  /*b4d0*/  @P0 LDG.E.U16 R158, desc[UR20][R40.64] ;  /* 0x00000014289e0981 */ /* 0x000128000c1e1500 */
[----:B------:R0:W4:Y:S01]  /*b4e0*/  @P0 LDG.E.U16 R21, desc[UR20][R36.64] ;  /* 0x0000001424150981 */ /* 0x000122000c1e1500 */
[----:B------:R-:W-:-:S02]  /*b4f0*/  IMAD R85, R86, UR4, RZ ;  /* 0x0000000456557c24 */ /* 0x000fc4000f8e02ff */
[----:B------:R-:W-:Y:S01]  /*b500*/  IMAD R87, R89, UR4, RZ ;  /* 0x0000000459577c24 */ /* 0x000fe2000f8e02ff */
[----:B------:R-:W4:Y:S01]  /*b510*/  @P0 LDG.E.U16 R20, desc[UR20][R34.64] ;  /* 0x0000001422140981 */ /* 0x000f22000c1e1500 */
[----:B------:R-:W-:Y:S02]  /*b520*/  IMAD R95, R95, UR4, RZ ;  /* 0x000000045f5f7c24 */ /* 0x000fe4000f8e02ff */
[----:B------:R-:W-:Y:S01]  /*b530*/  IMAD R97, R97, UR4, RZ ;  /* 0x0000000461617c24 */ /* 0x000fe2000f8e02ff */
[----:B------:R-:W4:Y:S04]  /*b540*/  @P0 LDG.E.U16 R23, desc[UR20][R32.64] ;  /* 0x0000001420170981 */ /* 0x000f28000c1e1500 */
[----:B---3--:R-:W3:Y:S04]  /*b550*/  @P0 LDG.E.U16 R25, desc[UR20][R28.64] ;  /* 0x000000141c190981 */ /* 0x008ee8000c1e1500 */
[----:B--2---:R-:W2:Y:S04]  /*b560*/  @P0 LDG.E.U16 R165, desc[UR20][R52.64] ;  /* 0x0000001434a50981 */ /* 0x004ea8000c1e1500 */
[----:B----4-:R-:W4:Y:S04]  /*b570*/  @P0 LDG.E.U16 R140, desc[UR20][R6.64] ;  /* 0x00000014068c0981 */ /* 0x010f28000c1e1500 */
[----:B------:R-:W2:Y:S04]  /*b580*/  @P0 LDG.E.U16 R139, desc[UR20][R136.64] ;  /* 0x00000014888b0981 */ /* 0x000ea8000c1e1500 */
[----:B------:R-:W3:Y:S04]  /*b590*/  @P0 LDG.E.U16 R141, desc[UR20][R48.64] ;  /* 0x00000014308d0981 */ /* 0x000ee8000c1e1500 */
[----:B------:R-:W3:Y:S01]  /*b5a0*/  @P0 LDG.E.U16 R164, desc[UR20][R68.64] ;  /* 0x0000001444a40981 */ /* 0x000ee2000c1e1500 */
[----:B0-----:R-:W-:-:S05]  /*b5b0*/  PRMT R27, RZ, 0x7610, R27 ;  /* 0x00007610ff1b7816 */ /* 0x001fca000000001b */
[----:B------:R-:W-:Y:S04]  /*b5c0*/  STL.S16 [R1+0x238], R27 ;  /* 0x0002381b01007387 */ /* 0x000fe80000100600 */
[----:B------:R-:W3:Y:S04]  /*b5d0*/  LDL.LU.64 R136, [R1+0x760] ;  /* 0x0007600001887983 */ /* 0x000ee80000300a00 */
[----:B--2---:R0:W-:Y:S04]  /*b5e0*/  STL [R1+0x2c4], R139 ;  /* 0x0002c48b01007387 */ /* 0x0041e80000100800 */
[----:B0-----:R-:W2:Y:S04]  /*b5f0*/  LDL.LU R139, [R1+0x75c] ;  /* 0x00075c00018b7983 */ /* 0x001ea80000300800 */
[----:B----4-:R0:W-:Y:S04]  /*b600*/  STL [R1+0x2c0], R140 ;  /* 0x0002c08c01007387 */ /* 0x0101e80000100800 */
[----:B0-----:R-:W4:Y:S04]  /*b610*/  LDL.LU R140, [R1+0x758] ;  /* 0x00075800018c7983 */ /* 0x001f280000300800 */
[----:B------:R-:W-:Y:S04]  /*b620*/  STL.64 [R1+0x620], R6 ;  /* 0x0006200601007387 */ /* 0x000fe80000100a00 */
[----:B---3--:R0:W-:Y:S04]  /*b630*/  STL [R1+0x2bc], R141 ;  /* 0x0002bc8d01007387 */ /* 0x0081e80000100800 */
[----:B0-----:R-:W3:Y:S04]  /*b640*/  LDL.LU R141, [R1+0x754] ;  /* 0x00075400018d7983 */ /* 0x001ee80000300800 */
[----:B------:R-:W-:Y:S04]  /*b650*/  STL [R1+0x67c], R48 ;  /* 0x00067c3001007387 */ /* 0x000fe80000100800 */
[----:B------:R-:W-:Y:S04]  /*b660*/  STL [R1+0x678], R49 ;  /* 0x0006783101007387 */ /* 0x000fe80000100800 */
[----:B------:R0:W-:Y:S04]  /*b670*/  STL [R1+0x2b8], R165 ;  /* 0x0002b8a501007387 */ /* 0x0001e80000100800 */
[----:B0-----:R-:W2:Y:S04]  /*b680*/  LDL.LU R165, [R1+0x750] ;  /* 0x0007500001a57983 */ /* 0x001ea80000300800 */
        /* <DEDUP_REMOVED lines=16> */
[----:B------:R0:W-:Y:S04]  /*b790*/  STL [R1+0x6a4], R68 ;  /* 0x0006a44401007387 */ /* 0x0001e80000100800 */
[----:B0-----:R-:W2:Y:S01]  /*b7a0*/  LDL.LU R68, [R1+0x238] ;  /* 0x0002380001447983 */ /* 0x001ea20000300800 */
[----:B------:R-:W-:-:S02]  /*b7b0*/  LEA.HI.X.SX32 R47, R47, R163, 0x1, P3 ;  /* 0x000000a32f2f7211 */ /* 0x000fc400018f0eff */
[----:B------:R-:W-:-:S04]  /*b7c0*/  LEA R50, P3, R51, R162, 0x1 ;  /* 0x000000a233327211 */ /* 0x000fc800078608ff */
[----:B------:R-:W-:Y:S02]  /*b7d0*/  LEA.HI.X.SX32 R51, R51, R163, 0x1, P3 ;  /* 0x000000a333337211 */ /* 0x000fe400018f0eff */
[----:B------:R-:W-:-:S04]  /*b7e0*/  LEA R54, P3, R82, R162, 0x1 ;  /* 0x000000a252367211 */ /* 0x000fc800078608ff */
[----:B------:R-:W-:Y:S02]  /*b7f0*/  LEA.HI.X.SX32 R55, R82, R163, 0x1, P3 ;  /* 0x000000a352377211 */ /* 0x000fe400018f0eff */
[----:B------:R-:W-:-:S04]  /*b800*/  LEA R58, P3, R78, R162, 0x1 ;  /* 0x000000a24e3a7211 */ /* 0x000fc800078608ff */
[----:B------:R-:W-:Y:S02]  /*b810*/  LEA.HI.X.SX32 R59, R78, R163, 0x1, P3 ;  /* 0x000000a34e3b7211 */ /* 0x000fe400018f0eff */
[----:B------:R-:W-:-:S04]  /*b820*/  LEA R62, P3, R71, R162, 0x1 ;  /* 0x000000a2473e7211 */ /* 0x000fc800078608ff */
[----:B------:R-:W-:Y:S02]  /*b830*/  LEA.HI.X.SX32 R63, R71, R163, 0x1, P3 ;  /* 0x000000a3473f7211 */ /* 0x000fe400018f0eff */
[----:B------:R-:W-:-:S04]  /*b840*/  LEA R66, P3, R70, R162, 0x1 ;  /* 0x000000a246427211 */ /* 0x000fc800078608ff */
[-C--:B------:R-:W-:Y:S02]  /*b850*/  LEA.HI.X.SX32 R67, R70, R163.reuse, 0x1, P3 ;  /* 0x000000a346437211 */ /* 0x080fe400018f0eff */
[CC--:B------:R-:W-:Y:S02]  /*b860*/  LEA R70, P3, R104.reuse, R162.reuse, 0x1 ;  /* 0x000000a268467211 */ /* 0x0c0fe400078608ff */
[-C--:B------:R-:W-:Y:S02]  /*b870*/  LEA R72, P5, R73, R162.reuse, 0x1 ;  /* 0x000000a249487211 */ /* 0x080fe400078a08ff */
[-C--:B------:R-:W-:Y:S02]  /*b880*/  LEA.HI.X.SX32 R71, R104, R163.reuse, 0x1, P3 ;  /* 0x000000a368477211 */ /* 0x080fe400018f0eff */
[----:B------:R-:W-:Y:S02]  /*b890*/  LEA R74, P3, R75, R162, 0x1 ;  /* 0x000000a24b4a7211 */ /* 0x000fe400078608ff */
[----:B------:R-:W-:-:S02]  /*b8a0*/  LEA.HI.X.SX32 R73, R73, R163, 0x1, P5 ;  /* 0x000000a349497211 */ /* 0x000fc400028f0eff */
[-C--:B------:R-:W-:Y:S01]  /*b8b0*/  LEA R76, P5, R77, R162.reuse, 0x1 ;  /* 0x000000a24d4c7211 */ /* 0x080fe200078a08ff */
[----:B------:R0:W-:Y:S01]  /*b8c0*/  STL [R1+0x6a0], R69 ;  /* 0x0006a04501007387 */ /* 0x0001e20000100800 */
[-C--:B------:R-:W-:Y:S02]  /*b8d0*/  LEA.HI.X.SX32 R75, R75, R163.reuse, 0x1, P3 ;  /* 0x000000a34b4b7211 */ /* 0x080fe400018f0eff */
[----:B------:R-:W-:Y:S02]  /*b8e0*/  LEA R78, P3, R79, R162, 0x1 ;  /* 0x000000a24f4e7211 */ /* 0x000fe400078608ff */
[----:B------:R-:W-:Y:S02]  /*b8f0*/  LEA.HI.X.SX32 R77, R77, R163, 0x1, P5 ;  /* 0x000000a34d4d7211 */ /* 0x000fe400028f0eff */
[----:B------:R-:W-:Y:S02]  /*b900*/  PRMT R64, RZ, 0x7610, R64 ;  /* 0x00007610ff407816 */ /* 0x000fe40000000040 */
[----:B0-----:R-:W-:-:S02]  /*b910*/  PRMT R69, RZ, 0x7610, R69 ;  /* 0x00007610ff457816 */ /* 0x001fc40000000045 */
[----:B------:R-:W-:Y:S02]  /*b920*/  LEA.HI.X.SX32 R79, R79, R163, 0x1, P3 ;  /* 0x000000a34f4f7211 */ /* 0x000fe400018f0eff */
[----:B------:R-:W-:Y:S02]  /*b930*/  PRMT R26, RZ, 0x7610, R26 ;  /* 0x00007610ff1a7816 */ /* 0x000fe4000000001a */
[----:B------:R-:W3:Y:S04]  /*b940*/  @P0 LDG.E.U16 R69, desc[UR20][R76.64] ;  /* 0x000000144c450981 */ /* 0x000ee8000c1e1500 */
[----:B------:R-:W3:Y:S04]  /*b950*/  @P0 LDG.E.U16 R64, desc[UR20][R78.64] ;  /* 0x000000144e400981 */ /* 0x000ee8000c1e1500 */
[----:B------:R-:W3:Y:S04]  /*b960*/  @P0 LDG.E.U16 R26, desc[UR20][R72.64] ;  /* 0x00000014481a0981 */ /* 0x000ee8000c1e1500 */
[----:B--2---:R-:W2:Y:S01]  /*b970*/  @P0 LDG.E.U16 R68, desc[UR20][R74.64] ;  /* 0x000000144a440981 */ /* 0x004ea2000c1e1500 */
[----:B------:R-:W-:-:S03]  /*b980*/  IMAD R81, R113, UR4, RZ ;  /* 0x0000000471517c24 */ /* 0x000fc6000f8e02ff */
[----:B------:R-:W-:Y:S02]  /*b990*/  STL [R1+0x6ac], R72 ;  /* 0x0006ac4801007387 */ /* 0x000fe40000100800 */
[C---:B------:R-:W-:Y:S02]  /*b9a0*/  LEA R80, P5, R81.reuse, R162, 0x1 ;  /* 0x000000a251507211 */ /* 0x040fe400078a08ff */
[----:B------:R-:W-:Y:S01]  /*b9b0*/  STL [R1+0x6a8], R73 ;  /* 0x0006a84901007387 */ /* 0x000fe20000100800 */
[----:B-1----:R-:W-:Y:S02]  /*b9c0*/  PRMT R44, RZ, 0x7610, R44 ;  /* 0x00007610ff2c7816 */ /* 0x002fe4000000002c */
[----:B------:R-:W-:Y:S02]  /*b9d0*/  LEA.HI.X.SX32 R81, R81, R163, 0x1, P5 ;  /* 0x000000a351517211 */ /* 0x000fe400028f0eff */
[----:B------:R-:W-:Y:S02]  /*b9e0*/  PRMT R45, RZ, 0x7610, R45 ;  /* 0x00007610ff2d7816 */ /* 0x000fe4000000002d */
[----:B------:R-:W-:Y:S01]  /*b9f0*/  PRMT R42, RZ, 0x7610, R42 ;  /* 0x00007610ff2a7816 */ /* 0x000fe2000000002a */
[----:B------:R-:W4:Y:S01]  /*ba00*/  @P0 LDG.E.U16 R44, desc[UR20][R142.64] ;  /* 0x000000148e2c0981 */ /* 0x000f22000c1e1500 */
[----:B------:R-:W-:-:S02]  /*ba10*/  PRMT R43, RZ, 0x7610, R43 ;  /* 0x00007610ff2b7816 */ /* 0x000fc4000000002b */
[----:B------:R-:W-:Y:S01]  /*ba20*/  PRMT R40, RZ, 0x7610, R40 ;  /* 0x00007610ff287816 */ /* 0x000fe20000000028 */
[----:B------:R-:W4:Y:S01]  /*ba30*/  @P0 LDG.E.U16 R45, desc[UR20][R144.64] ;  /* 0x00000014902d0981 */ /* 0x000f22000c1e1500 */
[----:B------:R-:W-:Y:S02]  /*ba40*/  PRMT R41, RZ, 0x7610, R41 ;  /* 0x00007610ff297816 */ /* 0x000fe40000000029 */
[----:B------:R-:W-:Y:S01]  /*ba50*/  PRMT R38, RZ, 0x7610, R38 ;  /* 0x00007610ff267816 */ /* 0x000fe20000000026 */
[----:B------:R-:W4:Y:S01]  /*ba60*/  @P0 LDG.E.U16 R42, desc[UR20][R146.64] ;  /* 0x00000014922a0981 */ /* 0x000f22000c1e1500 */
[----:B------:R-:W-:Y:S02]  /*ba70*/  PRMT R39, RZ, 0x7610, R39 ;  /* 0x00007610ff277816 */ /* 0x000fe40000000027 */
[----:B------:R-:W-:Y:S01]  /*ba80*/  PRMT R36, RZ, 0x7610, R36 ;  /* 0x00007610ff247816 */ /* 0x000fe20000000024 */
[----:B------:R-:W4:Y:S01]  /*ba90*/  @P0 LDG.E.U16 R43, desc[UR20][R148.64] ;  /* 0x00000014942b0981 */ /* 0x000f22000c1e1500 */
[----:B------:R-:W-:-:S03]  /*baa0*/  PRMT R37, RZ, 0x7610, R37 ;  /* 0x00007610ff257816 */ /* 0x000fc60000000025 */
[----:B------:R-:W4:Y:S04]  /*bab0*/  @P0 LDG.E.U16 R40, desc[UR20][R150.64] ;  /* 0x0000001496280981 */ /* 0x000f28000c1e1500 */
[----:B------:R-:W4:Y:S04]  /*bac0*/  @P0 LDG.E.U16 R41, desc[UR20][R152.64] ;  /* 0x0000001498290981 */ /* 0x000f28000c1e1500 */
[----:B------:R-:W4:Y:S04]  /*bad0*/  @P0 LDG.E.U16 R38, desc[UR20][R98.64] ;  /* 0x0000001462260981 */ /* 0x000f28000c1e1500 */
[----:B------:R0:W4:Y:S04]  /*bae0*/  @P0 LDG.E.U16 R39, desc[UR20][R100.64] ;  /* 0x0000001464270981 */ /* 0x000128000c1e1500 */
[----:B------:R-:W4:Y:S04]  /*baf0*/  @P0 LDG.E.U16 R36, desc[UR20][R154.64] ;  /* 0x000000149a240981 */ /* 0x000f28000c1e1500 */
[----:B------:R-:W4:Y:S04]  /*bb00*/  @P0 LDG.E.U16 R37, desc[UR20][R156.64] ;  /* 0x000000149c250981 */ /* 0x000f28000c1e1500 */
[----:B--2---:R-:W-:Y:S04]  /*bb10*/  STL [R1+0x6b8], R68 ;  /* 0x0006b84401007387 */ /* 0x004fe80000100800 */
[----:B------:R-:W-:Y:S04]  /*bb20*/  STL [R1+0x6b4], R74 ;  /* 0x0006b44a01007387 */ /* 0x000fe80000100800 */
[----:B------:R-:W-:Y:S04]  /*bb30*/  STL [R1+0x6b0], R75 ;  /* 0x0006b04b01007387 */ /* 0x000fe80000100800 */
[----:B---3--:R-:W-:Y:S04]  /*bb40*/  STL [R1+0x6c4], R69 ;  /* 0x0006c44501007387 */ /* 0x008fe80000100800 */
[----:B------:R-:W-:Y:S04]  /*bb50*/  STL [R1+0x6c0], R76 ;  /* 0x0006c04c01007387 */ /* 0x000fe80000100800 */
[----:B------:R1:W-:Y:S04]  /*bb60*/  STL [R1+0x6bc], R77 ;  /* 0x0006bc4d01007387 */ /* 0x0003e80000100800 */
[----:B------:R-:W-:Y:S04]  /*bb70*/  STL [R1+0x6d0], R64 ;  /* 0x0006d04001007387 */ /* 0x000fe80000100800 */
[----:B------:R-:W-:Y:S04]  /*bb80*/  STL [R1+0x6cc], R78 ;  /* 0x0006cc4e01007387 */ /* 0x000fe80000100800 */
[----:B------:R-:W-:Y:S04]  /*bb90*/  STL [R1+0x6c8], R79 ;  /* 0x0006c84f01007387 */ /* 0x000fe80000100800 */
[----:B------:R-:W-:Y:S04]  /*bba0*/  STL [R1+0x6d4], R81 ;  /* 0x0006d45101007387 */ /* 0x000fe80000100800 */
[----:B------:R2:W-:Y:S04]  /*bbb0*/  STL [R1+0x23c], R26 ;  /* 0x00023c1a01007387 */ /* 0x0005e80000100800 */
[----:B------:R-:W3:Y:S04]  /*bbc0*/  LDL.LU.64 R142, [R1+0x738] ;  /* 0x00073800018e7983 */ /* 0x000ee80000300a00 */
[----:B------:R-:W2:Y:S04]  /*bbd0*/  LDL.LU.64 R144, [R1+0x730] ;  /* 0x0007300001907983 */ /* 0x000ea80000300a00 */
[----:B------:R-:W2:Y:S04]  /*bbe0*/  LDL.LU.64 R146, [R1+0x728] ;  /* 0x0007280001927983 */ /* 0x000ea80000300a00 */
[----:B------:R-:W2:Y:S04]  /*bbf0*/  LDL.LU.64 R148, [R1+0x720] ;  /* 0x0007200001947983 */ /* 0x000ea80000300a00 */
[----:B------:R-:W2:Y:S04]  /*bc00*/  LDL.LU.64 R150, [R1+0x718] ;  /* 0x0007180001967983 */ /* 0x000ea80000300a00 */
[----:B------:R-:W2:Y:S04]  /*bc10*/  LDL.LU.64 R152, [R1+0x710] ;  /* 0x0007100001987983 */ /* 0x000ea80000300a00 */
[----:B------:R-:W2:Y:S04]  /*bc20*/  LDL.LU.64 R98, [R1+0x708] ;  /* 0x0007080001627983 */ /* 0x000ea80000300a00 */
[----:B------:R-:W0:Y:S04]  /*bc30*/  LDL.LU.64 R100, [R1+0x700] ;  /* 0x0007000001647983 */ /* 0x000e280000300a00 */
[----:B------:R-:W2:Y:S04]  /*bc40*/  LDL.LU.64 R154, [R1+0x6f8] ;  /* 0x0006f800019a7983 */ /* 0x000ea80000300a00 */
[----:B------:R-:W2:Y:S01]  /*bc50*/  LDL.LU.64 R156, [R1+0x6f0] ;  /* 0x0006f000019c7983 */ /* 0x000ea20000300a00 */
[----:B------:R-:W-:Y:S01]  /*bc60*/  IMAD R83, R84, UR4, RZ ;  /* 0x0000000454537c24 */ /* 0x000fe2000f8e02ff */
[----:B------:R-:W-:Y:S01]  /*bc70*/  LEA R84, P5, R85, R162, 0x1 ;  /* 0x000000a255547211 */ /* 0x000fe200078a08ff */
[----:B------:R-:W-:-:S03]  /*bc80*/  IMAD R89, R90, UR4, RZ ;  /* 0x000000045a597c24 */ /* 0x000fc6000f8e02ff */
[-C--:B------:R-:W-:Y:S02]  /*bc90*/  LEA R82, P3, R83, R162.reuse, 0x1 ;  /* 0x000000a253527211 */ /* 0x080fe400078608ff */
[-C--:B------:R-:W-:Y:S02]  /*bca0*/  LEA.HI.X.SX32 R85, R85, R163.reuse, 0x1, P5 ;  /* 0x000000a355557211 */ /* 0x080fe400028f0eff */
[-C--:B------:R-:W-:Y:S02]  /*bcb0*/  LEA.HI.X.SX32 R83, R83, R163.reuse, 0x1, P3 ;  /* 0x000000a353537211 */ /* 0x080fe400018f0eff */
[-C--:B------:R-:W-:Y:S02]  /*bcc0*/  LEA R86, P3, R87, R162.reuse, 0x1 ;  /* 0x000000a257567211 */ /* 0x080fe400078608ff */
[----:B------:R-:W-:Y:S02]  /*bcd0*/  LEA R88, P5, R89, R162, 0x1 ;  /* 0x000000a259587211 */ /* 0x000fe400078a08ff */
[----:B------:R-:W-:-:S02]  /*bce0*/  LEA.HI.X.SX32 R87, R87, R163, 0x1, P3 ;  /* 0x000000a357577211 */ /* 0x000fc400018f0eff */
[-C--:B------:R-:W-:Y:S02]  /*bcf0*/  LEA R90, P3, R91, R162.reuse, 0x1 ;  /* 0x000000a25b5a7211 */ /* 0x080fe400078608ff */
[-C--:B------:R-:W-:Y:S02]  /*bd00*/  LEA.HI.X.SX32 R89, R89, R163.reuse, 0x1, P5 ;  /* 0x000000a359597211 */ /* 0x080fe400028f0eff */
[-C--:B------:R-:W-:Y:S02]  /*bd10*/  LEA R92, P5, R93, R162.reuse, 0x1 ;  /* 0x000000a25d5c7211 */ /* 0x080fe400078a08ff */
[-C--:B------:R-:W-:Y:S02]  /*bd20*/  LEA.HI.X.SX32 R91, R91, R163.reuse, 0x1, P3 ;  /* 0x000000a35b5b7211 */ /* 0x080fe400018f0eff */
[----:B------:R-:W-:Y:S02]  /*bd30*/  LEA R94, P3, R95, R162, 0x1 ;  /* 0x000000a25f5e7211 */ /* 0x000fe400078608ff */
[----:B------:R-:W-:-:S02]  /*bd40*/  LEA.HI.X.SX32 R93, R93, R163, 0x1, P5 ;  /* 0x000000a35d5d7211 */ /* 0x000fc400028f0eff */
[----:B------:R-:W-:Y:S02]  /*bd50*/  LEA R96, P5, R97, R162, 0x1 ;  /* 0x000000a261607211 */ /* 0x000fe400078a08ff */
[-C--:B------:R-:W-:Y:S02]  /*bd60*/  LEA.HI.X.SX32 R95, R95, R163.reuse, 0x1, P3 ;  /* 0x000000a35f5f7211 */ /* 0x080fe400018f0eff */
[----:B------:R-:W-:Y:S02]  /*bd70*/  ISETP.GE.AND P3, PT, R109, RZ, PT ;  /* 0x000000ff6d00720c */ /* 0x000fe40003f66270 */
[----:B------:R-:W-:Y:S01]  /*bd80*/  LEA.HI.X.SX32 R97, R97, R163, 0x1, P5 ;  /* 0x000000a361617211 */ /* 0x000fe200028f0eff */
[----:B------:R-:W3:Y:S01]  /*bd90*/  LDL.LU R109, [R1+0x2a0] ;  /* 0x0002a000016d7983 */ /* 0x000ee20000300800 */
[----:B------:R-:W-:-:S03]  /*bda0*/  ISETP.GE.AND P5, PT, R103, RZ, PT ;  /* 0x000000ff6700720c */ /* 0x000fc60003fa6270 */
[----:B------:R-:W3:Y:S01]  /*bdb0*/  LDL.LU R126, [R1+0x24] ;  /* 0x00002400017e7983 */ /* 0x000ee20000300800 */
[----:B------:R-:W-:-:S03]  /*bdc0*/  ISETP.GE.AND P6, PT, R161, RZ, PT ;  /* 0x000000ffa100720c */ /* 0x000fc60003fc6270 */
[----:B------:R-:W3:Y:S02]  /*bdd0*/  LDL.LU R103, [R1+0x20] ;  /* 0x0000200001677983 */ /* 0x000ee40000300800 */
[----:B------:R-:W-:-:S04]  /*bde0*/  @!P3 IMAD.MOV R102, RZ, RZ, -R102 ;  /* 0x000000ffff66b224 */ /* 0x000fc800078e0a66 */
[----:B0-----:R-:W-:Y:S01]  /*bdf0*/  @!P5 IMAD.MOV R101, RZ, RZ, -R101 ;  /* 0x000000ffff65d224 */ /* 0x001fe200078e0a65 */
[----:B------:R-:W-:Y:S02]  /*be00*/  ISETP.GE.AND P5, PT, R159, RZ, PT ;  /* 0x000000ff9f00720c */ /* 0x000fe40003fa6270 */
[----:B--2---:R-:W-:Y:S02]  /*be10*/  ISETP.GE.AND P3, PT, R157, RZ, PT ;  /* 0x000000ff9d00720c */ /* 0x004fe40003f66270 */
[----:B------:R-:W2:Y:S04]  /*be20*/  LDL.LU R157, [R1+0x6e8] ;  /* 0x0006e800019d7983 */ /* 0x000ea80000300800 */
[----:B------:R-:W2:Y:S04]  /*be30*/  LDL.LU R159, [R1+0x6e4] ;  /* 0x0006e400019f7983 */ /* 0x000ea80000300800 */
[----:B------:R-:W2:Y:S04]  /*be40*/  LDL.LU R161, [R1+0x6e0] ;  /* 0x0006e00001a17983 */ /* 0x000ea80000300800 */
[----:B-1----:R-:W2:Y:S04]  /*be50*/  LDL.LU R77, [R1+0x29c] ;  /* 0x00029c00014d7983 */ /* 0x002ea80000300800 */
[----:B------:R-:W3:Y:S04]  /*be60*/  LDL.LU R76, [R1+0x298] ;  /* 0x00029800014c7983 */ /* 0x000ee80000300800 */
[----:B------:R-:W4:Y:S04]  /*be70*/  LDL.LU R69, [R1+0x294] ;  /* 0x0002940001457983 */ /* 0x000f280000300800 */
        /* <DEDUP_REMOVED lines=18> */
[----:B------:R0:W-:Y:S04]  /*bfa0*/  STS.U16 [R3+UR9+0x5400], R2 ;  /* 0x0054000203007988 */ /* 0x0001e80008000409 */
[----:B------:R-:W-:Y:S04]  /*bfb0*/  STS.U16 [R3+UR9+0x5800], R24 ;  /* 0x0058001803007988 */ /* 0x000fe80008000409 */
        /* <DEDUP_REMOVED lines=9> */
[----:B0-----:R-:W4:Y:S04]  /*c050*/  LDL.LU R2, [R1+0x6dc] ;  /* 0x0006dc0001027983 */ /* 0x001f280000300800 */
[----:B--2---:R-:W-:Y:S04]  /*c060*/  STS.U16 [R3+UR9], R77 ;  /* 0x0000004d03007988 */ /* 0x004fe80008000409 */
[----:B---3--:R-:W-:Y:S04]  /*c070*/  STS.U16 [R3+UR9+0x400], R76 ;  /* 0x0004004c03007988 */ /* 0x008fe80008000409 */
[----:B----4-:R-:W-:Y:S04]  /*c080*/  STS.U16 [R3+UR9+0x800], R69 ;  /* 0x0008004503007988 */ /* 0x010fe80008000409 */
[----:B------:R-:W-:Y:S04]  /*c090*/  STS.U16 [R3+UR9+0xc00], R75 ;  /* 0x000c004b03007988 */ /* 0x000fe80008000409 */
[----:B------:R-:W-:Y:S04]  /*c0a0*/  STS.U16 [R3+UR9+0x1000], R74 ;  /* 0x0010004a03007988 */ /* 0x000fe80008000409 */
[----:B------:R-:W-:Y:S04]  /*c0b0*/  STS.U16 [R3+UR9+0x1400], R68 ;  /* 0x0014004403007988 */ /* 0x000fe80008000409 */
[----:B------:R-:W-:Y:S04]  /*c0c0*/  STS.U16 [R3+UR9+0x1800], R73 ;  /* 0x0018004903007988 */ /* 0x000fe80008000409 */
[----:B------:R0:W-:Y:S04]  /*c0d0*/  STS.U16 [R3+UR9+0x2000], R49 ;  /* 0x0020003103007988 */ /* 0x0001e80008000409 */
[----:B------:R-:W-:Y:S01]  /*c0e0*/  STS.U16 [R3+UR9+0x1c00], R72 ;  /* 0x001c004803007988 */ /* 0x000fe20008000409 */
[----:B0-----:R-:W-:-:S03]  /*c0f0*/  LOP3.LUT R49, R3, 0x20, RZ, 0x3c, !PT ;  /* 0x0000002003317812 */ /* 0x001fc600078e3cff */
        /* <DEDUP_REMOVED lines=22> */
[----:B------:R0:W-:Y:S04]  /*c260*/  STS.U16 [R49+UR9+0x2900], R0 ;  /* 0x0029000031007988 */ /* 0x0001e80008000409 */
[----:B0-----:R-:W2:Y:S04]  /*c270*/  LDL.LU R0, [R1+0x6d8] ;  /* 0x0006d80001007983 */ /* 0x001ea80000300800 */
[----:B------:R-:W3:Y:S04]  /*c280*/  LDL.LU R79, [R1+0x2c4] ;  /* 0x0002c400014f7983 */ /* 0x000ee80000300800 */
[----:B------:R-:W4:Y:S04]  /*c290*/  LDL.LU R69, [R1+0x2c0] ;  /* 0x0002c00001457983 */ /* 0x000f280000300800 */
[----:B------:R-:W2:Y:S04]  /*c2a0*/  LDL.LU R76, [R1+0x2bc] ;  /* 0x0002bc00014c7983 */ /* 0x000ea80000300800 */
[----:B------:R-:W2:Y:S04]  /*c2b0*/  LDL.LU R77, [R1+0x2b8] ;  /* 0x0002b800014d7983 */ /* 0x000ea80000300800 */
[----:B------:R-:W2:Y:S01]  /*c2c0*/  LDL.LU R68, [R1+0x2b4] ;  /* 0x0002b40001447983 */ /* 0x000ea20000300800 */
[----:B------:R-:W-:Y:S01]  /*c2d0*/  @!P3 IMAD.MOV R100, RZ, RZ, -R100 ;  /* 0x000000ffff64b224 */ /* 0x000fe200078e0a64 */
[C---:B------:R-:W-:Y:S01]  /*c2e0*/  SEL R104, R107.reuse, R126, !P4 ;  /* 0x0000007e6b687207 */ /* 0x040fe20006000000 */
[----:B------:R-:W-:Y:S01]  /*c2f0*/  @!P5 IMAD.MOV R99, RZ, RZ, -R99 ;  /* 0x000000ffff63d224 */ /* 0x000fe200078e0a63 */
[----:B------:R-:W-:-:S02]  /*c300*/  SEL R111, R107, R103, !P4 ;  /* 0x000000676b6f7207 */ /* 0x000fc40006000000 */
[----:B------:R-:W-:Y:S02]  /*c310*/  PRMT R18, RZ, 0x7610, R18 ;  /* 0x00007610ff127816 */ /* 0x000fe40000000012 */
[----:B------:R-:W-:Y:S01]  /*c320*/  PRMT R19, RZ, 0x7610, R19 ;  /* 0x00007610ff137816 */ /* 0x000fe20000000013 */
[----:B------:R-:W-:Y:S01]  /*c330*/  @!P6 IMAD.MOV R98, RZ, RZ, -R98 ;  /* 0x000000ffff62e224 */ /* 0x000fe200078e0a62 */
[C---:B------:R-:W-:Y:S01]  /*c340*/  SEL R103, R107.reuse, R102, !P4 ;  /* 0x000000666b677207 */ /* 0x040fe20006000000 */
[----:B------:R-:W2:Y:S01]  /*c350*/  LDL.LU R74, [R1+0x2b0] ;  /* 0x0002b000014a7983 */ /* 0x000ea20000300800 */
[C---:B------:R-:W-:Y:S02]  /*c360*/  SEL R102, R107.reuse, R101, !P4 ;  /* 0x000000656b667207 */ /* 0x040fe40006000000 */
[C---:B------:R-:W-:Y:S01]  /*c370*/  SEL R101, R107.reuse, R100, !P4 ;  /* 0x000000646b657207 */ /* 0x040fe20006000000 */
[----:B------:R0:W2:Y:S01]  /*c380*/  @P0 LDG.E.U16 R18, desc[UR20][R114.64] ;  /* 0x0000001472120981 */ /* 0x0000a2000c1e1500 */
[----:B------:R-:W-:-:S02]  /*c390*/  SEL R109, R107, R109, !P4 ;  /* 0x0000006d6b6d7207 */ /* 0x000fc40006000000 */
[C---:B------:R-:W-:Y:S01]  /*c3a0*/  SEL R100, R107.reuse, R99, !P4 ;  /* 0x000000636b647207 */ /* 0x040fe20006000000 */
[----:B------:R-:W-:Y:S01]  /*c3b0*/  IMAD R99, R104, UR4, RZ ;  /* 0x0000000468637c24 */ /* 0x000fe2000f8e02ff */
[C---:B------:R-:W-:Y:S01]  /*c3c0*/  SEL R113, R107.reuse, R161, !P4 ;  /* 0x000000a16b717207 */ /* 0x040fe20006000000 */
[----:B------:R1:W2:Y:S01]  /*c3d0*/  @P0 LDG.E.U16 R19, desc[UR20][R122.64] ;  /* 0x000000147a130981 */ /* 0x0002a2000c1e1500 */
[----:B------:R-:W-:Y:S01]  /*c3e0*/  SEL R117, R107, R156, !P4 ;  /* 0x0000009c6b757207 */ /* 0x000fe20006000000 */
[----:B------:R-:W-:Y:S01]  /*c3f0*/  IMAD R109, R109, UR4, RZ ;  /* 0x000000046d6d7c24 */ /* 0x000fe2000f8e02ff */
        /* <DEDUP_REMOVED lines=30> */
[----:B------:R-:W-:Y:S01]  /*c5e0*/  SEL R105, R107, R105, !P4 ;  /* 0x000000696b697207 */ /* 0x000fe20006000000 */
[----:B------:R-:W-:Y:S01]  /*c5f0*/  IMAD R111, R111, UR4, RZ ;  /* 0x000000046f6f7c24 */ /* 0x000fe2000f8e02ff */
[C---:B0-----:R-:W-:Y:S01]  /*c600*/  SEL R114, R107.reuse, R159, !P4 ;  /* 0x0000009f6b727207 */ /* 0x041fe20006000000 */
[----:B------:R-:W2:Y:S01]  /*c610*/  LDL.LU R75, [R1+0x2ac] ;  /* 0x0002ac00014b7983 */ /* 0x000ea20000300800 */
[----:B------:R-:W-:-:S02]  /*c620*/  SEL R115, R107, R157, !P4 ;  /* 0x0000009d6b737207 */ /* 0x000fc40006000000 */
[C---:B-1----:R-:W-:Y:S02]  /*c630*/  SEL R122, R107.reuse, R154, !P4 ;  /* 0x0000009a6b7a7207 */ /* 0x042fe40006000000 */
[----:B------:R-:W-:Y:S01]  /*c640*/  SEL R123, R107, R151, !P4 ;  /* 0x000000976b7b7207 */ /* 0x000fe20006000000 */
[----:B------:R-:W-:Y:S01]  /*c650*/  IMAD R113, R113, UR4, RZ ;  /* 0x0000000471717c24 */ /* 0x000fe2000f8e02ff */
[----:B------:R-:W-:Y:S02]  /*c660*/  SEL R107, R107, R98, !P4 ;  /* 0x000000626b6b7207 */ /* 0x000fe40006000000 */
[----:B------:R-:W-:Y:S01]  /*c670*/  PRMT R65, RZ, 0x7610, R65 ;  /* 0x00007610ff417816 */ /* 0x000fe20000000041 */
[----:B------:R-:W-:Y:S01]  /*c680*/  IMAD R64, R100, UR4, RZ ;  /* 0x0000000464407c24 */ /* 0x000fe2000f8e02ff */
[-C--:B------:R-:W-:Y:S01]  /*c690*/  LEA R98, P3, R99, R162.reuse, 0x1 ;  /* 0x000000a263627211 */ /* 0x080fe200078608ff */
[----:B------:R-:W-:Y:S01]  /*c6a0*/  IMAD R115, R115, UR4, RZ ;  /* 0x0000000473737c24 */ /* 0x000fe2000f8e02ff */
[-C--:B------:R-:W-:Y:S01]  /*c6b0*/  LEA R100, P6, R109, R162.reuse, 0x1 ;  /* 0x000000a26d647211 */ /* 0x080fe200078c08ff */
[----:B------:R-:W-:Y:S01]  /*c6c0*/  IMAD R6, R102, UR4, RZ ;  /* 0x0000000466067c24 */ /* 0x000fe2000f8e02ff */
[----:B------:R-:W-:Y:S01]  /*c6d0*/  LEA.HI.X.SX32 R99, R99, R163, 0x1, P3 ;  /* 0x000000a363637211 */ /* 0x000fe200018f0eff */
[----:B------:R-:W-:Y:S01]  /*c6e0*/  IMAD R117, R117, UR4, RZ ;  /* 0x0000000475757c24 */ /* 0x000fe2000f8e02ff */
[-C--:B------:R-:W-:Y:S01]  /*c6f0*/  LEA R102, P3, R111, R162.reuse, 0x1 ;  /* 0x000000a26f667211 */ /* 0x080fe200078608ff */
[----:B------:R-:W-:Y:S01]  /*c700*/  IMAD R119, R119, UR4, RZ ;  /* 0x0000000477777c24 */ /* 0x000fe2000f8e02ff */
[----:B------:R-:W-:Y:S01]  /*c710*/  LEA R104, P4, R113, R162, 0x1 ;  /* 0x000000a271687211 */ /* 0x000fe200078808ff */
[----:B------:R0:W2:Y:S01]  /*c720*/  @P0 LDG.E.U16 R65, desc[UR20][R80.64] ;  /* 0x0000001450410981 */ /* 0x0000a2000c1e1500 */
[----:B------:R-:W-:-:S02]  /*c730*/  IMAD R156, R108, UR4, RZ ;  /* 0x000000046c9c7c24 */ /* 0x000fc4000f8e02ff */
[----:B------:R-:W-:Y:S01]  /*c740*/  IMAD R160, R105, UR4, RZ ;  /* 0x0000000469a07c24 */ /* 0x000fe2000f8e02ff */
[-C--:B------:R-:W-:Y:S01]  /*c750*/  LEA.HI.X.SX32 R105, R113, R163.reuse, 0x1, P4 ;  /* 0x000000a371697211 */ /* 0x080fe200020f0eff */
[----:B------:R-:W-:Y:S01]  /*c760*/  IMAD R159, R103, UR4, RZ ;  /* 0x00000004679f7c24 */ /* 0x000fe2000f8e02ff */
[-C--:B------:R-:W-:Y:S01]  /*c770*/  LEA.HI.X.SX32 R103, R111, R163.reuse, 0x1, P3 ;  /* 0x000000a36f677211 */ /* 0x080fe200018f0eff */
[----:B------:R-:W-:Y:S01]  /*c780*/  IMAD R153, R153, UR4, RZ ;  /* 0x0000000499997c24 */ /* 0x000fe2000f8e02ff */
[----:B------:R-:W2:Y:S01]  /*c790*/  LDL.LU R72, [R1+0x2a8] ;  /* 0x0002a80001487983 */ /* 0x000ea20000300800 */
[----:B0-----:R-:W-:Y:S01]  /*c7a0*/  IMAD R81, R101, UR4, RZ ;  /* 0x0000000465517c24 */ /* 0x001fe2000f8e02ff */
[----:B------:R-:W-:Y:S01]  /*c7b0*/  LEA.HI.X.SX32 R101, R109, R163, 0x1, P6 ;  /* 0x000000a36d657211 */ /* 0x000fe200030f0eff */
[----:B------:R-:W-:Y:S01]  /*c7c0*/  IMAD R158, R110, UR4, RZ ;  /* 0x000000046e9e7c24 */ /* 0x000fe2000f8e02ff */
[-C--:B------:R-:W-:Y:S01]  /*c7d0*/  LEA R108, P6, R115, R162.reuse, 0x1 ;  /* 0x000000a2736c7211 */ /* 0x080fe200078c08ff */
[----:B------:R-:W-:Y:S01]  /*c7e0*/  IMAD R157, R112, UR4, RZ ;  /* 0x00000004709d7c24 */ /* 0x000fe2000f8e02ff */
[-C--:B------:R-:W-:Y:S01]  /*c7f0*/  LEA R110, P3, R117, R162.reuse, 0x1 ;  /* 0x000000a2756e7211 */ /* 0x080fe200078608ff */
[----:B------:R-:W-:Y:S01]  /*c800*/  IMAD R124, R124, UR4, RZ ;  /* 0x000000047c7c7c24 */ /* 0x000fe2000f8e02ff */
[----:B------:R-:W-:Y:S01]  /*c810*/  LEA R112, P4, R119, R162, 0x1 ;  /* 0x000000a277707211 */ /* 0x000fe200078808ff */
[----:B------:R-:W-:-:S02]  /*c820*/  IMAD R123, R123, UR4, RZ ;  /* 0x000000047b7b7c24 */ /* 0x000fc4000f8e02ff */
[----:B------:R-:W-:Y:S01]  /*c830*/  IMAD R114, R114, UR4, RZ ;  /* 0x0000000472727c24 */ /* 0x000fe2000f8e02ff */
[-C--:B------:R-:W-:Y:S01]  /*c840*/  LEA.HI.X.SX32 R109, R115, R163.reuse, 0x1, P6 ;  /* 0x000000a3736d7211 */ /* 0x080fe200030f0eff */
[----:B------:R-:W-:Y:S01]  /*c850*/  IMAD R149, R149, UR4, RZ ;  /* 0x0000000495957c24 */ /* 0x000fe2000f8e02ff */
[-C--:B------:R-:W-:Y:S01]  /*c860*/  LEA R116, P6, R153, R162.reuse, 0x1 ;  /* 0x000000a299747211 */ /* 0x080fe200078c08ff */
[----:B------:R-:W-:Y:S01]  /*c870*/  IMAD R126, R126, UR4, RZ ;  /* 0x000000047e7e7c24 */ /* 0x000fe2000f8e02ff */
[-C--:B------:R-:W-:Y:S01]  /*c880*/  LEA.HI.X.SX32 R111, R117, R163.reuse, 0x1, P3 ;  /* 0x000000a3756f7211 */ /* 0x080fe200018f0eff */
[----:B------:R-:W-:Y:S01]  /*c890*/  IMAD R161, R106, UR4, RZ ;  /* 0x000000046aa17c24 */ /* 0x000fe2000f8e02ff */
[-C--:B------:R-:W-:Y:S01]  /*c8a0*/  LEA.HI.X.SX32 R113, R119, R163.reuse, 0x1, P4 ;  /* 0x000000a377717211 */ /* 0x080fe200020f0eff */
[----:B------:R-:W-:Y:S01]  /*c8b0*/  IMAD R122, R122, UR4, RZ ;  /* 0x000000047a7a7c24 */ /* 0x000fe2000f8e02ff */
[-C--:B------:R-:W-:Y:S01]  /*c8c0*/  LEA R118, P3, R124, R162.reuse, 0x1 ;  /* 0x000000a27c767211 */ /* 0x080fe200078608ff */
[----:B------:R-:W-:Y:S01]  /*c8d0*/  IMAD R154, R121, UR4, RZ ;  /* 0x00000004799a7c24 */ /* 0x000fe2000f8e02ff */
[-C--:B------:R-:W-:Y:S01]  /*c8e0*/  LEA R120, P4, R123, R162.reuse, 0x1 ;  /* 0x000000a27b787211 */ /* 0x080fe200078808ff */
[----:B------:R-:W-:Y:S01]  /*c8f0*/  IMAD R78, R107, UR4, RZ ;  /* 0x000000046b4e7c24 */ /* 0x000fe2000f8e02ff */
[-C--:B------:R-:W-:Y:S01]  /*c900*/  LEA R106, P5, R114, R162.reuse, 0x1 ;  /* 0x000000a2726a7211 */ /* 0x080fe200078a08ff */
[----:B------:R-:W-:Y:S01]  /*c910*/  IMAD R147, R147, UR4, RZ ;  /* 0x0000000493937c24 */ /* 0x000fe2000f8e02ff */
[-C--:B------:R-:W-:Y:S01]  /*c920*/  LEA.HI.X.SX32 R117, R153, R163.reuse, 0x1, P6 ;  /* 0x000000a399757211 */ /* 0x080fe200030f0eff */
[----:B------:R-:W-:Y:S01]  /*c930*/  IMAD.MOV.U32 R153, RZ, RZ, R6 ;  /* 0x000000ffff997224 */ /* 0x000fe200078e0006 */
[-C--:B------:R-:W-:Y:S01]  /*c940*/  LEA.HI.X.SX32 R119, R124, R163.reuse, 0x1, P3 ;  /* 0x000000a37c777211 */ /* 0x080fe200018f0eff */
        /* <DEDUP_REMOVED lines=33> */
[----:B------:R-:W-:Y:S01]  /*cb60*/  LEA R30, P5, R145, R162, 0x1 ;  /* 0x000000a2911e7211 */ /* 0x000fe200078a08ff */
[----:B------:R-:W-:Y:S01]  /*cb70*/  IMAD R133, R133, UR4, RZ ;  /* 0x0000000485857c24 */ /* 0x000fe2000f8e02ff */
[-C--:B------:R-:W-:Y:S01]  /*cb80*/  LEA.HI.X.SX32 R29, R144, R163.reuse, 0x1, P3 ;  /* 0x000000a3901d7211 */ /* 0x080fe200018f0eff */
[----:B------:R-:W-:Y:S01]  /*cb90*/  IMAD R148, R129, UR4, RZ ;  /* 0x0000000481947c24 */ /* 0x000fe2000f8e02ff */
[-C--:B------:R-:W-:Y:S01]  /*cba0*/  LEA.HI.X.SX32 R27, R143, R163.reuse, 0x1, P4 ;  /* 0x000000a38f1b7211 */ /* 0x080fe200020f0eff */
[----:B------:R-:W2:Y:S01]  /*cbb0*/  LDL.LU R73, [R1+0x23c] ;  /* 0x00023c0001497983 */ /* 0x000ea20000300800 */
[----:B------:R-:W-:-:S02]  /*cbc0*/  LEA.HI.X.SX32 R31, R145, R163, 0x1, P5 ;  /* 0x000000a3911f7211 */ /* 0x000fc400028f0eff */
[CC--:B------:R-:W-:Y:S02]  /*cbd0*/  LEA R8, P3, R141.reuse, R162.reuse, 0x1 ;  /* 0x000000a28d087211 */ /* 0x0c0fe400078608ff */
[-C--:B------:R-:W-:Y:S02]  /*cbe0*/  LEA R22, P4, R140, R162.reuse, 0x1 ;  /* 0x000000a28c167211 */ /* 0x080fe400078808ff */
[----:B------:R-:W-:Y:S02]  /*cbf0*/  LEA R24, P5, R142, R162, 0x1 ;  /* 0x000000a28e187211 */ /* 0x000fe400078a08ff */
[-C--:B------:R-:W-:Y:S02]  /*cc00*/  LEA.HI.X.SX32 R9, R141, R163.reuse, 0x1, P3 ;  /* 0x000000a38d097211 */ /* 0x080fe400018f0eff */
[-C--:B------:R-:W-:Y:S02]  /*cc10*/  LEA.HI.X.SX32 R23, R140, R163.reuse, 0x1, P4 ;  /* 0x000000a38c177211 */ /* 0x080fe400020f0eff */
        /* <DEDUP_REMOVED lines=15> */
[-C--:B------:R-:W-:Y:S02]  /*cd10*/  LEA R132, P5, R133, R162.reuse, 0x1 ;  /* 0x000000a285847211 */ /* 0x080fe400078a08ff */
[-C--:B------:R-:W-:Y:S02]  /*cd20*/  LEA.HI.X.SX32 R135, R152, R163.reuse, 0x1, P3 ;  /* 0x000000a398877211 */ /* 0x080fe400018f0eff */
[----:B------:R-:W-:Y:S02]  /*cd30*/  LEA.HI.X.SX32 R137, R151, R163, 0x1, P4 ;  /* 0x000000a397897211 */ /* 0x000fe400020f0eff */
[----:B------:R-:W-:-:S02]  /*cd40*/  LEA R140, P3, R155, R162, 0x1 ;  /* 0x000000a29b8c7211 */ /* 0x000fc400078608ff */
[-C--:B------:R-:W-:Y:S02]  /*cd50*/  LEA.HI.X.SX32 R133, R133, R163.reuse, 0x1, P5 ;  /* 0x000000a385857211 */ /* 0x080fe400028f0eff */
[-C--:B------:R-:W-:Y:S02]  /*cd60*/  LEA R142, P4, R154, R162.reuse, 0x1 ;  /* 0x000000a29a8e7211 */ /* 0x080fe400078808ff */
[-C--:B------:R-:W-:Y:S02]  /*cd70*/  LEA R138, P5, R148, R162.reuse, 0x1 ;  /* 0x000000a2948a7211 */ /* 0x080fe400078a08ff */
[-C--:B------:R-:W-:Y:S02]  /*cd80*/  LEA.HI.X.SX32 R141, R155, R163.reuse, 0x1, P3 ;  /* 0x000000a39b8d7211 */ /* 0x080fe400018f0eff */
[----:B------:R-:W-:Y:S02]  /*cd90*/  LEA.HI.X.SX32 R143, R154, R163, 0x1, P4 ;  /* 0x000000a39a8f7211 */ /* 0x000fe400020f0eff */
[----:B------:R-:W-:-:S02]  /*cda0*/  LEA R144, P3, R158, R162, 0x1 ;  /* 0x000000a29e907211 */ /* 0x000fc400078608ff */
[-C--:B------:R-:W-:Y:S02]  /*cdb0*/  LEA.HI.X.SX32 R139, R148, R163.reuse, 0x1, P5 ;  /* 0x000000a3948b7211 */ /* 0x080fe400028f0eff */
[CC--:B------:R-:W-:Y:S02]  /*cdc0*/  LEA R146, P4, R157.reuse, R162.reuse, 0x1 ;  /* 0x000000a29d927211 */ /* 0x0c0fe400078808ff */
[-C--:B------:R-:W-:Y:S01]  /*cdd0*/  LEA R148, P5, R156, R162.reuse, 0x1 ;  /* 0x000000a29c947211 */ /* 0x080fe200078a08ff */
[----:B------:R-:W-:Y:S01]  /*cde0*/  STL.64 [R1+0x160], R6 ;  /* 0x0001600601007387 */ /* 0x000fe20000100a00 */
[-C--:B------:R-:W-:Y:S01]  /*cdf0*/  LEA.HI.X.SX32 R145, R158, R163.reuse, 0x1, P3 ;  /* 0x000000a39e917211 */ /* 0x080fe200018f0eff */
[----:B------:R-:W-:Y:S01]  /*ce00*/  IMAD.MOV.U32 R158, RZ, RZ, R153 ;  /* 0x000000ffff9e7224 */ /* 0x000fe200078e0099 */
[----:B------:R-:W-:Y:S01]  /*ce10*/  LEA.HI.X.SX32 R147, R157, R163, 0x1, P4 ;  /* 0x000000a39d937211 */ /* 0x000fe200020f0eff */
[----:B------:R-:W-:Y:S01]  /*ce20*/  STL.64 [R1+0x140], R34 ;  /* 0x0001402201007387 */ /* 0x000fe20000100a00 */
[----:B------:R-:W-:-:S02]  /*ce30*/  LEA R150, P3, R161, R162, 0x1 ;  /* 0x000000a2a1967211 */ /* 0x000fc400078608ff */
[-C--:B------:R-:W-:Y:S01]  /*ce40*/  LEA.HI.X.SX32 R149, R156, R163.reuse, 0x1, P5 ;  /* 0x000000a39c957211 */ /* 0x080fe200028f0eff */
[----:B------:R-:W-:Y:S01]  /*ce50*/  STL.64 [R1+0x120], R32 ;  /* 0x0001202001007387 */ /* 0x000fe20000100a00 */
[CC--:B------:R-:W-:Y:S02]  /*ce60*/  LEA R152, P4, R160.reuse, R162.reuse, 0x1 ;  /* 0x000000a2a0987211 */ /* 0x0c0fe400078808ff */
[----:B------:R-:W-:Y:S01]  /*ce70*/  LEA R154, P5, R159, R162, 0x1 ;  /* 0x000000a29f9a7211 */ /* 0x000fe200078a08ff */
[----:B------:R-:W-:Y:S01]  /*ce80*/  STL.64 [R1+0x100], R30 ;  /* 0x0001001e01007387 */ /* 0x000fe20000100a00 */
[-C--:B------:R-:W-:Y:S01]  /*ce90*/  LEA.HI.X.SX32 R151, R161, R163.reuse, 0x1, P3 ;  /* 0x000000a3a1977211 */ /* 0x080fe200018f0eff */
[----:B------:R-:W-:Y:S02]  /*cea0*/  IMAD.MOV.U32 R157, RZ, RZ, R158 ;  /* 0x000000ffff9d7224 */ /* 0x000fe400078e009e */
[----:B------:R-:W-:Y:S01]  /*ceb0*/  STL.64 [R1+0xe0], R28 ;  /* 0x0000e01c01007387 */ /* 0x000fe20000100a00 */
[----:B------:R-:W-:-:S02]  /*cec0*/  LEA.HI.X.SX32 R153, R160, R163, 0x1, P4 ;  /* 0x000000a3a0997211 */ /* 0x000fc400020f0eff */
[-C--:B------:R-:W-:Y:S01]  /*ced0*/  LEA R156, P3, R158, R162.reuse, 0x1 ;  /* 0x000000a29e9c7211 */ /* 0x080fe200078608ff */
[----:B------:R-:W-:Y:S01]  /*cee0*/  STL.64 [R1+0xc0], R26 ;  /* 0x0000c01a01007387 */ /* 0x000fe20000100a00 */
[----:B------:R-:W-:Y:S02]  /*cef0*/  LEA.HI.X.SX32 R155, R159, R163, 0x1, P5 ;  /* 0x000000a39f9b7211 */ /* 0x000fe400028f0eff */
[-C--:B------:R-:W-:Y:S01]  /*cf00*/  LEA R158, P4, R81, R162.reuse, 0x1 ;  /* 0x000000a2519e7211 */ /* 0x080fe200078808ff */
[----:B------:R-:W-:Y:S01]  /*cf10*/  STL.64 [R1+0xa0], R24 ;  /* 0x0000a01801007387 */ /* 0x000fe20000100a00 */
[----:B------:R-:W-:-:S03]  /*cf20*/  LEA R160, P5, R64, R162, 0x1 ;  /* 0x000000a240a07211 */ /* 0x000fc600078a08ff */
[----:B------:R-:W-:Y:S01]  /*cf30*/  STL.64 [R1+0x80], R8 ;  /* 0x0000800801007387 */ /* 0x000fe20000100a00 */
[----:B------:R-:W-:-:S03]  /*cf40*/  LEA R162, P6, R78, R162, 0x1 ;  /* 0x000000a24ea27211 */ /* 0x000fc600078c08ff */
[----:B------:R-:W-:Y:S01]  /*cf50*/  STL.64 [R1+0x60], R22 ;  /* 0x0000601601007387 */ /* 0x000fe20000100a00 */
[----:B------:R-:W-:-:S03]  /*cf60*/  LEA.HI.X.SX32 R159, R81, R163, 0x1, P4 ;  /* 0x000000a3519f7211 */ /* 0x000fc600020f0eff */
[----:B------:R-:W-:Y:S01]  /*cf70*/  STL.64 [R1+0x40], R20 ;  /* 0x0000401401007387 */ /* 0x000fe20000100a00 */
[----:B------:R-:W-:-:S03]  /*cf80*/  LEA.HI.X.SX32 R157, R157, R163, 0x1, P3 ;  /* 0x000000a39d9d7211 */ /* 0x000fc600018f0eff */
[----:B------:R-:W-:Y:S01]  /*cf90*/  STL.64 [R1+0x20], R12 ;  /* 0x0000200c01007387 */ /* 0x000fe20000100a00 */
[----:B------:R-:W-:-:S03]  /*cfa0*/  LEA.HI.X.SX32 R161, R64, R163, 0x1, P5 ;  /* 0x000000a340a17211 */ /* 0x000fc600028f0eff */
[----:B------:R-:W-:Y:S01]  /*cfb0*/  STL.64 [R1], R10 ;  /* 0x0000000a01007387 */ /* 0x000fe20000100a00 */
[----:B------:R-:W-:-:S03]  /*cfc0*/  LEA.HI.X.SX32 R163, R78, R163, 0x1, P6 ;  /* 0x000000a34ea37211 */ /* 0x000fc600030f0eff */
[----:B------:R-:W5:Y:S04]  /*cfd0*/  LDL.LU R81, [R1+0x6d4] ;  /* 0x0006d40001517983 */ /* 0x000f680000300800 */
[----:B------:R-:W2:Y:S01]  /*cfe0*/  LDL.LU R64, [R1+0x6d0] ;  /* 0x0006d00001407983 */ /* 0x000ea20000300800 */
[----:B------:R-:W-:-:S03]  /*cff0*/  PRMT R60, RZ, 0x7610, R60 ;  /* 0x00007610ff3c7816 */ /* 0x000fc6000000003c */
[----:B------:R-:W5:Y:S04]  /*d000*/  LDL.LU R78, [R1+0x6cc] ;  /* 0x0006cc00014e7983 */ /* 0x000f680000300800 */
[----:B---3--:R0:W-:Y:S01]  /*d010*/  STS.U16 [R49+UR9+0x2d00], R79 ;  /* 0x002d004f31007988 */ /* 0x0081e20008000409 */
[----:B------:R-:W-:-:S03]  /*d020*/  PRMT R61, RZ, 0x7610, R61 ;  /* 0x00007610ff3d7816 */ /* 0x000fc6000000003d */
[----:B----4-:R1:W-:Y:S01]  /*d030*/  STS.U16 [R49+UR9+0x3100], R69 ;  /* 0x0031004531007988 */ /* 0x0103e20008000409 */
[----:B------:R-:W-:-:S03]  /*d040*/  PRMT R56, RZ, 0x7610, R56 ;  /* 0x00007610ff387816 */ /* 0x000fc60000000038 */
[----:B--2---:R2:W-:Y:S04]  /*d050*/  STS.U16 [R49+UR9+0x3500], R76 ;  /* 0x0035004c31007988 */ /* 0x0045e80008000409 */
[----:B0-----:R-:W5:Y:S04]  /*d060*/  LDL.LU R79, [R1+0x6c8] ;  /* 0x0006c800014f7983 */ /* 0x001f680000300800 */
[----:B-1----:R-:W3:Y:S01]  /*d070*/  LDL.LU R69, [R1+0x6c4] ;  /* 0x0006c40001457983 */ /* 0x002ee20000300800 */
[----:B------:R-:W-:-:S03]  /*d080*/  PRMT R57, RZ, 0x7610, R57 ;  /* 0x00007610ff397816 */ /* 0x000fc60000000039 */
[----:B--2---:R-:W5:Y:S04]  /*d090*/  LDL.LU R76, [R1+0x6c0] ;  /* 0x0006c000014c7983 */ /* 0x004f680000300800 */
[----:B------:R0:W-:Y:S01]  /*d0a0*/  STS.U16 [R49+UR9+0x3900], R77 ;  /* 0x0039004d31007988 */ /* 0x0001e20008000409 */
[----:B------:R-:W-:-:S03]  /*d0b0*/  PRMT R52, RZ, 0x7610, R52 ;  /* 0x00007610ff347816 */ /* 0x000fc60000000034 */
[----:B------:R1:W-:Y:S01]  /*d0c0*/  STS.U16 [R49+UR9+0x3d00], R68 ;  /* 0x003d004431007988 */ /* 0x0003e20008000409 */
[----:B------:R-:W-:Y:S02]  /*d0d0*/  PRMT R53, RZ, 0x7610, R53 ;  /* 0x00007610ff357816 */ /* 0x000fe40000000035 */
[----:B------:R-:W-:Y:S01]  /*d0e0*/  PRMT R48, RZ, 0x7610, R48 ;  /* 0x00007610ff307816 */ /* 0x000fe20000000030 */
[----:B------:R-:W2:Y:S04]  /*d0f0*/  @P0 LDG.E.U16 R60, desc[UR20][R82.64] ;  /* 0x00000014523c0981 */ /* 0x000ea8000c1e1500 */
[----:B0-----:R-:W5:Y:S04]  /*d100*/  LDL.LU R77, [R1+0x6bc] ;  /* 0x0006bc00014d7983 */ /* 0x001f680000300800 */
[----:B-1----:R-:W4:Y:S01]  /*d110*/  LDL.LU R68, [R1+0x6b8] ;  /* 0x0006b80001447983 */ /* 0x002f220000300800 */
[----:B------:R-:W-:-:S03]  /*d120*/  PRMT R165, RZ, 0x7610, R165 ;  /* 0x00007610ffa57816 */ /* 0x000fc600000000a5 */
[----:B------:R-:W2:Y:S04]  /*d130*/  @P0 LDG.E.U16 R61, desc[UR20][R84.64] ;  /* 0x00000014543d0981 */ /* 0x000ea8000c1e1500 */
[----:B------:R-:W2:Y:S04]  /*d140*/  @P0 LDG.E.U16 R56, desc[UR20][R86.64] ;  /* 0x0000001456380981 */ /* 0x000ea8000c1e1500 */
[----:B------:R-:W2:Y:S04]  /*d150*/  @P0 LDG.E.U16 R57, desc[UR20][R88.64] ;  /* 0x0000001458390981 */ /* 0x000ea8000c1e1500 */
[----:B------:R-:W2:Y:S04]  /*d160*/  @P0 LDG.E.U16 R52, desc[UR20][R90.64] ;  /* 0x000000145a340981 */ /* 0x000ea8000c1e1500 */
[----:B------:R-:W2:Y:S04]  /*d170*/  @P0 LDG.E.U16 R53, desc[UR20][R92.64] ;  /* 0x000000145c350981 */ /* 0x000ea8000c1e1500 */
[----:B------:R-:W2:Y:S04]  /*d180*/  @P0 LDG.E.U16 R48, desc[UR20][R94.64] ;  /* 0x000000145e300981 */ /* 0x000ea8000c1e1500 */
[----:B------:R-:W2:Y:S04]  /*d190*/  @P0 LDG.E.U16 R165, desc[UR20][R96.64] ;  /* 0x0000001460a50981 */ /* 0x000ea8000c1e1500 */
[----:B------:R0:W-:Y:S04]  /*d1a0*/  STS.U16 [R49+UR9+0x4100], R74 ;  /* 0x0041004a31007988 */ /* 0x0001e80008000409 */
[----:B------:R1:W-:Y:S04]  /*d1b0*/  STS.U16 [R49+UR9+0x4500], R75 ;  /* 0x0045004b31007988 */ /* 0x0003e80008000409 */
[----:B0-----:R-:W5:Y:S04]  /*d1c0*/  LDL.LU R74, [R1+0x6b4] ;  /* 0x0006b400014a7983 */ /* 0x001f680000300800 */
[----:B-1----:R-:W5:Y:S04]  /*d1d0*/  LDL.LU R75, [R1+0x6b0] ;  /* 0x0006b000014b7983 */ /* 0x002f680000300800 */
[----:B------:R0:W-:Y:S04]  /*d1e0*/  STS.U16 [R49+UR9+0x4900], R72 ;  /* 0x0049004831007988 */ /* 0x0001e80008000409 */
[----:B0-----:R-:W5:Y:S04]  /*d1f0*/  LDL.LU R72, [R1+0x6ac] ;  /* 0x0006ac0001487983 */ /* 0x001f680000300800 */
[----:B------:R0:W-:Y:S04]  /*d200*/  STS.U16 [R49+UR9+0x4d00], R73 ;  /* 0x004d004931007988 */ /* 0x0001e80008000409 */
[----:B0-----:R-:W5:Y:S04]  /*d210*/  LDL.LU R73, [R1+0x6a8] ;  /* 0x0006a80001497983 */ /* 0x001f680000300800 */
[----:B----4-:R0:W-:Y:S04]  /*d220*/  STS.U16 [R49+UR9+0x5100], R68 ;  /* 0x0051004431007988 */ /* 0x0101e80008000409 */
[----:B---3--:R1:W-:Y:S04]  /*d230*/  STS.U16 [R49+UR9+0x5500], R69 ;  /* 0x0055004531007988 */ /* 0x0083e80008000409 */
[----:B------:R3:W-:Y:S04]  /*d240*/  STS.U16 [R49+UR9+0x5900], R64 ;  /* 0x0059004031007988 */ /* 0x0007e80008000409 */
[----:B0-----:R-:W5:Y:S04]  /*d250*/  LDL.LU R68, [R1+0x6a4] ;  /* 0x0006a40001447983 */ /* 0x001f680000300800 */
[----:B-1----:R-:W5:Y:S04]  /*d260*/  LDL.LU R69, [R1+0x6a0] ;  /* 0x0006a00001457983 */ /* 0x002f680000300800 */
[----:B---3--:R-:W5:Y:S04]  /*d270*/  LDL.LU R64, [R1+0x69c] ;  /* 0x00069c0001407983 */ /* 0x008f680000300800 */
[----:B------:R0:W-:Y:S04]  /*d280*/  STS.U16 [R49+UR9+0x5d00], R65 ;  /* 0x005d004131007988 */ /* 0x0001e80008000409 */
[----:B--2---:R1:W-:Y:S04]  /*d290*/  STS.U16 [R49+UR9+0x6100], R60 ;  /* 0x0061003c31007988 */ /* 0x0043e80008000409 */
[----:B------:R2:W-:Y:S04]  /*d2a0*/  STS.U16 [R49+UR9+0x6500], R61 ;  /* 0x0065003d31007988 */ /* 0x0005e80008000409 */
[----:B0-----:R-:W5:Y:S04]  /*d2b0*/  LDL.LU R65, [R1+0x698] ;  /* 0x0006980001417983 */ /* 0x001f680000300800 */
[----:B-1----:R-:W5:Y:S04]  /*d2c0*/  LDL.LU R60, [R1+0x694] ;  /* 0x00069400013c7983 */ /* 0x002f680000300800 */
[----:B--2---:R-:W5:Y:S04]  /*d2d0*/  LDL.LU R61, [R1+0x690] ;  /* 0x00069000013d7983 */ /* 0x004f680000300800 */
[----:B------:R0:W-:Y:S04]  /*d2e0*/  STS.U16 [R49+UR9+0x6900], R56 ;  /* 0x0069003831007988 */ /* 0x0001e80008000409 */
[----:B------:R1:W-:Y:S04]  /*d2f0*/  STS.U16 [R49+UR9+0x6d00], R57 ;  /* 0x006d003931007988 */ /* 0x0003e80008000409 */
        /* <DEDUP_REMOVED lines=10> */
[----:B------:R-:W2:Y:S01]  /*d3a0*/  LDL.LU R165, [R1+0x674] ;  /* 0x0006740001a57983 */ /* 0x000ea20000300800 */
[----:B------:R-:W-:-:S02]  /*d3b0*/  PRMT R17, RZ, 0x7610, R17 ;  /* 0x00007610ff117816 */ /* 0x000fc40000000011 */
[----:B------:R-:W-:Y:S02]  /*d3c0*/  PRMT R16, RZ, 0x7610, R16 ;  /* 0x00007610ff107816 */ /* 0x000fe40000000010 */
[----:B------:R-:W-:Y:S02]  /*d3d0*/  PRMT R14, RZ, 0x7610, R14 ;  /* 0x00007610ff0e7816 */ /* 0x000fe4000000000e */
[----:B------:R-:W-:Y:S01]  /*d3e0*/  PRMT R15, RZ, 0x7610, R15 ;  /* 0x00007610ff0f7816 */ /* 0x000fe2000000000f */
[----:B------:R-:W3:Y:S01]  /*d3f0*/  @P0 LDG.E.U16 R17, desc[UR20][R46.64] ;  /* 0x000000142e110981 */ /* 0x000ee2000c1e1500 */
[----:B------:R-:W-:Y:S02]  /*d400*/  PRMT R4, RZ, 0x7610, R4 ;  /* 0x00007610ff047816 */ /* 0x000fe40000000004 */
[----:B------:R-:W-:Y:S01]  /*d410*/  PRMT R5, RZ, 0x7610, R5 ;  /* 0x00007610ff057816 */ /* 0x000fe20000000005 */
[----:B------:R-:W4:Y:S01]  /*d420*/  @P0 LDG.E.U16 R16, desc[UR20][R50.64] ;  /* 0x0000001432100981 */ /* 0x000f22000c1e1500 */
[----:B------:R-:W-:-:S03]  /*d430*/  PRMT R164, RZ, 0x7610, R164 ;  /* 0x00007610ffa47816 */ /* 0x000fc600000000a4 */
[----:B------:R-:W3:Y:S04]  /*d440*/  @P0 LDG.E.U16 R14, desc[UR20][R54.64] ;  /* 0x00000014360e0981 */ /* 0x000ee8000c1e1500 */
[----:B------:R-:W3:Y:S04]  /*d450*/  @P0 LDG.E.U16 R15, desc[UR20][R58.64] ;  /* 0x000000143a0f0981 */ /* 0x000ee8000c1e1500 */
[----:B------:R-:W3:Y:S04]  /*d460*/  @P0 LDG.E.U16 R4, desc[UR20][R62.64] ;  /* 0x000000143e040981 */ /* 0x000ee8000c1e1500 */
[----:B------:R-:W3:Y:S04]  /*d470*/  @P0 LDG.E.U16 R5, desc[UR20][R66.64] ;  /* 0x0000001442050981 */ /* 0x000ee8000c1e1500 */
[----:B------:R-:W3:Y:S04]  /*d480*/  @P0 LDG.E.U16 R164, desc[UR20][R70.64] ;  /* 0x0000001446a40981 */ /* 0x000ee8000c1e1500 */
[----:B--2---:R0:W-:Y:S04]  /*d490*/  STS.U16 [R165+UR9+0x200], R44 ;  /* 0x0002002ca5007988 */ /* 0x0041e80008000409 */
[----:B------:R1:W-:Y:S04]  /*d4a0*/  STS.U16 [R165+UR9+0x600], R45 ;  /* 0x0006002da5007988 */ /* 0x0003e80008000409 */
[----:B------:R2:W-:Y:S04]  /*d4b0*/  STS.U16 [R165+UR9+0xa00], R42 ;  /* 0x000a002aa5007988 */ /* 0x0005e80008000409 */
[----:B0-----:R-:W4:Y:S04]  /*d4c0*/  LDL.LU R44, [R1+0x670] ;  /* 0x00067000012c7983 */ /* 0x001f280000300800 */
[----:B-1----:R-:W4:Y:S04]  /*d4d0*/  LDL.LU R45, [R1+0x66c] ;  /* 0x00066c00012d7983 */ /* 0x002f280000300800 */
[----:B--2---:R-:W2:Y:S04]  /*d4e0*/  LDL.LU R42, [R1+0x668] ;  /* 0x00066800012a7983 */ /* 0x004ea80000300800 */
[----:B------:R0:W-:Y:S04]  /*d4f0*/  STS.U16 [R165+UR9+0xe00], R43 ;  /* 0x000e002ba5007988 */ /* 0x0001e80008000409 */
[----:B------:R1:W-:Y:S04]  /*d500*/  STS.U16 [R165+UR9+0x1200], R40 ;  /* 0x00120028a5007988 */ /* 0x0003e80008000409 */
[----:B------:R3:W-:Y:S04]  /*d510*/  STS.U16 [R165+UR9+0x1600], R41 ;  /* 0x00160029a5007988 */ /* 0x0007e80008000409 */
[----:B0-----:R-:W2:Y:S04]  /*d520*/  LDL.LU R43, [R1+0x664] ;  /* 0x00066400012b7983 */ /* 0x001ea80000300800 */
[----:B-1----:R-:W2:Y:S04]  /*d530*/  LDL.LU R40, [R1+0x660] ;  /* 0x0006600001287983 */ /* 0x002ea80000300800 */
[----:B---3--:R-:W3:Y:S04]  /*d540*/  LDL.LU R41, [R1+0x65c] ;  /* 0x00065c0001297983 */ /* 0x008ee80000300800 */
[----:B------:R0:W-:Y:S04]  /*d550*/  STS.U16 [R165+UR9+0x1a00], R38 ;  /* 0x001a0026a5007988 */ /* 0x0001e80008000409 */
[----:B------:R1:W-:Y:S04]  /*d560*/  STS.U16 [R165+UR9+0x1e00], R39 ;  /* 0x001e0027a5007988 */ /* 0x0003e80008000409 */
[----:B------:R1:W-:Y:S04]  /*d570*/  STS.U16 [R165+UR9+0x2200], R36 ;  /* 0x00220024a5007988 */ /* 0x0003e80008000409 */
[----:B0-----:R-:W2:Y:S04]  /*d580*/  LDL.LU R38, [R1+0x658] ;  /* 0x0006580001267983 */ /* 0x001ea80000300800 */
[----:B-1----:R-:W3:Y:S04]  /*d590*/  LDL.LU R39, [R1+0x654] ;  /* 0x0006540001277983 */ /* 0x002ee80000300800 */
[----:B------:R-:W3:Y:S04]  /*d5a0*/  LDL.LU R36, [R1+0x650] ;  /* 0x0006500001247983 */ /* 0x000ee80000300800 */
[----:B------:R0:W-:Y:S04]  /*d5b0*/  STS.U16 [R165+UR9+0x2600], R37 ;  /* 0x00260025a5007988 */ /* 0x0001e80008000409 */
[----:B0-----:R-:W3:Y:S04]  /*d5c0*/  LDL.LU R37, [R1+0x64c] ;  /* 0x00064c0001257983 */ /* 0x001ee80000300800 */
[----:B------:R0:W-:Y:S04]  /*d5d0*/  STS.U16 [R165+UR9+0x2a00], R18 ;  /* 0x002a0012a5007988 */ /* 0x0001e80008000409 */
[----:B------:R1:W-:Y:S04]  /*d5e0*/  STS.U16 [R165+UR9+0x2e00], R19 ;  /* 0x002e0013a5007988 */ /* 0x0003e80008000409 */
[----:B------:R1:W-:Y:S04]  /*d5f0*/  STS.U16 [R165+UR9+0x3200], R17 ;  /* 0x00320011a5007988 */ /* 0x0003e80008000409 */
[----:B0-----:R-:W3:Y:S04]  /*d600*/  LDL.LU R18, [R1+0x648] ;  /* 0x0006480001127983 */ /* 0x001ee80000300800 */
[----:B-1----:R-:W3:Y:S04]  /*d610*/  LDL.LU R19, [R1+0x644] ;  /* 0x0006440001137983 */ /* 0x002ee80000300800 */
[----:B------:R-:W3:Y:S04]  /*d620*/  LDL.LU R17, [R1+0x640] ;  /* 0x0006400001117983 */ /* 0x000ee80000300800 */
[----:B----4-:R0:W-:Y:S04]  /*d630*/  STS.U16 [R165+UR9+0x3600], R16 ;  /* 0x00360010a5007988 */ /* 0x0101e80008000409 */
[----:B------:R1:W-:Y:S04]  /*d640*/  STS.U16 [R165+UR9+0x3a00], R14 ;  /* 0x003a000ea5007988 */ /* 0x0003e80008000409 */
[----:B------:R4:W-:Y:S04]  /*d650*/  STS.U16 [R165+UR9+0x3e00], R15 ;  /* 0x003e000fa5007988 */ /* 0x0009e80008000409 */
[----:B0-----:R-:W3:Y:S04]  /*d660*/  LDL.LU R16, [R1+0x63c] ;  /* 0x00063c0001107983 */ /* 0x001ee80000300800 */
[----:B-1----:R-:W3:Y:S04]  /*d670*/  LDL.LU R14, [R1+0x638] ;  /* 0x00063800010e7983 */ /* 0x002ee80000300800 */
[----:B----4-:R-:W4:Y:S04]  /*d680*/  LDL.LU R15, [R1+0x634] ;  /* 0x00063400010f7983 */ /* 0x010f280000300800 */
[----:B------:R0:W-:Y:S04]  /*d690*/  STS.U16 [R165+UR9+0x4200], R4 ;  /* 0x00420004a5007988 */ /* 0x0001e80008000409 */
[----:B------:R1:W-:Y:S04]  /*d6a0*/  STS.U16 [R165+UR9+0x4600], R5 ;  /* 0x00460005a5007988 */ /* 0x0003e80008000409 */
[----:B------:R1:W-:Y:S04]  /*d6b0*/  STS.U16 [R165+UR9+0x4a00], R164 ;  /* 0x004a00a4a5007988 */ /* 0x0003e80008000409 */
[----:B0-----:R-:W4:Y:S04]  /*d6c0*/  LDL.LU R4, [R1+0x630] ;  /* 0x0006300001047983 */ /* 0x001f280000300800 */
[----:B-1----:R-:W4:Y:S04]  /*d6d0*/  LDL.LU R5, [R1+0x62c] ;  /* 0x00062c0001057983 */ /* 0x002f280000300800 */
[----:B------:R-:W4:Y:S01]  /*d6e0*/  LDL.LU R164, [R1+0x628] ;  /* 0x0006280001a47983 */ /* 0x000f220000300800 */
[----:B--2---:R-:W-:-:S02]  /*d6f0*/  PRMT R38, RZ, 0x7610, R38 ;  /* 0x00007610ff267816 */ /* 0x004fc40000000026 */
[----:B---3--:R-:W-:-:S04]  /*d700*/  PRMT R39, RZ, 0x7610, R39 ;  /* 0x00007610ff277816 */ /* 0x008fc80000000027 */
[----:B------:R0:W2:Y:S04]  /*d710*/  @P0 LDG.E.U16 R38, desc[UR20][R34.64] ;  /* 0x0000001422260981 */ /* 0x0000a8000c1e1500 */
[----:B------:R-:W3:Y:S04]  /*d720*/  @P0 LDG.E.U16 R39, desc[UR20][R6.64] ;  /* 0x0000001406270981 */ /* 0x000ee8000c1e1500 */
[----:B------:R-:W5:Y:S01]  /*d730*/  LDL.LU.64 R6, [R1+0x620] ;  /* 0x0006200001067983 */ /* 0x000f620000300a00 */
[----:B------:R-:W-:-:S03]  /*d740*/  PRMT R37, RZ, 0x7610, R37 ;  /* 0x00007610ff257816 */ /* 0x000fc60000000025 */
[----:B------:R-:W0:Y:S04]  /*d750*/  LDL.LU.64 R34, [R1+0x618] ;  /* 0x0006180001227983 */ /* 0x000e280000300a00 */
[----:B------:R1:W2:Y:S04]  /*d760*/  @P0 LDG.E.U16 R37, desc[UR20][R32.64] ;  /* 0x0000001420250981 */ /* 0x0002a8000c1e1500 */
[----:B------:R-:W1:Y:S01]  /*d770*/  LDL.LU.64 R32, [R1+0x610] ;  /* 0x0006100001207983 */ /* 0x000e620000300a00 */
[----:B------:R-:W-:-:S06]  /*d780*/  PRMT R36, RZ, 0x7610, R36 ;  /* 0x00007610ff247816 */ /* 0x000fcc0000000024 */
[----:B------:R0:W2:Y:S01]  /*d790*/  @P0 LDG.E.U16 R36, desc[UR20][R30.64] ;  /* 0x000000141e240981 */ /* 0x0000a2000c1e1500 */
[----:B------:R-:W-:-:S06]  /*d7a0*/  PRMT R17, RZ, 0x7610, R17 ;  /* 0x00007610ff117816 */ /* 0x000fcc0000000011 */
[----:B------:R-:W2:Y:S04]  /*d7b0*/  @P0 LDG.E.U16 R17, desc[UR20][R28.64] ;  /* 0x000000141c110981 */ /* 0x000ea8000c1e1500 */
[----:B------:R-:W2:Y:S04]  /*d7c0*/  LDL.LU.64 R30, [R1+0x608] ;  /* 0x00060800011e7983 */ /* 0x000ea80000300a00 */
[----:B------:R-:W2:Y:S01]  /*d7d0*/  LDL.LU.64 R28, [R1+0x600] ;  /* 0x00060000011c7983 */ /* 0x000ea20000300a00 */
[----:B------:R-:W-:-:S06]  /*d7e0*/  PRMT R2, RZ, 0x7610, R2 ;  /* 0x00007610ff027816 */ /* 0x000fcc0000000002 */
[----:B------:R-:W2:Y:S01]  /*d7f0*/  @P0 LDG.E.U16 R2, desc[UR20][R98.64] ;  /* 0x0000001462020981 */ /* 0x000ea2000c1e1500 */
[----:B0-----:R-:W-:Y:S02]  /*d800*/  PRMT R35, RZ, 0x7610, R35 ;  /* 0x00007610ff237816 */ /* 0x001fe40000000023 */
[----:B------:R-:W-:-:S04]  /*d810*/  PRMT R34, RZ, 0x7610, R34 ;  /* 0x00007610ff227816 */ /* 0x000fc80000000022 */
[----:B------:R-:W3:Y:S04]  /*d820*/  @P0 LDG.E.U16 R35, desc[UR20][R26.64] ;  /* 0x000000141a230981 */ /* 0x000ee8000c1e1500 */
[----:B------:R-:W3:Y:S01]  /*d830*/  @P0 LDG.E.U16 R34, desc[UR20][R24.64] ;  /* 0x0000001418220981 */ /* 0x000ee2000c1e1500 */
[----:B-1----:R-:W-:-:S03]  /*d840*/  PRMT R33, RZ, 0x7610, R33 ;  /* 0x00007610ff217816 */ /* 0x002fc60000000021 */
[----:B------:R-:W3:Y:S04]  /*d850*/  LDL.LU.64 R26, [R1+0x5f8] ;  /* 0x0005f800011a7983 */ /* 0x000ee80000300a00 */
[----:B------:R-:W3:Y:S04]  /*d860*/  LDL.LU.64 R24, [R1+0x5f0] ;  /* 0x0005f00001187983 */ /* 0x000ee80000300a00 */
[----:B------:R0:W3:Y:S04]  /*d870*/  @P0 LDG.E.U16 R33, desc[UR20][R8.64] ;  /* 0x0000001408210981 */ /* 0x0000e8000c1e1500 */
[----:B------:R-:W0:Y:S01]  /*d880*/  LDL.LU.64 R8, [R1+0x5e8] ;  /* 0x0005e80001087983 */ /* 0x000e220000300a00 */
[----:B------:R-:W-:-:S02]  /*d890*/  PRMT R0, RZ, 0x7610, R0 ;  /* 0x00007610ff007816 */ /* 0x000fc40000000000 */
[----:B----4-:R-:W-:Y:S02]  /*d8a0*/  PRMT R164, RZ, 0x7610, R164 ;  /* 0x00007610ffa47816 */ /* 0x010fe400000000a4 */
[----:B------:R-:W-:Y:S02]  /*d8b0*/  PRMT R45, RZ, 0x7610, R45 ;  /* 0x00007610ff2d7816 */ /* 0x000fe4000000002d */
[----:B------:R-:W-:Y:S01]  /*d8c0*/  PRMT R32, RZ, 0x7610, R32 ;  /* 0x00007610ff207816 */ /* 0x000fe20000000020 */
[----:B------:R-:W4:Y:S01]  /*d8d0*/  @P0 LDG.E.U16 R0, desc[UR20][R102.64] ;  /* 0x0000001466000981 */ /* 0x000f22000c1e1500 */
[----:B------:R-:W-:Y:S02]  /*d8e0*/  PRMT R44, RZ, 0x7610, R44 ;  /* 0x00007610ff2c7816 */ /* 0x000fe4000000002c */
[----:B------:R-:W-:Y:S01]  /*d8f0*/  PRMT R43, RZ, 0x7610, R43 ;  /* 0x00007610ff2b7816 */ /* 0x000fe2000000002b */
[----:B------:R-:W3:Y:S01]  /*d900*/  @P0 LDG.E.U16 R164, desc[UR20][R104.64] ;  /* 0x0000001468a40981 */ /* 0x000ee2000c1e1500 */
[----:B------:R-:W-:-:S02]  /*d910*/  PRMT R42, RZ, 0x7610, R42 ;  /* 0x00007610ff2a7816 */ /* 0x000fc4000000002a */
[----:B------:R-:W-:Y:S01]  /*d920*/  PRMT R19, RZ, 0x7610, R19 ;  /* 0x00007610ff137816 */ /* 0x000fe20000000013 */
[----:B------:R-:W3:Y:S01]  /*d930*/  @P0 LDG.E.U16 R45, desc[UR20][R106.64] ;  /* 0x000000146a2d0981 */ /* 0x000ee2000c1e1500 */
[----:B------:R-:W-:Y:S02]  /*d940*/  PRMT R18, RZ, 0x7610, R18 ;  /* 0x00007610ff127816 */ /* 0x000fe40000000012 */
[----:B------:R-:W-:Y:S01]  /*d950*/  PRMT R15, RZ, 0x7610, R15 ;  /* 0x00007610ff0f7816 */ /* 0x000fe2000000000f */
[----:B------:R1:W3:Y:S01]  /*d960*/  @P0 LDG.E.U16 R32, desc[UR20][R22.64] ;  /* 0x0000001416200981 */ /* 0x0002e2000c1e1500 */
[----:B------:R-:W-:-:S03]  /*d970*/  PRMT R41, RZ, 0x7610, R41 ;  /* 0x00007610ff297816 */ /* 0x000fc60000000029 */
[----:B------:R-:W3:Y:S01]  /*d980*/  @P0 LDG.E.U16 R44, desc[UR20][R108.64] ;  /* 0x000000146c2c0981 */ /* 0x000ee2000c1e1500 */
[----:B------:R-:W-:-:S03]  /*d990*/  PRMT R16, RZ, 0x7610, R16 ;  /* 0x00007610ff107816 */ /* 0x000fc60000000010 */
[----:B------:R-:W3:Y:S04]  /*d9a0*/  @P0 LDG.E.U16 R43, desc[UR20][R110.64] ;  /* 0x000000146e2b0981 */ /* 0x000ee8000c1e1500 */
[----:B------:R-:W1:Y:S01]  /*d9b0*/  LDL.LU.64 R22, [R1+0x5e0] ;  /* 0x0005e00001167983 */ /* 0x000e620000300a00 */
[----:B------:R-:W-:-:S03]  /*d9c0*/  PRMT R5, RZ, 0x7610, R5 ;  /* 0x00007610ff057816 */ /* 0x000fc60000000005 */
[----:B------:R-:W3:Y:S01]  /*d9d0*/  @P0 LDG.E.U16 R42, desc[UR20][R112.64] ;  /* 0x00000014702a0981 */ /* 0x000ee2000c1e1500 */
[----:B------:R-:W-:-:S03]  /*d9e0*/  PRMT R40, RZ, 0x7610, R40 ;  /* 0x00007610ff287816 */ /* 0x000fc60000000028 */
[----:B------:R-:W3:Y:S01]  /*d9f0*/  @P0 LDG.E.U16 R19, desc[UR20][R114.64] ;  /* 0x0000001472130981 */ /* 0x000ee2000c1e1500 */
[----:B--2---:R-:W-:-:S03]  /*da00*/  PRMT R31, RZ, 0x7610, R31 ;  /* 0x00007610ff1f7816 */ /* 0x004fc6000000001f */
[----:B------:R-:W2:Y:S04]  /*da10*/  @P0 LDG.E.U16 R18, desc[UR20][R116.64] ;  /* 0x0000001474120981 */ /* 0x000ea8000c1e1500 */
[----:B------:R-:W2:Y:S04]  /*da20*/  @P0 LDG.E.U16 R15, desc[UR20][R118.64] ;  /* 0x00000014760f0981 */ /* 0x000ea8000c1e1500 */
[----:B------:R-:W2:Y:S04]  /*da30*/  @P0 LDG.E.U16 R41, desc[UR20][R120.64] ;  /* 0x0000001478290981 */ /* 0x000ea8000c1e1500 */
[----:B------:R-:W2:Y:S04]  /*da40*/  @P0 LDG.E.U16 R16, desc[UR20][R122.64] ;  /* 0x000000147a100981 */ /* 0x000ea8000c1e1500 */
[----:B------:R-:W2:Y:S04]  /*da50*/  @P0 LDG.E.U16 R5, desc[UR20][R124.64] ;  /* 0x000000147c050981 */ /* 0x000ea8000c1e1500 */
[----:B------:R-:W2:Y:S04]  /*da60*/  @P0 LDG.E.U16 R40, desc[UR20][R100.64] ;  /* 0x0000001464280981 */ /* 0x000ea8000c1e1500 */
[----:B------:R-:W2:Y:S04]  /*da70*/  @P0 LDG.E.U16 R31, desc[UR20][R10.64] ;  /* 0x000000140a1f0981 */ /* 0x000ea8000c1e1500 */
[----:B------:R0:W-:Y:S02]  /*da80*/  STS.U16 [R165+UR9+0x4e00], R2 ;  /* 0x004e0002a5007988 */ /* 0x0001e40008000409 */
[----:B0-----:R-:W-:-:S02]  /*da90*/  PRMT R9, RZ, 0x7610, R9 ;  /* 0x00007610ff097816 */ /* 0x001fc40000000009 */
[----:B------:R-:W-:-:S04]  /*daa0*/  PRMT R8, RZ, 0x7610, R8 ;  /* 0x00007610ff087816 */ /* 0x000fc80000000008 */
[----:B------:R0:W2:Y:S04]  /*dab0*/  @P0 LDG.E.U16 R9, desc[UR20][R20.64] ;  /* 0x0000001414090981 */ /* 0x0000a8000c1e1500 */
[----:B------:R0:W2:Y:S04]  /*dac0*/  @P0 LDG.E.U16 R8, desc[UR20][R12.64] ;  /* 0x000000140c080981 */ /* 0x0000a8000c1e1500 */
[----:B------:R-:W0:Y:S04]  /*dad0*/  LDL.LU.64 R20, [R1+0x5d8] ;  /* 0x0005d80001147983 */ /* 0x000e280000300a00 */
[----:B------:R-:W2:Y:S04]  /*dae0*/  LDL.LU.64 R12, [R1+0x5d0] ;  /* 0x0005d000010c7983 */ /* 0x000ea80000300a00 */
[----:B------:R-:W2:Y:S04]  /*daf0*/  LDL.LU.64 R10, [R1+0x5c8] ;  /* 0x0005c800010a7983 */ /* 0x000ea80000300a00 */
[----:B------:R-:W2:Y:S01]  /*db00*/  LDL.LU R2, [R1+0x5c0] ;  /* 0x0005c00001027983 */ /* 0x000ea20000300800 */
[----:B------:R-:W-:-:S02]  /*db10*/  PRMT R30, RZ, 0x7610, R30 ;  /* 0x00007610ff1e7816 */ /* 0x000fc4000000001e */
[----:B------:R-:W-:Y:S01]  /*db20*/  PRMT R29, RZ, 0x7610, R29 ;  /* 0x00007610ff1d7816 */ /* 0x000fe2000000001d */
[----:B----4-:R4:W-:Y:S01]  /*db30*/  STS.U16 [R165+UR9+0x5200], R0 ;  /* 0x00520000a5007988 */ /* 0x0109e20008000409 */
[----:B------:R-:W-:Y:S02]  /*db40*/  PRMT R28, RZ, 0x7610, R28 ;  /* 0x00007610ff1c7816 */ /* 0x000fe4000000001c */
[----:B---3--:R-:W-:Y:S01]  /*db50*/  PRMT R27, RZ, 0x7610, R27 ;  /* 0x00007610ff1b7816 */ /* 0x008fe2000000001b */
[----:B------:R-:W-:Y:S01]  /*db60*/  STS.U16 [R165+UR9+0x5600], R164 ;  /* 0x005600a4a5007988 */ /* 0x000fe20008000409 */
[----:B------:R-:W-:Y:S02]  /*db70*/  PRMT R26, RZ, 0x7610, R26 ;  /* 0x00007610ff1a7816 */ /* 0x000fe4000000001a */
[----:B------:R-:W-:Y:S01]  /*db80*/  PRMT R25, RZ, 0x7610, R25 ;  /* 0x00007610ff197816 */ /* 0x000fe20000000019 */
[----:B------:R-:W-:Y:S01]  /*db90*/  STS.U16 [R165+UR9+0x5a00], R45 ;  /* 0x005a002da5007988 */ /* 0x000fe20008000409 */
[----:B------:R-:W-:-:S03]  /*dba0*/  PRMT R24, RZ, 0x7610, R24 ;  /* 0x00007610ff187816 */ /* 0x000fc60000000018 */
[----:B------:R-:W3:Y:S04]  /*dbb0*/  @P0 LDG.E.U16 R30, desc[UR20][R126.64] ;  /* 0x000000147e1e0981 */ /* 0x000ee8000c1e1500 */
[----:B------:R-:W-:Y:S04]  /*dbc0*/  STS.U16 [R165+UR9+0x5e00], R44 ;  /* 0x005e002ca5007988 */ /* 0x000fe80008000409 */
[----:B------:R-:W3:Y:S04]  /*dbd0*/  @P0 LDG.E.U16 R29, desc[UR20][R128.64] ;  /* 0x00000014801d0981 */ /* 0x000ee8000c1e1500 */
[----:B------:R-:W-:Y:S01]  /*dbe0*/  STS.U16 [R165+UR9+0x6200], R43 ;  /* 0x0062002ba5007988 */ /* 0x000fe20008000409 */
[----:B------:R-:W-:-:S03]  /*dbf0*/  PRMT R14, RZ, 0x7610, R14 ;  /* 0x00007610ff0e7816 */ /* 0x000fc6000000000e */
[----:B------:R-:W3:Y:S04]  /*dc00*/  @P0 LDG.E.U16 R28, desc[UR20][R130.64] ;  /* 0x00000014821c0981 */ /* 0x000ee8000c1e1500 */
[----:B------:R-:W-:Y:S04]  /*dc10*/  STS.U16 [R165+UR9+0x6600], R42 ;  /* 0x0066002aa5007988 */ /* 0x000fe80008000409 */
[----:B------:R-:W3:Y:S04]  /*dc20*/  @P0 LDG.E.U16 R27, desc[UR20][R132.64] ;  /* 0x00000014841b0981 */ /* 0x000ee8000c1e1500 */
[----:B------:R-:W-:Y:S04]  /*dc30*/  STS.U16 [R165+UR9+0x6a00], R19 ;  /* 0x006a0013a5007988 */ /* 0x000fe80008000409 */
[----:B------:R-:W3:Y:S04]  /*dc40*/  @P0 LDG.E.U16 R26, desc[UR20][R134.64] ;  /* 0x00000014861a0981 */ /* 0x000ee8000c1e1500 */
[----:B--2---:R-:W-:Y:S04]  /*dc50*/  STS.U16 [R165+UR9+0x6e00], R18 ;  /* 0x006e0012a5007988 */ /* 0x004fe80008000409 */
[----:B------:R-:W2:Y:S04]  /*dc60*/  @P0 LDG.E.U16 R25, desc[UR20][R136.64] ;  /* 0x0000001488190981 */ /* 0x000ea8000c1e1500 */
[----:B------:R1:W-:Y:S04]  /*dc70*/  STS.U16 [R165+UR9+0x7200], R15 ;  /* 0x0072000fa5007988 */ /* 0x0003e80008000409 */
[----:B------:R-:W2:Y:S04]  /*dc80*/  @P0 LDG.E.U16 R24, desc[UR20][R138.64] ;  /* 0x000000148a180981 */ /* 0x000ea8000c1e1500 */
[----:B----4-:R-:W4:Y:S01]  /*dc90*/  LDL.LU R0, [R1+0x5bc] ;  /* 0x0005bc0001007983 */ /* 0x010f220000300800 */
[----:B-1----:R-:W-:-:S03]  /*dca0*/  LOP3.LUT R15, R3, 0x60, RZ, 0x3c, !PT ;  /* 0x00000060030f7812 */ /* 0x002fc600078e3cff */
[----:B------:R-:W2:Y:S04]  /*dcb0*/  LDL.LU R164, [R1+0x5b8] ;  /* 0x0005b80001a47983 */ /* 0x000ea80000300800 */
[----:B------:R-:W4:Y:S04]  /*dcc0*/  LDL.LU R18, [R1+0x2a4] ;  /* 0x0002a40001127983 */ /* 0x000f280000300800 */
[----:B------:R-:W-:Y:S04]  /*dcd0*/  STS.U16 [R165+UR9+0x7600], R41 ;  /* 0x00760029a5007988 */ /* 0x000fe80008000409 */
[----:B------:R-:W-:Y:S04]  /*dce0*/  STS.U16 [R165+UR9+0x7a00], R16 ;  /* 0x007a0010a5007988 */ /* 0x000fe80008000409 */
[----:B------:R1:W-:Y:S04]  /*dcf0*/  STS.U16 [R165+UR9+0x7e00], R5 ;  /* 0x007e0005a5007988 */ /* 0x0003e80008000409 */
[----:B------:R-:W4:Y:S04]  /*dd00*/  @P0 LDG.E.U16 R14, desc[UR20][R142.64] ;  /* 0x000000148e0e0981 */ /* 0x000f28000c1e1500 */
[----:B------:R-:W4:Y:S04]  /*dd10*/  LDL.LU R19, [R1+0x2d4] ;  /* 0x0002d40001137983 */ /* 0x000f280000300800 */
[----:B------:R-:W-:Y:S04]  /*dd20*/  STS.U16 [R15+UR9+0x7f00], R40 ;  /* 0x007f00280f007988 */ /* 0x000fe80008000409 */
[----:B-1----:R-:W4:Y:S04]  /*dd30*/  LDL.LU R5, [R1+0x2c8] ;  /* 0x0002c80001057983 */ /* 0x002f280000300800 */
[----:B------:R-:W-:Y:S04]  /*dd40*/  STS.U16 [R15+UR9+0x300], R39 ;  /* 0x000300270f007988 */ /* 0x000fe80008000409 */
[----:B------:R-:W4:Y:S04]  /*dd50*/  LDL.LU R16, [R1+0x27c] ;  /* 0x00027c0001107983 */ /* 0x000f280000300800 */
[----:B------:R-:W-:Y:S04]  /*dd60*/  STS.U16 [R15+UR9+0x700], R38 ;  /* 0x000700260f007988 */ /* 0x000fe80008000409 */
[----:B------:R-:W-:Y:S04]  /*dd70*/  STS.U16 [R15+UR9+0xb00], R37 ;  /* 0x000b00250f007988 */ /* 0x000fe80008000409 */
[----:B------:R-:W-:Y:S04]  /*dd80*/  STS.U16 [R15+UR9+0xf00], R36 ;  /* 0x000f00240f007988 */ /* 0x000fe80008000409 */
[----:B------:R1:W-:Y:S04]  /*dd90*/  STS.U16 [R15+UR9+0x1300], R17 ;  /* 0x001300110f007988 */ /* 0x0003e80008000409 */
[----:B-1----:R-:W4:Y:S04]  /*dda0*/  LDL.LU R17, [R1+0x274] ;  /* 0x0002740001117983 */ /* 0x002f280000300800 */
[----:B------:R-:W4:Y:S01]  /*ddb0*/  LDL.LU R165, [R1+0x270] ;  /* 0x0002700001a57983 */ /* 0x000f220000300800 */
[----:B------:R-:W-:-:S06]  /*ddc0*/  PRMT R4, RZ, 0x7610, R4 ;  /* 0x00007610ff047816 */ /* 0x000fcc0000000004 */
[----:B------:R-:W4:Y:S01]  /*ddd0*/  @P0 LDG.E.U16 R4, desc[UR20][R152.64] ;  /* 0x0000001498040981 */ /* 0x000f22000c1e1500 */
[----:B------:R-:W-:Y:S02]  /*dde0*/  PRMT R23, RZ, 0x7610, R23 ;  /* 0x00007610ff177816 */ /* 0x000fe40000000017 */
[----:B------:R-:W-:-:S04]  /*ddf0*/  PRMT R22, RZ, 0x7610, R22 ;  /* 0x00007610ff167816 */ /* 0x000fc80000000016 */
[----:B------:R-:W4:Y:S04]  /*de00*/  @P0 LDG.E.U16 R23, desc[UR20][R156.64] ;  /* 0x000000149c170981 */ /* 0x000f28000c1e1500 */
[----:B------:R-:W4:Y:S04]  /*de10*/  @P0 LDG.E.U16 R22, desc[UR20][R158.64] ;  /* 0x000000149e160981 */ /* 0x000f28000c1e1500 */
[----:B------:R-:W-:Y:S04]  /*de20*/  STS.U16 [R15+UR9+0x1700], R35 ;  /* 0x001700230f007988 */ /* 0x000fe80008000409 */
[----:B------:R-:W-:Y:S04]  /*de30*/  STS.U16 [R15+UR9+0x1b00], R34 ;  /* 0x001b00220f007988 */ /* 0x000fe80008000409 */
[----:B------:R-:W-:Y:S04]  /*de40*/  STS.U16 [R15+UR9+0x1f00], R33 ;  /* 0x001f00210f007988 */ /* 0x000fe80008000409 */
[----:B------:R-:W-:Y:S01]  /*de50*/  STS.U16 [R15+UR9+0x2300], R32 ;  /* 0x002300200f007988 */ /* 0x000fe20008000409 */
[----:B0-----:R-:W-:-:S02]  /*de60*/  PRMT R20, RZ, 0x7610, R20 ;  /* 0x00007610ff147816 */ /* 0x001fc40000000014 */
[----:B------:R-:W-:-:S04]  /*de70*/  PRMT R13, RZ, 0x7610, R13 ;  /* 0x00007610ff0d7816 */ /* 0x000fc8000000000d */
[----:B------:R-:W4:Y:S01]  /*de80*/  @P0 LDG.E.U16 R20, desc[UR20][R140.64] ;  /* 0x000000148c140981 */ /* 0x000f22000c1e1500 */
[----:B------:R-:W-:Y:S02]  /*de90*/  PRMT R12, RZ, 0x7610, R12 ;  /* 0x00007610ff0c7816 */ /* 0x000fe4000000000c */
[----:B------:R-:W-:Y:S01]  /*dea0*/  PRMT R11, RZ, 0x7610, R11 ;  /* 0x00007610ff0b7816 */ /* 0x000fe2000000000b */
[----:B------:R-:W4:Y:S04]  /*deb0*/  @P0 LDG.E.U16 R13, desc[UR20][R144.64] ;  /* 0x00000014900d0981 */ /* 0x000f28000c1e1500 */
[----:B------:R-:W4:Y:S04]  /*dec0*/  @P0 LDG.E.U16 R12, desc[UR20][R146.64] ;  /* 0x00000014920c0981 */ /* 0x000f28000c1e1500 */
[----:B------:R-:W4:Y:S01]  /*ded0*/  @P0 LDG.E.U16 R11, desc[UR20][R148.64] ;  /* 0x00000014940b0981 */ /* 0x000f22000c1e1500 */
[----:B------:R-:W-:-:S02]  /*dee0*/  PRMT R10, RZ, 0x7610, R10 ;  /* 0x00007610ff0a7816 */ /* 0x000fc4000000000a */
[----:B------:R-:W-:-:S04]  /*def0*/  PRMT R21, RZ, 0x7610, R21 ;  /* 0x00007610ff157816 */ /* 0x000fc80000000015 */
[----:B------:R-:W4:Y:S04]  /*df00*/  @P0 LDG.E.U16 R10, desc[UR20][R150.64] ;  /* 0x00000014960a0981 */ /* 0x000f28000c1e1500 */
[----:B------:R-:W4:Y:S01]  /*df10*/  @P0 LDG.E.U16 R21, desc[UR20][R154.64] ;  /* 0x000000149a150981 */ /* 0x000f22000c1e1500 */
[----:B------:R-:W-:-:S06]  /*df20*/  PRMT R2, RZ, 0x7610, R2 ;  /* 0x00007610ff027816 */ /* 0x000fcc0000000002 */
[----:B------:R-:W4:Y:S04]  /*df30*/  @P0 LDG.E.U16 R2, desc[UR20][R160.64] ;  /* 0x00000014a0020981 */ /* 0x000f28000c1e1500 */
[----:B------:R-:W-:Y:S04]  /*df40*/  STS.U16 [R15+UR9+0x2700], R9 ;  /* 0x002700090f007988 */ /* 0x000fe80008000409 */
[----:B------:R0:W-:Y:S04]  /*df50*/  STS.U16 [R15+UR9+0x2b00], R8 ;  /* 0x002b00080f007988 */ /* 0x0001e80008000409 */
[----:B0-----:R-:W4:Y:S04]  /*df60*/  LDL.LU R8, [R1+0x26c] ;  /* 0x00026c0001087983 */ /* 0x001f280000300800 */
[----:B------:R-:W4:Y:S04]  /*df70*/  LDL.LU R9, [R1+0x268] ;  /* 0x0002680001097983 */ /* 0x000f280000300800 */
[----:B------:R-:W-:Y:S04]  /*df80*/  STS.U16 [R15+UR9+0x2f00], R31 ;  /* 0x002f001f0f007988 */ /* 0x000fe80008000409 */
[----:B---3--:R-:W-:Y:S04]  /*df90*/  STS.U16 [R15+UR9+0x3300], R30 ;  /* 0x0033001e0f007988 */ /* 0x008fe80008000409 */
[----:B------:R-:W-:Y:S04]  /*dfa0*/  STS.U16 [R15+UR9+0x3700], R29 ;  /* 0x0037001d0f007988 */ /* 0x000fe80008000409 */
[----:B------:R-:W-:Y:S04]  /*dfb0*/  STS.U16 [R15+UR9+0x3b00], R28 ;  /* 0x003b001c0f007988 */ /* 0x000fe80008000409 */
[----:B------:R-:W-:Y:S04]  /*dfc0*/  STS.U16 [R15+UR9+0x3f00], R27 ;  /* 0x003f001b0f007988 */ /* 0x000fe80008000409 */
[----:B------:R-:W-:Y:S04]  /*dfd0*/  STS.U16 [R15+UR9+0x4300], R26 ;  /* 0x0043001a0f007988 */ /* 0x000fe80008000409 */
[----:B--2---:R-:W-:Y:S04]  /*dfe0*/  STS.U16 [R15+UR9+0x4700], R25 ;  /* 0x004700190f007988 */ /* 0x004fe80008000409 */
[----:B------:R0:W-:Y:S01]  /*dff0*/  STS.U16 [R15+UR9+0x4b00], R24 ;  /* 0x004b00180f007988 */ /* 0x0001e20008000409 */
[----:B----4-:R-:W-:-:S06]  /*e000*/  PRMT R0, RZ, 0x7610, R0 ;  /* 0x00007610ff007816 */ /* 0x010fcc0000000000 */
[----:B------:R-:W2:Y:S01]  /*e010*/  @P0 LDG.E.U16 R0, desc[UR20][R162.64] ;  /* 0x00000014a2000981 */ /* 0x000ea2000c1e1500 */
[----:B0-----:R-:W-:-:S03]  /*e020*/  SHF.R.S32.HI R24, RZ, 0x1f, R5 ;  /* 0x0000001fff187819 */ /* 0x001fc60000011405 */
[----:B------:R0:W-:Y:S04]  /*e030*/  STS.U16 [R15+UR9+0x4f00], R20 ;  /* 0x004f00140f007988 */ /* 0x0001e80008000409 */
[----:B------:R-:W-:Y:S01]  /*e040*/  STS.U16 [R15+UR9+0x5300], R14 ;  /* 0x0053000e0f007988 */ /* 0x000fe20008000409 */
[----:B0-----:R-:W-:-:S03]  /*e050*/  SHF.R.S32.HI R20, RZ, 0x1f, R18 ;  /* 0x0000001fff147819 */ /* 0x001fc60000011412 */
[----:B------:R0:W-:Y:S01]  /*e060*/  STS.U16 [R15+UR9+0x5700], R13 ;  /* 0x0057000d0f007988 */ /* 0x0001e20008000409 */
[----:B------:R-:W-:Y:S02]  /*e070*/  SHF.L.U64.HI R20, R18, 0x1, R20 ;  /* 0x0000000112147819 */ /* 0x000fe40000010214 */
[----:B------:R-:W-:Y:S01]  /*e080*/  SHF.R.S32.HI R18, RZ, 0x1f, R16 ;  /* 0x0000001fff127819 */ /* 0x000fe20000011410 */
[----:B------:R-:W-:Y:S01]  /*e090*/  STS.U16 [R15+UR9+0x5b00], R12 ;  /* 0x005b000c0f007988 */ /* 0x000fe20008000409 */
[----:B0-----:R-:W-:-:S03]  /*e0a0*/  LEA R13, P3, R16, R19, 0x1 ;  /* 0x00000013100d7211 */ /* 0x001fc600078608ff */
[----:B------:R0:W-:Y:S01]  /*e0b0*/  STS.U16 [R15+UR9+0x5f00], R11 ;  /* 0x005f000b0f007988 */ /* 0x0001e20008000409 */
[----:B------:R-:W-:Y:S02]  /*e0c0*/  LEA.HI.X R16, R16, R20, R18, 0x1, P3 ;  /* 0x0000001410107211 */ /* 0x000fe400018f0c12 */
[----:B------:R-:W-:Y:S02]  /*e0d0*/  SHF.R.S32.HI R18, RZ, 0x1f, R165 ;  /* 0x0000001fff127819 */ /* 0x000fe400000114a5 */
[----:B0-----:R-:W-:-:S04]  /*e0e0*/  LEA R11, P3, R165, R19, 0x1 ;  /* 0x00000013a50b7211 */ /* 0x001fc800078608ff */
[----:B------:R-:W-:Y:S02]  /*e0f0*/  LEA.HI.X R165, R165, R20, R18, 0x1, P3 ;  /* 0x00000014a5a57211 */ /* 0x000fe400018f0c12 */
[----:B------:R-:W0:Y:S01]  /*e100*/  S2R R18, SR_TID.X ;  /* 0x0000000000127919 */ /* 0x000e220000002100 */
[----:B------:R-:W-:Y:S04]  /*e110*/  STS.U16 [R15+UR9+0x6300], R10 ;  /* 0x0063000a0f007988 */ /* 0x000fe80008000409 */
[----:B------:R-:W-:Y:S04]  /*e120*/  STS.U16 [R15+UR9+0x6700], R4 ;  /* 0x006700040f007988 */ /* 0x000fe80008000409 */
[----:B------:R1:W-:Y:S02]  /*e130*/  STS.U16 [R15+UR9+0x6b00], R21 ;  /* 0x006b00150f007988 */ /* 0x0003e40008000409 */
[----:B-1----:R-:W1:Y:S02]  /*e140*/  S2R R21, SR_TID.X ;  /* 0x0000000000157919 */ /* 0x002e640000002100 */
[----:B------:R-:W-:Y:S01]  /*e150*/  STS.U16 [R15+UR9+0x6f00], R23 ;  /* 0x006f00170f007988 */ /* 0x000fe20008000409 */
[----:B0-----:R-:W-:-:S03]  /*e160*/  SHF.R.U32.HI R18, RZ, 0x6, R18 ;  /* 0x00000006ff127819 */ /* 0x001fc60000011612 */
[----:B------:R-:W-:Y:S01]  /*e170*/  STS.U16 [R15+UR9+0x7300], R22 ;  /* 0x007300160f007988 */ /* 0x000fe20008000409 */
[----:B------:R-:W-:-:S03]  /*e180*/  SGXT.U32 R18, R18, 0x1 ;  /* 0x000000011212781a */ /* 0x000fc60000000000 */
[----:B------:R0:W-:Y:S01]  /*e190*/  STS.U16 [R15+UR9+0x7700], R2 ;  /* 0x007700020f007988 */ /* 0x0001e20008000409 */
[----:B------:R-:W-:Y:S01]  /*e1a0*/  LOP3.LUT R18, R18, 0x16, RZ, 0xfc, !PT ;  /* 0x0000001612127812 */ /* 0x000fe200078efcff */
[----:B0-----:R-:W0:Y:S04]  /*e1b0*/  S2R R2, SR_TID.X ;  /* 0x0000000000027919 */ /* 0x001e280000002100 */
[----:B------:R-:W-:-:S04]  /*e1c0*/  IMAD R18, R18, R164, RZ ;  /* 0x000000a412127224 */ /* 0x000fc800078e02ff */
[C---:B------:R-:W-:Y:S02]  /*e1d0*/  IMAD.SHL.U32 R31, R18.reuse, 0x2, RZ ;  /* 0x00000002121f7824 */ /* 0x040fe400078e00ff */
[----:B------:R-:W-:Y:S02]  /*e1e0*/  IMAD.HI R39, R18, 0x2, RZ ;  /* 0x0000000212277827 */ /* 0x000fe400078e02ff */
[----:B------:R-:W3:Y:S01]  /*e1f0*/  S2R R18, SR_TID.X ;  /* 0x0000000000127919 */ /* 0x000ee20000002100 */
[--C-:B-1----:R-:W-:Y:S02]  /*e200*/  SHF.R.U32.HI R23, RZ, 0x6, R21.reuse ;  /* 0x00000006ff177819 */ /* 0x102fe40000011615 */
[----:B------:R-:W-:Y:S02]  /*e210*/  SHF.R.U32.HI R21, RZ, 0x6, R21 ;  /* 0x00000006ff157819 */ /* 0x000fe40000011615 */
[----:B------:R-:W-:Y:S02]  /*e220*/  SGXT.U32 R23, R23, 0x1 ;  /* 0x000000011717781a */ /* 0x000fe40000000000 */
[----:B------:R-:W-:-:S02]  /*e230*/  SGXT.U32 R21, R21, 0x1 ;  /* 0x000000011515781a */ /* 0x000fc40000000000 */
[----:B------:R-:W-:Y:S02]  /*e240*/  LOP3.LUT R23, R23, 0x18, RZ, 0xfc, !PT ;  /* 0x0000001817177812 */ /* 0x000fe400078efcff */
[----:B------:R-:W-:-:S03]  /*e250*/  LOP3.LUT R21, R21, 0x1a, RZ, 0xfc, !PT ;  /* 0x0000001a15157812 */ /* 0x000fc600078efcff */
[-C--:B------:R-:W-:Y:S02]  /*e260*/  IMAD R22, R23, R164.reuse, RZ ;  /* 0x000000a417167224 */ /* 0x080fe400078e02ff */
[----:B------:R-:W-:Y:S01]  /*e270*/  IMAD R23, R21, R164, RZ ;  /* 0x000000a415177224 */ /* 0x000fe200078e02ff */
[----:B0-----:R-:W-:-:S04]  /*e280*/  SHF.R.U32.HI R21, RZ, 0x6, R2 ;  /* 0x00000006ff157819 */ /* 0x001fc80000011602 */
[----:B------:R-:W-:-:S04]  /*e290*/  SGXT.U32 R21, R21, 0x1 ;  /* 0x000000011515781a */ /* 0x000fc80000000000 */
[----:B------:R-:W-:Y:S01]  /*e2a0*/  LOP3.LUT R21, R21, 0x1c, RZ, 0xfc, !PT ;  /* 0x0000001c15157812 */ /* 0x000fe200078efcff */
[C---:B------:R-:W-:Y:S01]  /*e2b0*/  IMAD.SHL.U32 R2, R22.reuse, 0x2, RZ ;  /* 0x0000000216027824 */ /* 0x040fe200078e00ff */
[----:B------:R-:W-:Y:S01]  /*e2c0*/  LEA R14, P0, R5, R19, 0x1 ;  /* 0x00000013050e7211 */ /* 0x000fe200078008ff */
[----:B------:R-:W-:-:S04]  /*e2d0*/  IMAD.HI R41, R22, 0x2, RZ ;  /* 0x0000000216297827 */ /* 0x000fc800078e02ff */
[----:B------:R-:W-:Y:S01]  /*e2e0*/  IMAD R22, R21, R164, RZ ;  /* 0x000000a415167224 */ /* 0x000fe200078e02ff */
[----:B---3--:R-:W-:Y:S02]  /*e2f0*/  SHF.R.U32.HI R21, RZ, 0x6, R18 ;  /* 0x00000006ff157819 */ /* 0x008fe40000011612 */
[-C--:B------:R-:W-:Y:S02]  /*e300*/  LEA.HI.X R5, R5, R20.reuse, R24, 0x1, P0 ;  /* 0x0000001405057211 */ /* 0x080fe400000f0c18 */
[----:B------:R-:W-:Y:S02]  /*e310*/  SHF.R.S32.HI R24, RZ, 0x1f, R17 ;  /* 0x0000001fff187819 */ /* 0x000fe40000011411 */
[----:B------:R-:W-:Y:S02]  /*e320*/  LEA R12, P0, R17, R19, 0x1 ;  /* 0x00000013110c7211 */ /* 0x000fe400078008ff */
[----:B------:R-:W-:Y:S02]  /*e330*/  SGXT.U32 R21, R21, 0x1 ;  /* 0x000000011515781a */ /* 0x000fe40000000000 */
[----:B------:R-:W-:-:S02]  /*e340*/  LEA.HI.X R17, R17, R20, R24, 0x1, P0 ;  /* 0x0000001411117211 */ /* 0x000fc400000f0c18 */
[----:B------:R-:W-:Y:S02]  /*e350*/  SHF.R.S32.HI R24, RZ, 0x1f, R9 ;  /* 0x0000001fff187819 */ /* 0x000fe40000011409 */
[----:B------:R-:W-:Y:S02]  /*e360*/  LEA R4, P3, R9, R19, 0x1 ;  /* 0x0000001309047211 */ /* 0x000fe400078608ff */
[----:B------:R-:W-:Y:S02]  /*e370*/  LOP3.LUT R21, R21, 0x20, RZ, 0xfc, !PT ;  /* 0x0000002015157812 */ /* 0x000fe400078efcff */
[----:B------:R-:W-:-:S03]  /*e380*/  LEA.HI.X R9, R9, R20, R24, 0x1, P3 ;  /* 0x0000001409097211 */ /* 0x000fc600018f0c18 */
[----:B------:R-:W-:Y:S01]  /*e390*/  IMAD R24, R21, R164, RZ ;  /* 0x000000a415187224 */ /* 0x000fe200078e02ff */
[----:B------:R-:W-:-:S04]  /*e3a0*/  SHF.R.U32.HI R21, RZ, 0x6, R18 ;  /* 0x00000006ff157819 */ /* 0x000fc80000011612 */
[----:B------:R-:W-:Y:S02]  /*e3b0*/  SGXT.U32 R21, R21, 0x1 ;  /* 0x000000011515781a */ /* 0x000fe40000000000 */
[----:B------:R-:W-:Y:S02]  /*e3c0*/  SHF.R.S32.HI R25, RZ, 0x1f, R8 ;  /* 0x0000001fff197819 */ /* 0x000fe40000011408 */
[C---:B------:R-:W-:Y:S02]  /*e3d0*/  LEA R10, P0, R8.reuse, R19, 0x1 ;  /* 0x00000013080a7211 */ /* 0x040fe400078008ff */
[----:B------:R-:W-:Y:S01]  /*e3e0*/  LOP3.LUT R21, R21, 0x22, RZ, 0xfc, !PT ;  /* 0x0000002215157812 */ /* 0x000fe200078efcff */
[C---:B------:R-:W-:Y:S01]  /*e3f0*/  IMAD.SHL.U32 R38, R23.reuse, 0x2, RZ ;  /* 0x0000000217267824 */ /* 0x040fe200078e00ff */
[----:B------:R-:W-:Y:S01]  /*e400*/  LEA.HI.X R8, R8, R20, R25, 0x1, P0 ;  /* 0x0000001408087211 */ /* 0x000fe200000f0c19 */
[----:B------:R-:W-:-:S04]  /*e410*/  IMAD.HI R25, R23, 0x2, RZ ;  /* 0x0000000217197827 */ /* 0x000fc800078e02ff */
[----:B------:R-:W-:Y:S01]  /*e420*/  IMAD R23, R21, R164, RZ ;  /* 0x000000a415177224 */ /* 0x000fe200078e02ff */
[----:B------:R-:W-:-:S04]  /*e430*/  SHF.R.U32.HI R21, RZ, 0x6, R18 ;  /* 0x00000006ff157819 */ /* 0x000fc80000011612 */
[----:B------:R-:W-:Y:S01]  /*e440*/  SGXT.U32 R21, R21, 0x1 ;  /* 0x000000011515781a */ /* 0x000fe20000000000 */
[----:B------:R-:W-:-:S03]  /*e450*/  IMAD.SHL.U32 R40, R22, 0x2, RZ ;  /* 0x0000000216287824 */ /* 0x000fc600078e00ff */
[----:B------:R-:W-:Y:S01]  /*e460*/  LOP3.LUT R21, R21, 0x24, RZ, 0xfc, !PT ;  /* 0x0000002415157812 */ /* 0x000fe200078efcff */
[----:B------:R-:W-:-:S04]  /*e470*/  IMAD.HI R35, R22, 0x2, RZ ;  /* 0x0000000216237827 */ /* 0x000fc800078e02ff */
[C---:B------:R-:W-:Y:S02]  /*e480*/  IMAD.SHL.U32 R22, R24.reuse, 0x2, RZ ;  /* 0x0000000218167824 */ /* 0x040fe400078e00ff */
[----:B------:R-:W-:-:S04]  /*e490*/  IMAD.HI R37, R24, 0x2, RZ ;  /* 0x0000000218257827 */ /* 0x000fc800078e02ff */
[----:B------:R-:W-:Y:S02]  /*e4a0*/  IMAD R24, R21, R164, RZ ;  /* 0x000000a415187224 */ /* 0x000fe400078e02ff */
[----:B------:R-:W0:Y:S01]  /*e4b0*/  S2R R21, SR_TID.X ;  /* 0x0000000000157919 */ /* 0x000e220000002100 */
[----:B------:R-:W-:-:S04]  /*e4c0*/  SHF.R.U32.HI R18, RZ, 0x6, R18 ;  /* 0x00000006ff127819 */ /* 0x000fc80000011612 */
[----:B------:R-:W-:-:S04]  /*e4d0*/  SGXT.U32 R18, R18, 0x1 ;  /* 0x000000011212781a */ /* 0x000fc80000000000 */
[----:B------:R-:W-:Y:S01]  /*e4e0*/  LOP3.LUT R18, R18, 0x26, RZ, 0xfc, !PT ;  /* 0x0000002612127812 */ /* 0x000fe200078efcff */
[----:B------:R-:W-:-:S04]  /*e4f0*/  IMAD.SHL.U32 R34, R23, 0x2, RZ ;  /* 0x0000000217227824 */ /* 0x000fc800078e00ff */
[----:B------:R-:W-:Y:S02]  /*e500*/  IMAD R18, R18, R164, RZ ;  /* 0x000000a412127224 */ /* 0x000fe400078e02ff */
[----:B------:R-:W-:-:S04]  /*e510*/  IMAD.HI R26, R23, 0x2, RZ ;  /* 0x00000002171a7827 */ /* 0x000fc800078e02ff */
[C---:B------:R-:W-:Y:S02]  /*e520*/  IMAD.SHL.U32 R36, R24.reuse, 0x2, RZ ;  /* 0x0000000218247824 */ /* 0x040fe400078e00ff */
[----:B------:R-:W-:-:S04]  /*e530*/  IMAD.HI R33, R24, 0x2, RZ ;  /* 0x0000000218217827 */ /* 0x000fc800078e02ff */
[C---:B------:R-:W-:Y:S01]  /*e540*/  IMAD.HI R29, R18.reuse, 0x2, RZ ;  /* 0x00000002121d7827 */ /* 0x040fe200078e02ff */
[--C-:B0-----:R-:W-:Y:S02]  /*e550*/  SHF.R.U32.HI R23, RZ, 0x6, R21.reuse ;  /* 0x00000006ff177819 */ /* 0x101fe40000011615 */
[----:B------:R-:W-:Y:S01]  /*e560*/  SHF.R.U32.HI R24, RZ, 0x6, R21 ;  /* 0x00000006ff187819 */ /* 0x000fe20000011615 */
[----:B------:R-:W-:Y:S02]  /*e570*/  IMAD.SHL.U32 R21, R18, 0x2, RZ ;  /* 0x0000000212157824 */ /* 0x000fe400078e00ff */
[----:B------:R-:W0:Y:S01]  /*e580*/  S2R R18, SR_TID.X ;  /* 0x0000000000127919 */ /* 0x000e220000002100 */
[--C-:B------:R-:W-:Y:S02]  /*e590*/  IADD3 R44, P0, P3, R31, UR16, R19.reuse ;  /* 0x000000101f2c7c10 */ /* 0x100fe4000fb1e013 */
[----:B------:R-:W-:Y:S02]  /*e5a0*/  IADD3 R42, P4, P5, R2, UR16, R19 ;  /* 0x00000010022a7c10 */ /* 0x000fe4000fd9e013 */
[----:B------:R-:W-:-:S02]  /*e5b0*/  IADD3.X R45, PT, PT, R39, UR17, R20, P0, P3 ;  /* 0x00000011272d7c10 */ /* 0x000fc400087e6414 */
[--C-:B------:R-:W-:Y:S02]  /*e5c0*/  IADD3 R38, P0, P3, R38, UR16, R19.reuse ;  /* 0x0000001026267c10 */ /* 0x100fe4000fb1e013 */
[--C-:B------:R-:W-:Y:S01]  /*e5d0*/  IADD3.X R43, PT, PT, R41, UR17, R20.reuse, P4, P5 ;  /* 0x00000011292b7c10 */ /* 0x100fe2000a7ea414 */
[----:B------:R1:W-:Y:S01]  /*e5e0*/  STL.64 [R1+0x1f0], R44 ;  /* 0x0001f02c01007387 */ /* 0x0003e20000100a00 */
[----:B------:R-:W-:Y:S02]  /*e5f0*/  IADD3.X R39, PT, PT, R25, UR17, R20, P0, P3 ;  /* 0x0000001119277c10 */ /* 0x000fe400087e6414 */
[----:B------:R-:W-:Y:S02]  /*e600*/  SGXT.U32 R23, R23, 0x1 ;  /* 0x000000011717781a */ /* 0x000fe40000000000 */
[----:B------:R-:W-:Y:S02]  /*e610*/  IADD3 R40, P4, P5, R40, UR16, R19 ;  /* 0x0000001028287c10 */ /* 0x000fe4000fd9e013 */
[----:B------:R-:W-:Y:S01]  /*e620*/  SGXT.U32 R24, R24, 0x1 ;  /* 0x000000011818781a */ /* 0x000fe20000000000 */
[----:B-1----:R1:W5:Y:S04]  /*e630*/  LDL.LU.64 R44, [R1+0x5b0] ;  /* 0x0005b000012c7983 */ /* 0x0023680000300a00 */
[----:B------:R3:W-:Y:S01]  /*e640*/  STL.64 [R1+0x1f8], R42 ;  /* 0x0001f82a01007387 */ /* 0x0007e20000100a00 */
[----:B------:R-:W-:-:S02]  /*e650*/  LOP3.LUT R23, R23, 0x28, RZ, 0xfc, !PT ;  /* 0x0000002817177812 */ /* 0x000fc400078efcff */
[----:B------:R-:W-:Y:S02]  /*e660*/  IADD3.X R41, PT, PT, R35, UR17, R20, P4, P5 ;  /* 0x0000001123297c10 */ /* 0x000fe4000a7ea414 */
[----:B------:R-:W-:Y:S02]  /*e670*/  IADD3 R34, P4, P5, R34, UR16, R19 ;  /* 0x0000001022227c10 */ /* 0x000fe4000fd9e013 */
[----:B------:R-:W-:Y:S01]  /*e680*/  LOP3.LUT R24, R24, 0x2a, RZ, 0xfc, !PT ;  /* 0x0000002a18187812 */ /* 0x000fe200078efcff */
[----:B---3--:R1:W5:Y:S04]  /*e690*/  LDL.LU.64 R42, [R1+0x5a8] ;  /* 0x0005a800012a7983 */ /* 0x0083680000300a00 */
[----:B------:R3:W-:Y:S01]  /*e6a0*/  STL.64 [R1+0x200], R38 ;  /* 0x0002002601007387 */ /* 0x0007e20000100a00 */
[--C-:B0-----:R-:W-:Y:S01]  /*e6b0*/  SHF.R.U32.HI R27, RZ, 0x6, R18.reuse ;  /* 0x00000006ff1b7819 */ /* 0x101fe20000011612 */
[----:B------:R-:W-:Y:S01]  /*e6c0*/  IMAD R23, R23, R164, RZ ;  /* 0x000000a417177224 */ /* 0x000fe200078e02ff */
[----:B------:R-:W-:Y:S01]  /*e6d0*/  SHF.R.U32.HI R18, RZ, 0x6, R18 ;  /* 0x00000006ff127819 */ /* 0x000fe20000011612 */
[----:B------:R0:W-:Y:S01]  /*e6e0*/  STL.64 [R1+0x208], R40 ;  /* 0x0002082801007387 */ /* 0x0001e20000100a00 */
[----:B------:R-:W-:-:S02]  /*e6f0*/  IADD3.X R35, PT, PT, R26, UR17, R20, P4, P5 ;  /* 0x000000111a237c10 */ /* 0x000fc4000a7ea414 */
[----:B---3--:R-:W-:-:S04]  /*e700*/  IADD3 R38, P0, P3, R22, UR16, R19 ;  /* 0x0000001016267c10 */ /* 0x008fc8000fb1e013 */
[--C-:B------:R-:W-:Y:S01]  /*e710*/  IADD3.X R39, PT, PT, R37, UR17, R20.reuse, P0, P3 ;  /* 0x0000001125277c10 */ /* 0x100fe200087e6414 */
[----:B------:R-:W-:Y:S01]  /*e720*/  IMAD R24, R24, R164, RZ ;  /* 0x000000a418187224 */ /* 0x000fe200078e02ff */
[----:B0-----:R1:W5:Y:S01]  /*e730*/  LDL.LU.64 R40, [R1+0x5a0] ;  /* 0x0005a00001287983 */ /* 0x0013620000300a00 */
[----:B------:R-:W-:Y:S01]  /*e740*/  SGXT.U32 R18, R18, 0x1 ;  /* 0x000000011212781a */ /* 0x000fe20000000000 */
[C---:B------:R-:W-:Y:S01]  /*e750*/  IMAD.SHL.U32 R32, R23.reuse, 0x2, RZ ;  /* 0x0000000217207824 */ /* 0x040fe200078e00ff */
[----:B------:R-:W-:Y:S01]  /*e760*/  IADD3 R36, P0, P3, R36, UR16, R19 ;  /* 0x0000001024247c10 */ /* 0x000fe2000fb1e013 */
[----:B------:R0:W-:Y:S01]  /*e770*/  STL.64 [R1+0x210], R38 ;  /* 0x0002102601007387 */ /* 0x0001e20000100a00 */
[----:B------:R-:W-:Y:S01]  /*e780*/  IMAD.SHL.U32 R28, R24, 0x2, RZ ;  /* 0x00000002181c7824 */ /* 0x000fe200078e00ff */
[----:B------:R-:W-:Y:S01]  /*e790*/  LOP3.LUT R18, R18, 0x30, RZ, 0xfc, !PT ;  /* 0x0000003012127812 */ /* 0x000fe200078efcff */
[----:B------:R-:W-:Y:S01]  /*e7a0*/  IMAD.HI R23, R23, 0x2, RZ ;  /* 0x0000000217177827 */ /* 0x000fe200078e02ff */
[----:B------:R-:W-:-:S02]  /*e7b0*/  IADD3.X R37, PT, PT, R33, UR17, R20, P0, P3 ;  /* 0x0000001121257c10 */ /* 0x000fc400087e6414 */
[----:B------:R-:W-:Y:S01]  /*e7c0*/  IADD3 R32, P0, P3, R32, UR16, R19 ;  /* 0x0000001020207c10 */ /* 0x000fe2000fb1e013 */
[----:B0-----:R1:W5:Y:S04]  /*e7d0*/  LDL.LU.64 R38, [R1+0x598] ;  /* 0x0005980001267983 */ /* 0x0013680000300a00 */
[----:B------:R0:W-:Y:S01]  /*e7e0*/  STL.64 [R1+0x218], R34 ;  /* 0x0002182201007387 */ /* 0x0001e20000100a00 */
[----:B------:R-:W-:Y:S01]  /*e7f0*/  IMAD.HI R30, R24, 0x2, RZ ;  /* 0x00000002181e7827 */ /* 0x000fe200078e02ff */
[----:B------:R-:W-:-:S03]  /*e800*/  IADD3.X R33, PT, PT, R23, UR17, R20, P0, P3 ;  /* 0x0000001117217c10 */ /* 0x000fc600087e6414 */
[----:B------:R-:W-:Y:S01]  /*e810*/  IMAD R24, R18, R164, RZ ;  /* 0x000000a412187224 */ /* 0x000fe200078e02ff */
[----:B0-----:R-:W-:-:S04]  /*e820*/  IADD3 R34, P4, P5, R21, UR16, R19 ;  /* 0x0000001015227c10 */ /* 0x001fc8000fd9e013 */
[--C-:B------:R-:W-:Y:S02]  /*e830*/  IADD3.X R35, PT, PT, R29, UR17, R20.reuse, P4, P5 ;  /* 0x000000111d237c10 */ /* 0x100fe4000a7ea414 */
[--C-:B------:R-:W-:Y:S01]  /*e840*/  IADD3 R28, P4, P5, R28, UR16, R19.reuse ;  /* 0x000000101c1c7c10 */ /* 0x100fe2000fd9e013 */
[----:B------:R0:W-:Y:S01]  /*e850*/  STL.64 [R1+0x280], R36 ;  /* 0x0002802401007387 */ /* 0x0001e20000100a00 */
[----:B------:R-:W-:Y:S02]  /*e860*/  IMAD.SHL.U32 R2, R24, 0x2, RZ ;  /* 0x0000000218027824 */ /* 0x000fe400078e00ff */
[----:B------:R-:W-:Y:S01]  /*e870*/  IADD3.X R29, PT, PT, R30, UR17, R20, P4, P5 ;  /* 0x000000111e1d7c10 */ /* 0x000fe2000a7ea414 */
[----:B0-----:R1:W5:Y:S04]  /*e880*/  LDL.LU.64 R36, [R1+0x590] ;  /* 0x0005900001247983 */ /* 0x0013680000300a00 */
[----:B------:R0:W-:Y:S04]  /*e890*/  STL.64 [R1+0x288], R34 ;  /* 0x0002882201007387 */ /* 0x0001e80000100a00 */
[----:B0-----:R1:W5:Y:S04]  /*e8a0*/  LDL.LU.64 R34, [R1+0x588] ;  /* 0x0005880001227983 */ /* 0x0013680000300a00 */
[----:B------:R-:W-:Y:S04]  /*e8b0*/  STL.64 [R1+0x290], R32 ;  /* 0x0002902001007387 */ /* 0x000fe80000100a00 */
[----:B------:R1:W5:Y:S04]  /*e8c0*/  LDL.LU R30, [R1+0x580] ;  /* 0x00058000011e7983 */ /* 0x0003680000300800 */
[----:B------:R0:W-:Y:S02]  /*e8d0*/  STL.64 [R1+0x298], R28 ;  /* 0x0002981c01007387 */ /* 0x0001e40000100a00 */
[----:B0-----:R-:W-:-:S02]  /*e8e0*/  IADD3 R28, P4, P5, R2, UR16, R19 ;  /* 0x00000010021c7c10 */ /* 0x001fc4000fd9e013 */
[----:B------:R-:W3:Y:S01]  /*e8f0*/  LDL R2, [R1+0x2e4] ;  /* 0x0002e40001027983 */ /* 0x000ee20000100800 */
[----:B------:R-:W0:Y:S01]  /*e900*/  S2R R25, SR_TID.X ;  /* 0x0000000000197919 */ /* 0x000e220000002100 */
[----:B------:R-:W4:Y:S01]  /*e910*/  S2R R31, SR_TID.X ;  /* 0x00000000001f7919 */ /* 0x000f220000002100 */
[----:B------:R-:W-:-:S04]  /*e920*/  SGXT.U32 R27, R27, 0x1 ;  /* 0x000000011b1b781a */ /* 0x000fc80000000000 */
[----:B------:R-:W-:Y:S01]  /*e930*/  LOP3.LUT R27, R27, 0x2c, RZ, 0xfc, !PT ;  /* 0x0000002c1b1b7812 */ /* 0x000fe200078efcff */
[----:B------:R-:W1:Y:S01]  /*e940*/  S2R R26, SR_TID.X ;  /* 0x00000000001a7919 */ /* 0x000e620000002100 */
[----:B------:R-:W1:Y:S03]  /*e950*/  S2R R23, SR_TID.X ;  /* 0x0000000000177919 */ /* 0x000e660000002100 */
[----:B------:R-:W-:-:S04]  /*e960*/  IMAD R27, R27, R164, RZ ;  /* 0x000000a41b1b7224 */ /* 0x000fc800078e02ff */
[C---:B------:R-:W-:Y:S02]  /*e970*/  IMAD.SHL.U32 R18, R27.reuse, 0x2, RZ ;  /* 0x000000021b127824 */ /* 0x040fe400078e00ff */
[----:B------:R-:W-:Y:S01]  /*e980*/  IMAD.HI R27, R27, 0x2, RZ ;  /* 0x000000021b1b7827 */ /* 0x000fe200078e02ff */
[----:B0-----:R-:W-:-:S04]  /*e990*/  SHF.R.U32.HI R25, RZ, 0x6, R25 ;  /* 0x00000006ff197819 */ /* 0x001fc80000011619 */
[----:B------:R-:W-:Y:S01]  /*e9a0*/  SGXT.U32 R25, R25, 0x1 ;  /* 0x000000011919781a */ /* 0x000fe20000000000 */
[----:B------:R-:W-:Y:S01]  /*e9b0*/  IMAD.HI R24, R24, 0x2, RZ ;  /* 0x0000000218187827 */ /* 0x000fe200078e02ff */
[----:B------:R-:W-:Y:S02]  /*e9c0*/  IADD3 R32, P3, P0, R18, UR16, R19 ;  /* 0x0000001012207c10 */ /* 0x000fe4000f87e013 */
[----:B------:R-:W-:Y:S02]  /*e9d0*/  LOP3.LUT R25, R25, 0x34, RZ, 0xfc, !PT ;  /* 0x0000003419197812 */ /* 0x000fe400078efcff */
[----:B------:R-:W-:-:S03]  /*e9e0*/  IADD3.X R33, PT, PT, R27, UR17, R20, P3, P0 ;  /* 0x000000111b217c10 */ /* 0x000fc60009fe0414 */
[----:B------:R-:W-:Y:S01]  /*e9f0*/  IMAD R25, R25, R164, RZ ;  /* 0x000000a419197224 */ /* 0x000fe200078e02ff */
[----:B------:R-:W-:Y:S01]  /*ea00*/  IADD3.X R29, PT, PT, R24, UR17, R20, P4, P5 ;  /* 0x00000011181d7c10 */ /* 0x000fe2000a7ea414 */
[----:B------:R0:W-:Y:S02]  /*ea10*/  STL.64 [R1+0x2a0], R32 ;  /* 0x0002a02001007387 */ /* 0x0001e40000100a00 */
[C---:B------:R-:W-:Y:S01]  /*ea20*/  IMAD.SHL.U32 R21, R25.reuse, 0x2, RZ ;  /* 0x0000000219157824 */ /* 0x040fe200078e00ff */
[----:B----4-:R-:W-:Y:S01]  /*ea30*/  SHF.R.U32.HI R31, RZ, 0x6, R31 ;  /* 0x00000006ff1f7819 */ /* 0x010fe2000001161f */
[----:B------:R-:W-:-:S03]  /*ea40*/  IMAD.HI R25, R25, 0x2, RZ ;  /* 0x0000000219197827 */ /* 0x000fc600078e02ff */
[----:B------:R-:W-:Y:S01]  /*ea50*/  SGXT.U32 R31, R31, 0x1 ;  /* 0x000000011f1f781a */ /* 0x000fe20000000000 */
[----:B0-----:R0:W5:Y:S04]  /*ea60*/  LDL.LU.64 R32, [R1+0x578] ;  /* 0x0005780001207983 */ /* 0x0011680000300a00 */
[----:B------:R4:W-:Y:S01]  /*ea70*/  STL.64 [R1+0x2a8], R28 ;  /* 0x0002a81c01007387 */ /* 0x0009e20000100a00 */
[----:B------:R-:W-:Y:S02]  /*ea80*/  LOP3.LUT R31, R31, 0x32, RZ, 0xfc, !PT ;  /* 0x000000321f1f7812 */ /* 0x000fe400078efcff */
[----:B-1----:R-:W-:Y:S02]  /*ea90*/  SHF.R.U32.HI R26, RZ, 0x6, R26 ;  /* 0x00000006ff1a7819 */ /* 0x002fe4000001161a */
[----:B----4-:R-:W-:-:S02]  /*eaa0*/  IADD3 R28, P4, P5, R21, UR16, R19 ;  /* 0x00000010151c7c10 */ /* 0x010fc4000fd9e013 */
[----:B------:R-:W1:Y:S02]  /*eab0*/  S2R R21, SR_TID.X ;  /* 0x0000000000157919 */ /* 0x000e640000002100 */
[----:B------:R-:W-:Y:S02]  /*eac0*/  IADD3.X R29, PT, PT, R25, UR17, R20, P4, P5 ;  /* 0x00000011191d7c10 */ /* 0x000fe4000a7ea414 */
[----:B------:R-:W4:Y:S01]  /*ead0*/  S2R R25, SR_TID.X ;  /* 0x0000000000197919 */ /* 0x000f220000002100 */
[----:B------:R-:W-:Y:S01]  /*eae0*/  SHF.R.U32.HI R23, RZ, 0x6, R23 ;  /* 0x00000006ff177819 */ /* 0x000fe20000011617 */
[----:B------:R-:W-:Y:S01]  /*eaf0*/  IMAD R31, R31, R164, RZ ;  /* 0x000000a41f1f7224 */ /* 0x000fe200078e02ff */
[----:B------:R-:W-:Y:S02]  /*eb00*/  SGXT.U32 R26, R26, 0x1 ;  /* 0x000000011a1a781a */ /* 0x000fe40000000000 */
[----:B------:R-:W-:Y:S01]  /*eb10*/  SGXT.U32 R23, R23, 0x1 ;  /* 0x000000011717781a */ /* 0x000fe20000000000 */
[C---:B------:R-:W-:Y:S01]  /*eb20*/  IMAD.SHL.U32 R22, R31.reuse, 0x2, RZ ;  /* 0x000000021f167824 */ /* 0x040fe200078e00ff */
[----:B------:R-:W-:Y:S01]  /*eb30*/  LOP3.LUT R26, R26, 0x36, RZ, 0xfc, !PT ;  /* 0x000000361a1a7812 */ /* 0x000fe200078efcff */
[----:B------:R-:W-:Y:S01]  /*eb40*/  IMAD.HI R31, R31, 0x2, RZ ;  /* 0x000000021f1f7827 */ /* 0x000fe200078e02ff */
[----:B------:R-:W-:-:S02]  /*eb50*/  LOP3.LUT R23, R23, 0x38, RZ, 0xfc, !PT ;  /* 0x0000003817177812 */ /* 0x000fc400078efcff */
[----:B------:R-:W-:Y:S01]  /*eb60*/  IADD3 R22, P3, P0, R22, UR16, R19 ;  /* 0x0000001016167c10 */ /* 0x000fe2000f87e013 */
[-C--:B------:R-:W-:Y:S02]  /*eb70*/  IMAD R26, R26, R164.reuse, RZ ;  /* 0x000000a41a1a7224 */ /* 0x080fe400078e02ff */
[----:B------:R-:W-:Y:S01]  /*eb80*/  IMAD R27, R23, R164, RZ ;  /* 0x000000a4171b7224 */ /* 0x000fe200078e02ff */
[----:B------:R-:W-:Y:S01]  /*eb90*/  IADD3.X R23, PT, PT, R31, UR17, R20, P3, P0 ;  /* 0x000000111f177c10 */ /* 0x000fe20009fe0414 */
[C---:B------:R-:W-:Y:S01]  /*eba0*/  IMAD.SHL.U32 R18, R26.reuse, 0x2, RZ ;  /* 0x000000021a127824 */ /* 0x040fe200078e00ff */
[----:B------:R0:W5:Y:S01]  /*ebb0*/  LDL.LU R31, [R1+0x570] ;  /* 0x00057000011f7983 */ /* 0x0001620000300800 */
[----:B------:R-:W-:-:S03]  /*ebc0*/  IMAD.HI R26, R26, 0x2, RZ ;  /* 0x000000021a1a7827 */ /* 0x000fc600078e02ff */
[----:B------:R0:W-:Y:S04]  /*ebd0*/  STL.64 [R1+0x2b0], R22 ;  /* 0x0002b01601007387 */ /* 0x0001e80000100a00 */
[----:B------:R2:W-:Y:S01]  /*ebe0*/  STL.64 [R1+0x2b8], R28 ;  /* 0x0002b81c01007387 */ /* 0x0005e20000100a00 */
[----:B0-----:R-:W-:Y:S02]  /*ebf0*/  IADD3 R22, P3, P0, R18, UR16, R19 ;  /* 0x0000001012167c10 */ /* 0x001fe4000f87e013 */
[--C-:B-1----:R-:W-:Y:S02]  /*ec00*/  SHF.R.U32.HI R18, RZ, 0x6, R21.reuse ;  /* 0x00000006ff127819 */ /* 0x102fe40000011615 */
[----:B------:R-:W-:Y:S01]  /*ec10*/  SHF.R.U32.HI R21, RZ, 0x6, R21 ;  /* 0x00000006ff157819 */ /* 0x000fe20000011615 */
[----:B--2---:R0:W5:Y:S01]  /*ec20*/  LDL.LU.64 R28, [R1+0x568] ;  /* 0x00056800011c7983 */ /* 0x0041620000300a00 */
[----:B------:R-:W-:-:S02]  /*ec30*/  IADD3.X R23, PT, PT, R26, UR17, R20, P3, P0 ;  /* 0x000000111a177c10 */ /* 0x000fc40009fe0414 */
[----:B------:R-:W-:Y:S01]  /*ec40*/  SGXT.U32 R18, R18, 0x1 ;  /* 0x000000011212781a */ /* 0x000fe20000000000 */
[----:B------:R0:W5:Y:S01]  /*ec50*/  LDL.LU R26, [R1+0x564] ;  /* 0x00056400011a7983 */ /* 0x0001620000300800 */
[----:B------:R-:W-:-:S03]  /*ec60*/  SGXT.U32 R21, R21, 0x1 ;  /* 0x000000011515781a */ /* 0x000fc60000000000 */
[----:B------:R4:W-:Y:S01]  /*ec70*/  STL.64 [R1+0x2c0], R22 ;  /* 0x0002c01601007387 */ /* 0x0009e20000100a00 */
[----:B------:R-:W-:Y:S02]  /*ec80*/  LOP3.LUT R21, R21, 0x3a, RZ, 0xfc, !PT ;  /* 0x0000003a15157812 */ /* 0x000fe400078efcff */
[----:B------:R-:W-:Y:S01]  /*ec90*/  LOP3.LUT R18, R18, 0x3c, RZ, 0xfc, !PT ;  /* 0x0000003c12127812 */ /* 0x000fe200078efcff */
[----:B------:R-:W-:Y:S01]  /*eca0*/  IMAD.SHL.U32 R24, R27, 0x2, RZ ;  /* 0x000000021b187824 */ /* 0x000fe200078e00ff */
[----:B----4-:R-:W-:Y:S01]  /*ecb0*/  SHF.R.U32.HI R23, RZ, 0x6, R25 ;  /* 0x00000006ff177819 */ /* 0x010fe20000011619 */
[----:B------:R-:W-:-:S03]  /*ecc0*/  IMAD R21, R21, R164, RZ ;  /* 0x000000a415157224 */ /* 0x000fc600078e02ff */
[----:B------:R-:W-:Y:S01]  /*ecd0*/  SGXT.U32 R23, R23, 0x1 ;  /* 0x000000011717781a */ /* 0x000fe20000000000 */
[----:B------:R-:W-:-:S03]  /*ece0*/  IMAD R18, R18, R164, RZ ;  /* 0x000000a412127224 */ /* 0x000fc600078e02ff */
[----:B------:R-:W-:Y:S01]  /*ecf0*/  LOP3.LUT R23, R23, 0x3c, RZ, 0xfc, !PT ;  /* 0x0000003c17177812 */ /* 0x000fe200078efcff */
[----:B------:R-:W-:Y:S01]  /*ed00*/  IMAD.HI R27, R27, 0x2, RZ ;  /* 0x000000021b1b7827 */ /* 0x000fe200078e02ff */
[----:B------:R-:W-:-:S03]  /*ed10*/  IADD3 R24, P4, P5, R24, UR16, R19 ;  /* 0x0000001018187c10 */ /* 0x000fc6000fd9e013 */
[----:B------:R-:W-:Y:S02]  /*ed20*/  IMAD.SHL.U32 R22, R21, 0x2, RZ ;  /* 0x0000000215167824 */ /* 0x000fe400078e00ff */
[----:B------:R-:W-:Y:S02]  /*ed30*/  IMAD.SHL.U32 R18, R18, 0x2, RZ ;  /* 0x0000000212127824 */ /* 0x000fe400078e00ff */
[----:B------:R-:W-:Y:S01]  /*ed40*/  IMAD R23, R23, R164, RZ ;  /* 0x000000a417177224 */ /* 0x000fe200078e02ff */
[--C-:B------:R-:W-:Y:S01]  /*ed50*/  IADD3.X R25, PT, PT, R27, UR17, R20.reuse, P4, P5 ;  /* 0x000000111b197c10 */ /* 0x100fe2000a7ea414 */
[----:B------:R-:W-:Y:S01]  /*ed60*/  IMAD.HI R21, R21, 0x2, RZ ;  /* 0x0000000215157827 */ /* 0x000fe200078e02ff */
[--C-:B------:R-:W-:Y:S01]  /*ed70*/  IADD3 R22, P3, P0, R22, UR16, R19.reuse ;  /* 0x0000001016167c10 */ /* 0x100fe2000f87e013 */
[----:B------:R0:W5:Y:S01]  /*ed80*/  LDL.LU R27, [R1+0x560] ;  /* 0x00056000011b7983 */ /* 0x0001620000300800 */
[----:B------:R-:W-:Y:S01]  /*ed90*/  IADD3 R18, P4, P5, R18, UR16, R19 ;  /* 0x0000001012127c10 */ /* 0x000fe2000fd9e013 */
[----:B------:R-:W-:Y:S01]  /*eda0*/  IMAD.HI R19, R23, 0x2, RZ ;  /* 0x0000000217137827 */ /* 0x000fe200078e02ff */
[--C-:B------:R-:W-:Y:S01]  /*edb0*/  IADD3.X R23, PT, PT, R21, UR17, R20.reuse, P3, P0 ;  /* 0x0000001115177c10 */ /* 0x100fe20009fe0414 */
[----:B------:R1:W-:Y:S03]  /*edc0*/  STL.64 [R1+0x2c8], R24 ;  /* 0x0002c81801007387 */ /* 0x0003e60000100a00 */
[----:B------:R-:W-:-:S02]  /*edd0*/  IADD3.X R19, PT, PT, R19, UR17, R20, P4, P5 ;  /* 0x0000001113137c10 */ /* 0x000fc4000a7ea414 */
[----:B------:R-:W-:Y:S01]  /*ede0*/  IADD3 R20, P6, PT, R14, UR16, RZ ;  /* 0x000000100e147c10 */ /* 0x000fe2000ffde0ff */
[----:B------:R-:W-:Y:S04]  /*edf0*/  STS.U16 [R15+UR9+0x7b00], R0 ;  /* 0x007b00000f007988 */ /* 0x000fe80008000409 */
[----:B-1----:R0:W5:Y:S04]  /*ee00*/  LDL.LU.64 R24, [R1+0x558] ;  /* 0x0005580001187983 */ /* 0x0021680000300a00 */
[----:B------:R1:W-:Y:S01]  /*ee10*/  STL.64 [R1+0x2d0], R22 ;  /* 0x0002d01601007387 */ /* 0x0003e20000100a00 */
[----:B------:R-:W-:-:S02]  /*ee20*/  IADD3.X R21, PT, PT, R5, UR17, RZ, P6, !PT ;  /* 0x0000001105157c10 */ /* 0x000fc4000b7fe4ff */
[----:B------:R-:W-:Y:S01]  /*ee30*/  IADD3 R14, P4, PT, R12, UR16, RZ ;  /* 0x000000100c0e7c10 */ /* 0x000fe2000ff9e0ff */
[----:B------:R2:W-:Y:S06]  /*ee40*/  MEMBAR.ALL.CTA ;  /* 0x0000000000007992 */ /* 0x0005ec0000008000 */
[----:B--2---:R-:W2:Y:S04]  /*ee50*/  FENCE.VIEW.ASYNC.S ;  /* 0x00000000000073c6 */ /* 0x004ea80000000000 */
[----:B-1----:R0:W5:Y:S04]  /*ee60*/  LDL.LU.64 R22, [R1+0x550] ;  /* 0x0005500001167983 */ /* 0x0021680000300a00 */
[----:B------:R1:W-:Y:S01]  /*ee70*/  STL.64 [R1+0x2d8], R18 ;  /* 0x0002d81201007387 */ /* 0x0003e20000100a00 */
[----:B------:R-:W-:-:S02]  /*ee80*/  IADD3 R12, P3, PT, R11, UR16, RZ ;  /* 0x000000100b0c7c10 */ /* 0x000fc4000ff7e0ff */
[----:B------:R-:W-:Y:S01]  /*ee90*/  IADD3.X R15, PT, PT, R17, UR17, RZ, P4, !PT ;  /* 0x00000011110f7c10 */ /* 0x000fe2000a7fe4ff */
[----:B------:R4:W-:Y:S01]  /*eea0*/  STL.64 [R1+0x1c0], R20 ;  /* 0x0001c01401007387 */ /* 0x0009e20000100a00 */
[----:B-1----:R-:W-:-:S04]  /*eeb0*/  IADD3 R18, P5, PT, R13, UR16, RZ ;  /* 0x000000100d127c10 */ /* 0x002fc8000ffbe0ff */
[----:B------:R-:W-:Y:S01]  /*eec0*/  IADD3.X R19, PT, PT, R16, UR17, RZ, P5, !PT ;  /* 0x0000001110137c10 */ /* 0x000fe2000affe4ff */
[----:B----4-:R0:W5:Y:S01]  /*eed0*/  LDL.LU.64 R20, [R1+0x548] ;  /* 0x0005480001147983 */ /* 0x0101620000300a00 */
[----:B------:R-:W-:-:S03]  /*eee0*/  IADD3 R10, P0, PT, R10, UR16, RZ ;  /* 0x000000100a0a7c10 */ /* 0x000fc6000ff1e0ff */
[----:B------:R0:W5:Y:S01]  /*eef0*/  LDL.LU R16, [R1+0x540] ;  /* 0x0005400001107983 */ /* 0x0001620000300800 */
[----:B------:R-:W-:-:S03]  /*ef00*/  IADD3.X R13, PT, PT, R165, UR17, RZ, P3, !PT ;  /* 0x00000011a50d7c10 */ /* 0x000fc60009ffe4ff */
[----:B------:R1:W-:Y:S01]  /*ef10*/  STL.64 [R1+0x1c8], R18 ;  /* 0x0001c81201007387 */ /* 0x0003e20000100a00 */
[----:B------:R-:W-:Y:S02]  /*ef20*/  IADD3 R4, P6, PT, R4, UR16, RZ ;  /* 0x0000001004047c10 */ /* 0x000fe4000ffde0ff */
[----:B------:R-:W-:Y:S02]  /*ef30*/  IADD3.X R11, PT, PT, R8, UR17, RZ, P0, !PT ;  /* 0x00000011080b7c10 */ /* 0x000fe400087fe4ff */
[----:B------:R-:W-:Y:S01]  /*ef40*/  IADD3.X R5, PT, PT, R9, UR17, RZ, P6, !PT ;  /* 0x0000001109057c10 */ /* 0x000fe2000b7fe4ff */
[----:B-1----:R0:W5:Y:S04]  /*ef50*/  LDL.LU.64 R18, [R1+0x538] ;  /* 0x0005380001127983 */ /* 0x0021680000300a00 */
[----:B------:R0:W5:Y:S04]  /*ef60*/  LDL.LU R17, [R1+0x530] ;  /* 0x0005300001117983 */ /* 0x0001680000300800 */
[----:B------:R1:W-:Y:S04]  /*ef70*/  STL.64 [R1+0x1d0], R14 ;  /* 0x0001d00e01007387 */ /* 0x0003e80000100a00 */
[----:B-1----:R0:W5:Y:S04]  /*ef80*/  LDL.LU.64 R14, [R1+0x528] ;  /* 0x00052800010e7983 */ /* 0x0021680000300a00 */
[----:B------:R-:W4:Y:S04]  /*ef90*/  LDL.LU R165, [R1+0x520] ;  /* 0x0005200001a57983 */ /* 0x000f280000300800 */
[----:B------:R1:W-:Y:S04]  /*efa0*/  STL.64 [R1+0x1d8], R12 ;  /* 0x0001d80c01007387 */ /* 0x0003e80000100a00 */
[----:B-1----:R0:W5:Y:S04]  /*efb0*/  LDL.LU.64 R12, [R1+0x518] ;  /* 0x00051800010c7983 */ /* 0x0021680000300a00 */
[----:B------:R0:W5:Y:S01]  /*efc0*/  LDL.LU R8, [R1+0x510] ;  /* 0x0005100001087983 */ /* 0x0001620000300800 */
[----:B---3--:R-:W-:-:S04]  /*efd0*/  SHF.R.S32.HI R0, RZ, 0x1f, R2 ;  /* 0x0000001fff007819 */ /* 0x008fc80000011402 */
[----:B------:R-:W-:-:S04]  /*efe0*/  LEA.HI R0, R0, R2, RZ, 0x6 ;  /* 0x0000000200007211 */ /* 0x000fc800078f30ff */
[----:B------:R-:W-:-:S04]  /*eff0*/  SHF.R.S32.HI R0, RZ, 0x6, R0 ;  /* 0x00000006ff007819 */ /* 0x000fc80000011400 */
[----:B------:R-:W-:Y:S01]  /*f000*/  VIMNMX R0, PT, PT, R0, 0x1, !PT ;  /* 0x0000000100007848 */ /* 0x000fe20007fe0100 */
[----:B------:R1:W-:Y:S01]  /*f010*/  STL.64 [R1+0x1e0], R10 ;  /* 0x0001e00a01007387 */ /* 0x0003e20000100a00 */
[----:B------:R-:W-:-:S03]  /*f020*/  ISETP.LT.OR P0, PT, R2, 0x40, P2 ;  /* 0x000000400200780c */ /* 0x000fc60001701670 */
[----:B------:R-:W-:Y:S01]  /*f030*/  VIADD R0, R0, 0xffffffff ;  /* 0xffffffff00007836 */ /* 0x000fe20000000000 */
[----:B-1----:R0:W5:Y:S04]  /*f040*/  LDL.LU.64 R10, [R1+0x508] ;  /* 0x00050800010a7983 */ /* 0x0021680000300a00 */
[----:B------:R0:W5:Y:S01]  /*f050*/  LDL.LU R9, [R1+0x500] ;  /* 0x0005000001097983 */ /* 0x0001620000300800 */
[----:B------:R-:W-:-:S03]  /*f060*/  ISETP.NE.U32.AND P3, PT, R0, RZ, PT ;  /* 0x000000ff0000720c */ /* 0x000fc60003f65070 */
[----:B------:R1:W-:Y:S04]  /*f070*/  STL.64 [R1+0x1e8], R4 ;  /* 0x0001e80401007387 */ /* 0x0003e80000100a00 */
[----:B-1----:R0:W5:Y:S04]  /*f080*/  LDL.LU.64 R4, [R1+0x4f8] ;  /* 0x0004f80001047983 */ /* 0x0021680000300a00 */
[----:B------:R0:W5:Y:S04]  /*f090*/  LDL.LU R2, [R1+0x4f0] ;  /* 0x0004f00001027983 */ /* 0x0001680000300800 */
[----:B------:R1:W-:Y:S04]  /*f0a0*/  STL [R1+0x220], R0 ;  /* 0x0002200001007387 */ /* 0x0003e80000100800 */
[----:B-1----:R0:W5:Y:S01]  /*f0b0*/  LDL.LU R0, [R1+0x4ec] ;  /* 0x0004ec0001007983 */ /* 0x0021620000300800 */
[----:B------:R-:W-:-:S02]  /*f0c0*/  UIADD3 UR7, UPT, UPT, UR9, 0x8000, URZ ;  /* 0x0000800009077890 */ /* 0x000fc4000fffe0ff */
[----:B------:R-:W-:Y:S02]  /*f0d0*/  UIADD3 UR6, UPT, UPT, UR9, 0x12000, URZ ;  /* 0x0001200009067890 */ /* 0x000fe4000fffe0ff */
[----:B------:R-:W-:Y:S02]  /*f0e0*/  USHF.R.U32.HI UR7, URZ, 0x4, UR7 ;  /* 0x00000004ff077899 */ /* 0x000fe40008011607 */
[----:B------:R-:W-:Y:S02]  /*f0f0*/  USHF.R.U32.HI UR6, URZ, 0x4, UR6 ;  /* 0x00000004ff067899 */ /* 0x000fe40008011606 */
[----:B------:R-:W-:Y:S02]  /*f100*/  USGXT.U32 UR12, UR7, 0xe ;  /* 0x0000000e070c789a */ /* 0x000fe40008000000 */
[----:B------:R-:W-:Y:S02]  /*f110*/  USGXT.U32 UR14, UR6, 0xe ;  /* 0x0000000e060e789a */ /* 0x000fe40008000000 */
[----:B------:R-:W-:-:S02]  /*f120*/  UIADD3 UR24, UP2, UPT, UR12, 0x2, URZ ;  /* 0x000000020c187890 */ /* 0x000fc4000ff5e0ff */
[----:B------:R-:W-:Y:S01]  /*f130*/  UIADD3 UR22, UP1, UPT, UR14, 0x80, URZ ;  /* 0x000000800e167890 */ /* 0x000fe2000ff3e0ff */
[----:B------:R-:W-:Y:S01]  /*f140*/  UMOV UR4, URZ ;  /* 0x000000ff00047c82 */ /* 0x000fe20008000000 */
[----:B------:R-:W-:Y:S02]  /*f150*/  UMOV UR5, URZ ;  /* 0x000000ff00057c82 */ /* 0x000fe40008000000 */
[----:B------:R-:W-:Y:S02]  /*f160*/  UIADD3.X UR23, UPT, UPT, UR4, 0x40004040, URZ, UP1, !UPT ;  /* 0x4000404004177890 */ /* 0x000fe40008ffe4ff */
[----:B------:R-:W-:Y:S01]  /*f170*/  UIADD3.X UR25, UPT, UPT, UR5, 0x40004040, URZ, UP2, !UPT ;  /* 0x4000404005197890 */ /* 0x000fe200097fe4ff */
[----:B------:R-:W-:Y:S01]  /*f180*/  UMOV UR6, URZ ;  /* 0x000000ff00067c82 */ /* 0x000fe20008000000 */
[----:B------:R-:W-:Y:S02]  /*f190*/  IMAD.SHL.U32 R164, R164, 0x40, RZ ;  /* 0x00000040a4a47824 */ /* 0x000fe400078e00ff */
[----:B----4-:R-:W-:Y:S01]  /*f1a0*/  IMAD.SHL.U32 R165, R165, 0x40, RZ ;  /* 0x00000040a5a57824 */ /* 0x010fe200078e00ff */
[----:B--2---:R-:W-:Y:S06]  /*f1b0*/  BAR.SYNC.DEFER_BLOCKING 0x0 ;  /* 0x0000000000007b1d */ /* 0x004fec0000010000 */
[----:B0-----:R-:W-:Y:S05]  /*f1c0*/  @P0 BRA `(.L_x_6) ;  /* 0x0000000000840947 */ /* 0x001fea0003800000 */
        /* <DEDUP_REMOVED lines=8> */
[----:B------:R-:W-:Y:S01]  /*f250*/  UMOV UR38, 0x0 ;  /* 0x0000000000267882 */ /* 0x000fe20000000000 */
[----:B------:R-:W-:Y:S02]  /*f260*/  UIADD3.X UR37, UPT, UPT, UR4, 0x40004040, URZ, UP2, !UPT ;  /* 0x4000404004257890 */ /* 0x000fe400097fe4ff */
[----:B------:R-:W-:Y:S02]  /*f270*/  UIADD3.X UR35, UPT, UPT, UR4, 0x40004040, URZ, UP1, !UPT ;  /* 0x4000404004237890 */ /* 0x000fe40008ffe4ff */
[----:B------:R-:W-:Y:S02]  /*f280*/  UIADD3.64 UR28, UPT, UPT, UR36, 0x2, URZ ;  /* 0x00000002241c7897 */ /* 0x000fe4000fffe0ff */
[----:B------:R-:W-:Y:S02]  /*f290*/  UIADD3.64 UR26, UPT, UPT, UR34, 0x80, URZ ;  /* 0x00000080221a7897 */ /* 0x000fe4000fffe0ff */
[----:B------:R-:W-:-:S02]  /*f2a0*/  UIADD3.64 UR32, UPT, UPT, UR36, 0x4, URZ ;  /* 0x0000000424207897 */ /* 0x000fc4000fffe0ff */
[----:B------:R-:W-:Y:S01]  /*f2b0*/  UIADD3.64 UR30, UPT, UPT, UR34, 0x100, URZ ;  /* 0x00000100221e7897 */ /* 0x000fe2000fffe0ff */
[----:B------:R-:W-:Y:S01]  /*f2c0*/  UMOV UR39, 0x4408010 ;  /* 0x0440801000277882 */ /* 0x000fe20000000000 */
[----:B------:R-:W-:Y:S01]  /*f2d0*/  UMOV UR19, 0x40004040 ;  /* 0x4000404000137882 */ /* 0x000fe20000000000 */
[----:B------:R-:W-:Y:S01]  /*f2e0*/  UMOV UR17, 0x40004040 ;  /* 0x4000404000117882 */ /* 0x000fe20000000000 */
[----:B------:R-:W-:Y:S01]  /*f2f0*/  UMOV UR40, 0x0 ;  /* 0x0000000000287882 */ /* 0x000fe20000000000 */
[----:B------:R-:W-:Y:S01]  /*f300*/  UMOV UR41, 0x4408010 ;  /* 0x0440801000297882 */ /* 0x000fe20000000000 */
[----:B------:R-:W-:Y:S01]  /*f310*/  UMOV UR42, 0x0 ;  /* 0x00000000002a7882 */ /* 0x000fe20000000000 */
[----:B------:R-:W-:Y:S01]  /*f320*/  UMOV UR43, 0x4408010 ;  /* 0x04408010002b7882 */ /* 0x000fe20000000000 */
[----:B------:R-:W-:Y:S01]  /*f330*/  UMOV UR4, UR11 ;  /* 0x0000000b00047c82 */ /* 0x000fe20008000000 */
[----:B------:R-:W-:Y:S01]  /*f340*/  UMOV UR5, URZ ;  /* 0x000000ff00057c82 */ /* 0x000fe20008000000 */
[----:B------:R0:W-:Y:S01]  /*f350*/  UTCHMMA gdesc[UR16], gdesc[UR18], tmem[UR8], tmem[UR38], idesc[UR39], !UPT ;  /* 0x00ff2612100075ea */ /* 0x0001e2000f800008 */
[----:B------:R-:W-:Y:S01]  /*f360*/  UMOV UR44, 0x0 ;  /* 0x00000000002c7882 */ /* 0x000fe20000000000 */
[----:B------:R-:W-:Y:S01]  /*f370*/  UMOV UR45, 0x4408010 ;  /* 0x04408010002d7882 */ /* 0x000fe20000000000 */
[----:B------:R0:W-:Y:S01]  /*f380*/  UTCHMMA gdesc[UR34], gdesc[UR36], tmem[UR8], tmem[UR40], idesc[UR41], UPT ;  /* 0x00ff2824220075ea */ /* 0x0001e2000b800008 */
[----:B------:R-:W-:Y:S01]  /*f390*/  UMOV UR4, UR4 ;  /* 0x0000000400047c82 */ /* 0x000fe20008000000 */
[----:B------:R0:W-:Y:S01]  /*f3a0*/  UTCHMMA gdesc[UR26], gdesc[UR28], tmem[UR8], tmem[UR42], idesc[UR43], UPT ;  /* 0x00ff2a1c1a0075ea */ /* 0x0001e2000b800008 */
[----:B------:R0:W-:Y:S01]  /*f3b0*/  UTCHMMA gdesc[UR30], gdesc[UR32], tmem[UR8], tmem[UR44], idesc[UR45], UPT ;  /* 0x00ff2c201e0075ea */ /* 0x0001e2000b800008 */
[----:B------:R0:W-:Y:S01]  /*f3c0*/  UTCBAR [UR4], URZ ;  /* 0x000000ff040073e9 */ /* 0x0001e200080000ff */
[----:B------:R-:W-:Y:S01]  /*f3d0*/  NOP ;  /* 0x0000000000007918 */ /* 0x000fe20000000000 */
.L_x_6:
[----:B------:R-:W-:Y:S05]  /*f3e0*/  @!P3 BRA `(.L_x_7) ;  /* 0x000000540030b947 */ /* 0x000fea0003800000 */
[----:B-----5:R-:W-:Y:S01]  /*f3f0*/  VIADD R2, R2, 0xffffffc0 ;  /* 0xffffffc002027836 */ /* 0x020fe20000000000 */
[----:B------:R1:W-:Y:S01]  /*f400*/  STL.64 [R1+0x4f0], R4 ;  /* 0x0004f00401007387 */ /* 0x0003e20000100a00 */
[----:B0-----:R-:W-:Y:S02]  /*f410*/  UIADD3.64 UR18, UPT, UPT, UR22, 0x80, URZ ;  /* 0x0000008016127897 */ /* 0x001fe4000fffe0ff */
[----:B------:R-:W-:Y:S01]  /*f420*/  UIADD3.64 UR26, UPT, UPT, UR24, 0x2, URZ ;  /* 0x00000002181a7897 */ /* 0x000fe2000fffe0ff */
[----:B------:R-:W-:Y:S01]  /*f430*/  R2UR UR32, R2 ;  /* 0x00000000022072ca */ /* 0x000fe200000e0000 */
[----:B------:R-:W-:Y:S01]  /*f440*/  UIADD3.64 UR28, UPT, UPT, UR22, 0x100, URZ ;  /* 0x00000100161c7897 */ /* 0x000fe2000fffe0ff */
[----:B------:R-:W2:Y:S01]  /*f450*/  LDL.LU R2, [R1+0x220] ;  /* 0x0002200001027983 */ /* 0x000ea20000300800 */
[----:B------:R-:W-:-:S03]  /*f460*/  UIADD3.64 UR30, UPT, UPT, UR24, 0x4, URZ ;  /* 0x00000004181e7897 */ /* 0x000fc6000fffe0ff */
[----:B-1----:R-:W3:Y:S04]  /*f470*/  LDL.LU.64 R4, [R1+0x1c0] ;  /* 0x0001c00001047983 */ /* 0x002ee80000300a00 */
[----:B--2---:R-:W-:Y:S04]  /*f480*/  STL [R1+0x2e0], R2 ;  /* 0x0002e00201007387 */ /* 0x004fe80000100800 */
[----:B---3--:R0:W-:Y:S04]  /*f490*/  STL.64 [R1+0x278], R4 ;  /* 0x0002780401007387 */ /* 0x0081e80000100a00 */
[----:B0-----:R-:W2:Y:S04]  /*f4a0*/  LDL.LU.64 R4, [R1+0x1c8] ;  /* 0x0001c80001047983 */ /* 0x001ea80000300a00 */
[----:B--2---:R0:W-:Y:S04]  /*f4b0*/  STL.64 [R1+0x270], R4 ;  /* 0x0002700401007387 */ /* 0x0041e80000100a00 */
        /* <DEDUP_REMOVED lines=44> */
[----:B0-----:R0:W5:Y:S01]  /*f780*/  LDL.LU.64 R4, [R1+0x4f0] ;  /* 0x0004f00001047983 */ /* 0x0011620000300a00 */
[----:B------:R-:W-:Y:S01]  /*f790*/  UMOV UR5, 0x1 ;  /* 0x0000000100057882 */ /* 0x000fe20000000000 */
[----:B------:R-:W-:-:S05]  /*f7a0*/  UMOV UR4, URZ ;  /* 0x000000ff00047c82 */ /* 0x000fca0008000000 */
.L_x_10:
[----:B-1---5:R1:W-:Y:S04]  /*f7b0*/  STL.64 [R1+0x520], R14 ;  /* 0x0005200e01007387 */ /* 0x0223e80000100a00 */
[----:B-1----:R-:W2:Y:S04]  /*f7c0*/  LDL.LU.64 R14, [R1+0x240] ;  /* 0x00024000010e7983 */ /* 0x002ea80000300a00 */
[----:B------:R1:W-:Y:S04]  /*f7d0*/  STL.64 [R1+0x518], R12 ;  /* 0x0005180c01007387 */ /* 0x0003e80000100a00 */
[----:B-1----:R-:W3:Y:S04]  /*f7e0*/  LDL.LU.64 R12, [R1+0x260] ;  /* 0x00026000010c7983 */ /* 0x002ee80000300a00 */
[----:B------:R-:W-:Y:S04]  /*f7f0*/  STL [R1+0x510], R11 ;  /* 0x0005100b01007387 */ /* 0x000fe80000100800 */
[----:B------:R-:W-:Y:S04]  /*f800*/  STL [R1+0x50c], R10 ;  /* 0x00050c0a01007387 */ /* 0x000fe80000100800 */
[----:B-----5:R-:W-:Y:S04]  /*f810*/  STL [R1+0x508], R5 ;  /* 0x0005080501007387 */ /* 0x020fe80000100800 */
[----:B------:R1:W-:Y:S04]  /*f820*/  STL.64 [R1+0x500], R8 ;  /* 0x0005000801007387 */ /* 0x0003e80000100a00 */
[----:B-1----:R-:W4:Y:S04]  /*f830*/  LDL.LU.64 R8, [R1+0x278] ;  /* 0x0002780001087983 */ /* 0x002f280000300a00 */
[----:B------:R1:W-:Y:S04]  /*f840*/  STL.64 [R1+0x4f8], R6 ;  /* 0x0004f80601007387 */ /* 0x0003e80000100a00 */
[----:B-1----:R-:W4:Y:S01]  /*f850*/  LDL.LU.64 R6, [R1+0x1b8] ;  /* 0x0001b80001067983 */ /* 0x002f220000300a00 */
[----:B------:R-:W-:Y:S01]  /*f860*/  USHF.L.U32 UR6, UR6, 0x1f, URZ ;  /* 0x0000001f06067899 */ /* 0x000fe200080006ff */
[----:B------:R-:W1:Y:S05]  /*f870*/  S2R R11, SR_TID.X ;  /* 0x00000000000b7919 */ /* 0x000e6a0000002100 */
[----:B------:R-:W-:Y:S01]  /*f880*/  IMAD.U32 R2, RZ, RZ, UR6 ;  /* 0x00000006ff027e24 */ /* 0x000fe2000f8e00ff */
[----:B------:R-:W-:Y:S03]  /*f890*/  STL [R1+0x4f4], R4 ;  /* 0x0004f40401007387 */ /* 0x000fe60000100800 */
[----:B------:R1:W0:Y:S01]  /*f8a0*/  SYNCS.PHASECHK.TRANS64.TRYWAIT P6, [UR11], R2 ;  /* 0x00000002ff0075a7 */ /* 0x00022200080c110b */
[----:B------:R-:W-:Y:S04]  /*f8b0*/  STL [R1+0x4f0], R3 ;  /* 0x0004f00301007387 */ /* 0x000fe80000100800 */
[----:B------:R-:W-:Y:S04]  /*f8c0*/  STL [R1+0x4ec], R0 ;  /* 0x0004ec0001007387 */ /* 0x000fe80000100800 */
[----:B------:R1:W-:Y:S02]  /*f8d0*/  STL [R1+0x28c], R2 ;  /* 0x00028c0201007387 */ /* 0x0003e40000100800 */
[----:B-1----:R-:W-:-:S02]  /*f8e0*/  SHF.R.U32.HI R2, RZ, 0x6, R11 ;  /* 0x00000006ff027819 */ /* 0x002fc4000001160b */
[--C-:B------:R-:W-:Y:S02]  /*f8f0*/  SHF.R.U32.HI R5, RZ, 0x6, R11.reuse ;  /* 0x00000006ff057819 */ /* 0x100fe4000001160b */
[--C-:B------:R-:W-:Y:S02]  /*f900*/  SHF.R.U32.HI R10, RZ, 0x6, R11.reuse ;  /* 0x00000006ff0a7819 */ /* 0x100fe4000001160b */
[----:B------:R-:W-:Y:S02]  /*f910*/  SHF.R.U32.HI R11, RZ, 0x6, R11 ;  /* 0x00000006ff0b7819 */ /* 0x000fe4000001160b */
[----:B------:R-:W-:Y:S02]  /*f920*/  SGXT.U32 R10, R10, 0x1 ;  /* 0x000000010a0a781a */ /* 0x000fe40000000000 */
[----:B------:R-:W-:Y:S02]  /*f930*/  SGXT.U32 R11, R11, 0x1 ;  /* 0x000000010b0b781a */ /* 0x000fe40000000000 */
[----:B------:R-:W-:-:S02]  /*f940*/  SGXT.U32 R5, R5, 0x1 ;  /* 0x000000010505781a */ /* 0x000fc40000000000 */
[----:B------:R-:W-:Y:S02]  /*f950*/  LOP3.LUT R11, R11, 0x8, RZ, 0xfc, !PT ;  /* 0x000000080b0b7812 */ /* 0x000fe400078efcff */
[----:B------:R-:W-:Y:S02]  /*f960*/  LOP3.LUT R10, R10, 0x10, RZ, 0xfc, !PT ;  /* 0x000000100a0a7812 */ /* 0x000fe400078efcff */
[----:B------:R-:W-:Y:S02]  /*f970*/  LOP3.LUT R5, R5, 0x18, RZ, 0xfc, !PT ;  /* 0x0000001805057812 */ /* 0x000fe400078efcff */
[----:B------:R-:W-:Y:S02]  /*f980*/  ISETP.GE.AND P4, PT, R11, UR32, PT ;  /* 0x000000200b007c0c */ /* 0x000fe4000bf86270 */
[----:B------:R-:W-:Y:S02]  /*f990*/  ISETP.GE.AND P3, PT, R10, UR32, PT ;  /* 0x000000200a007c0c */ /* 0x000fe4000bf66270 */
[----:B------:R-:W-:-:S02]  /*f9a0*/  ISETP.GE.AND P0, PT, R5, UR32, PT ;  /* 0x0000002005007c0c */ /* 0x000fc4000bf06270 */
[----:B------:R-:W-:Y:S02]  /*f9b0*/  PRMT R4, RZ, 0x7610, R4 ;  /* 0x00007610ff047816 */ /* 0x000fe40000000004 */
[----:B------:R-:W-:Y:S02]  /*f9c0*/  PRMT R3, RZ, 0x7610, R3 ;  /* 0x00007610ff037816 */ /* 0x000fe40000000003 */
[----:B------:R-:W-:Y:S02]  /*f9d0*/  PRMT R0, RZ, 0x7610, R0 ;  /* 0x00007610ff007816 */ /* 0x000fe40000000000 */
[----:B------:R-:W-:Y:S01]  /*f9e0*/  SGXT.U32 R2, R2, 0x1 ;  /* 0x000000010202781a */ /* 0x000fe20000000000 */
[----:B--2---:R-:W-:-:S05]  /*f9f0*/  IMAD.WIDE R14, R164, 0x2, R14 ;  /* 0x00000002a40e7825 */ /* 0x004fca00078e020e */
[----:B------:R1:W-:Y:S01]  /*fa00*/  STL.64 [R1+0x240], R14 ;  /* 0x0002400e01007387 */ /* 0x0003e20000100a00 */
[----:B---3--:R-:W-:-:S03]  /*fa10*/  IMAD.WIDE R12, R164, 0x2, R12 ;  /* 0x00000002a40c7825 */ /* 0x008fc600078e020c */
[----:B-1----:R1:W5:Y:S01]  /*fa20*/  LDL.LU.64 R14, [R1+0x520] ;  /* 0x00052000010e7983 */ /* 0x0023620000300a00 */
[----:B------:R-:W-:-:S03]  /*fa30*/  ISETP.GE.AND P5, PT, R2, UR32, PT ;  /* 0x0000002002007c0c */ /* 0x000fc6000bfa6270 */
[----:B------:R2:W-:Y:S04]  /*fa40*/  STL.64 [R1+0x260], R12 ;  /* 0x0002600c01007387 */ /* 0x0005e80000100a00 */
[----:B--2---:R1:W5:Y:S04]  /*fa50*/  LDL.LU.64 R12, [R1+0x518] ;  /* 0x00051800010c7983 */ /* 0x0043680000300a00 */
[----:B------:R1:W5:Y:S04]  /*fa60*/  LDL.LU R11, [R1+0x510] ;  /* 0x00051000010b7983 */ /* 0x0003680000300800 */
[----:B------:R1:W5:Y:S01]  /*fa70*/  LDL.LU R10, [R1+0x50c] ;  /* 0x00050c00010a7983 */ /* 0x0003620000300800 */
[----:B----4-:R-:W-:-:S03]  /*fa80*/  IMAD.WIDE R8, R164, 0x2, R8 ;  /* 0x00000002a4087825 */ /* 0x010fc600078e0208 */
[----:B------:R1:W5:Y:S04]  /*fa90*/  LDL.LU R5, [R1+0x508] ;  /* 0x0005080001057983 */ /* 0x0003680000300800 */
[----:B------:R2:W-:Y:S01]  /*faa0*/  STL.64 [R1+0x278], R8 ;  /* 0x0002780801007387 */ /* 0x0005e20000100a00 */
[----:B------:R-:W-:-:S03]  /*fab0*/  IMAD.WIDE R6, R164, 0x2, R6 ;  /* 0x00000002a4067825 */ /* 0x000fc600078e0206 */
[----:B--2---:R1:W5:Y:S04]  /*fac0*/  LDL.LU.64 R8, [R1+0x500] ;  /* 0x0005000001087983 */ /* 0x0043680000300a00 */
[----:B------:R2:W-:Y:S04]  /*fad0*/  STL.64 [R1+0x1b8], R6 ;  /* 0x0001b80601007387 */ /* 0x0005e80000100a00 */
[----:B--2---:R1:W5:Y:S04]  /*fae0*/  LDL.LU.64 R6, [R1+0x4f8] ;  /* 0x0004f80001067983 */ /* 0x0043680000300a00 */
[----:B------:R2:W-:Y:S04]  /*faf0*/  STL.S16 [R1+0x288], R4 ;  /* 0x0002880401007387 */ /* 0x0005e80000100600 */
[----:B--2---:R1:W5:Y:S04]  /*fb00*/  LDL.LU R4, [R1+0x4f4] ;  /* 0x0004f40001047983 */ /* 0x0043680000300800 */
[----:B------:R2:W-:Y:S04]  /*fb10*/  STL.S16 [R1+0x284], R3 ;  /* 0x0002840301007387 */ /* 0x0005e80000100600 */
[----:B--2---:R1:W5:Y:S04]  /*fb20*/  LDL.LU R3, [R1+0x4f0] ;  /* 0x0004f00001037983 */ /* 0x0043680000300800 */
[----:B------:R2:W-:Y:S04]  /*fb30*/  STL.S16 [R1+0x280], R0 ;  /* 0x0002800001007387 */ /* 0x0005e80000100600 */
[----:B--2---:R1:W5:Y:S01]  /*fb40*/  LDL.LU R0, [R1+0x4ec] ;  /* 0x0004ec0001007983 */ /* 0x0043620000300800 */
[----:B------:R-:W-:Y:S01]  /*fb50*/  PRMT R2, RZ, 0x7610, R2 ;  /* 0x00007610ff027816 */ /* 0x000fe20000000002 */
[----:B0-----:R-:W-:Y:S06]  /*fb60*/  @!P6 BRA `(.L_x_8) ;  /* 0x000000940018e947 */ /* 0x001fec0003800000 */
.L_x_16:
[----:B------:R0:W-:Y:S04]  /*fb70*/  STL.64 [R1+0x818], R24 ;  /* 0x0008181801007387 */ /* 0x0001e80000100a00 */
[----:B0-----:R-:W2:Y:S04]  /*fb80*/  LDL.64 R24, [R1+0x240] ;  /* 0x0002400001187983 */ /* 0x001ea80000100a00 */
[----:B------:R0:W-:Y:S04]  /*fb90*/  STL.64 [R1+0x810], R22 ;  /* 0x0008101601007387 */ /* 0x0001e80000100a00 */
[----:B0-----:R-:W3:Y:S04]  /*fba0*/  LDL.64 R22, [R1+0x260] ;  /* 0x0002600001167983 */ /* 0x001ee80000100a00 */
[----:B------:R0:W-:Y:S04]  /*fbb0*/  STL.64 [R1+0x808], R20 ;  /* 0x0008081401007387 */ /* 0x0001e80000100a00 */
[----:B0-----:R-:W4:Y:S04]  /*fbc0*/  LDL.64 R20, [R1+0x278] ;  /* 0x0002780001147983 */ /* 0x001f280000100a00 */
[----:B------:R0:W-:Y:S04]  /*fbd0*/  STL.64 [R1+0x800], R18 ;  /* 0x0008001201007387 */ /* 0x0001e80000100a00 */
[----:B0-----:R-:W2:Y:S04]  /*fbe0*/  LDL.64 R18, [R1+0x1b8] ;  /* 0x0001b80001127983 */ /* 0x001ea80000100a00 */
[----:B------:R-:W-:Y:S04]  /*fbf0*/  STL.64 [R1+0x7f8], R64 ;  /* 0x0007f84001007387 */ /* 0x000fe80000100a00 */
[----:B------:R-:W-:Y:S04]  /*fc00*/  STL.64 [R1+0x7f0], R16 ;  /* 0x0007f01001007387 */ /* 0x000fe80000100a00 */
[----:B------:R-:W-:Y:S04]  /*fc10*/  STL.64 [R1+0x7e8], R60 ;  /* 0x0007e83c01007387 */ /* 0x000fe80000100a00 */
[----:B-----5:R-:W-:Y:S04]  /*fc20*/  STL.64 [R1+0x7e0], R14 ;  /* 0x0007e00e01007387 */ /* 0x020fe80000100a00 */
[----:B------:R-:W-:Y:S04]  /*fc30*/  STL.64 [R1+0x7d8], R56 ;  /* 0x0007d83801007387 */ /* 0x000fe80000100a00 */
[----:B------:R-:W-:Y:S04]  /*fc40*/  STL.64 [R1+0x7d0], R12 ;  /* 0x0007d00c01007387 */ /* 0x000fe80000100a00 */
[----:B------:R-:W-:Y:S04]  /*fc50*/  STL.64 [R1+0x7c8], R52 ;  /* 0x0007c83401007387 */ /* 0x000fe80000100a00 */
[----:B------:R-:W-:Y:S04]  /*fc60*/  STL [R1+0x7c0], R11 ;  /* 0x0007c00b01007387 */ /* 0x000fe80000100800 */
[----:B------:R-:W-:Y:S04]  /*fc70*/  STL.64 [R1+0x7b8], R48 ;  /* 0x0007b83001007387 */ /* 0x000fe80000100a00 */
[----:B------:R-:W-:Y:S04]  /*fc80*/  STL.64 [R1+0x7b0], R8 ;  /* 0x0007b00801007387 */ /* 0x000fe80000100a00 */
[----:B------:R0:W-:Y:S04]  /*fc90*/  STL.64 [R1+0x7a8], R6 ;  /* 0x0007a80601007387 */ /* 0x0001e80000100a00 */
[----:B0-----:R-:W2:Y:S04]  /*fca0*/  LDL.LU.64 R6, [R1+0x188] ;  /* 0x0001880001067983 */ /* 0x001ea80000300a00 */
[----:B------:R0:W-:Y:S04]  /*fcb0*/  STL.64 [R1+0x7a0], R4 ;  /* 0x0007a00401007387 */ /* 0x0001e80000100a00 */
[----:B0-----:R-:W2:Y:S04]  /*fcc0*/  LDL.LU R4, [R1+0x288] ;  /* 0x0002880001047983 */ /* 0x001ea80000300800 */
[----:B------:R-:W4:Y:S04]  /*fcd0*/  LDL.LU R5, [R1+0x284] ;  /* 0x0002840001057983 */ /* 0x000f280000300800 */
[----:B------:R0:W-:Y:S04]  /*fce0*/  STL.64 [R1+0x798], R96 ;  /* 0x0007986001007387 */ /* 0x0001e80000100a00 */
[----:B0-----:R-:W3:Y:S04]  /*fcf0*/  LDL.LU R97, [R1+0x280] ;  /* 0x0002800001617983 */ /* 0x001ee80000300800 */
[----:B------:R0:W-:Y:S04]  /*fd00*/  STL.64 [R1+0x790], R94 ;  /* 0x0007905e01007387 */ /* 0x0001e80000100a00 */
[----:B0-----:R-:W2:Y:S04]  /*fd10*/  LDL.LU.64 R94, [R1+0x180] ;  /* 0x00018000015e7983 */ /* 0x001ea80000300a00 */
        /* <DEDUP_REMOVED lines=8> */
[----:B------:R-:W-:Y:S04]  /*fda0*/  STL.64 [R1+0x768], R84 ;  /* 0x0007685401007387 */ /* 0x000fe80000100a00 */
[----:B------:R0:W-:Y:S04]  /*fdb0*/  STL.64 [R1+0x760], R110 ;  /* 0x0007606e01007387 */ /* 0x0001e80000100a00 */
[----:B0-----:R-:W3:Y:S04]  /*fdc0*/  LDL.LU.64 R110, [R1+0x1e8] ;  /* 0x0001e800016e7983 */ /* 0x001ee80000300a00 */
[----:B------:R-:W-:Y:S04]  /*fdd0*/  STL.64 [R1+0x758], R82 ;  /* 0x0007585201007387 */ /* 0x000fe80000100a00 */
[----:B------:R0:W-:Y:S04]  /*fde0*/  STL.64 [R1+0x750], R108 ;  /* 0x0007506c01007387 */ /* 0x0001e80000100a00 */
[----:B0-----:R-:W3:Y:S04]  /*fdf0*/  LDL.LU.64 R108, [R1+0x1f0] ;  /* 0x0001f000016c7983 */ /* 0x001ee80000300a00 */
[----:B------:R-:W-:Y:S04]  /*fe00*/  STL [R1+0x74c], R80 ;  /* 0x00074c5001007387 */ /* 0x000fe80000100800 */
[----:B------:R-:W-:Y:S04]  /*fe10*/  STL [R1+0x748], R81 ;  /* 0x0007485101007387 */ /* 0x000fe80000100800 */
[----:B------:R-:W-:Y:S04]  /*fe20*/  STL [R1+0x744], R106 ;  /* 0x0007446a01007387 */ /* 0x000fe80000100800 */
[----:B------:R0:W-:Y:S04]  /*fe30*/  STL [R1+0x740], R107 ;  /* 0x0007406b01007387 */ /* 0x0001e80000100800 */
[----:B------:R-:W-:Y:S04]  /*fe40*/  STL [R1+0x73c], R78 ;  /* 0x00073c4e01007387 */ /* 0x000fe80000100800 */
[----:B------:R-:W-:Y:S04]  /*fe50*/  STL [R1+0x738], R79 ;  /* 0x0007384f01007387 */ /* 0x000fe80000100800 */
[----:B------:R-:W-:Y:S04]  /*fe60*/  STL [R1+0x734], R104 ;  /* 0x0007346801007387 */ /* 0x000fe80000100800 */
[----:B------:R-:W-:Y:S04]  /*fe70*/  STL [R1+0x730], R105 ;  /* 0x0007306901007387 */ /* 0x000fe80000100800 */
[----:B------:R-:W-:Y:S04]  /*fe80*/  STL [R1+0x72c], R76 ;  /* 0x00072c4c01007387 */ /* 0x000fe80000100800 */
[----:B------:R-:W-:Y:S04]  /*fe90*/  STL [R1+0x728], R77 ;  /* 0x0007284d01007387 */ /* 0x000fe80000100800 */
[----:B------:R-:W-:Y:S04]  /*fea0*/  STL.64 [R1+0x720], R102 ;  /* 0x0007206601007387 */ /* 0x000fe80000100a00 */
        /* <DEDUP_REMOVED lines=11> */
[----:B------:R1:W-:Y:S04]  /*ff60*/  STL.64 [R1+0x6c0], R124 ;  /* 0x0006c07c01007387 */ /* 0x0003e80000100a00 */
        /* <DEDUP_REMOVED lines=41> */
[----:B----4-:R-:W4:Y:S04]  /*10200*/  @!P4 LDG.E.U16 R5, desc[UR20][R20.64] ;  /* 0x000000141405c981 */ /* 0x010f28000c1e1500 */
[----:B------:R-:W4:Y:S01]  /*10210*/  LDL.LU.64 R16, [R1+0x1b0] ;  /* 0x0001b00001107983 */ /* 0x000f220000300a00 */
[----:B--2---:R-:W-:-:S03]  /*10220*/  IMAD.WIDE R6, R164, 0x2, R6 ;  /* 0x00000002a4067825 */ /* 0x004fc600078e0206 */
[----:B------:R-:W2:Y:S04]  /*10230*/  @!P0 LDG.E.U16 R2, desc[UR20][R24.64] ;  /* 0x0000001418028981 */ /* 0x000ea8000c1e1500 */
[----:B------:R-:W2:Y:S04]  /*10240*/  LDL.LU.64 R20, [R1+0x268] ;  /* 0x0002680001147983 */ /* 0x000ea80000300a00 */
[----:B------:R-:W2:Y:S04]  /*10250*/  LDL.LU.64 R64, [R1+0x258] ;  /* 0x0002580001407983 */ /* 0x000ea80000300a00 */
[----:B------:R-:W2:Y:S04]  /*10260*/  LDL.LU.64 R60, [R1+0x248] ;  /* 0x00024800013c7983 */ /* 0x000ea80000300a00 */
[----:B------:R-:W2:Y:S04]  /*10270*/  LDL.LU.64 R56, [R1+0x230] ;  /* 0x0002300001387983 */ /* 0x000ea80000300a00 */
[----:B------:R-:W2:Y:S04]  /*10280*/  LDL.LU.64 R12, [R1+0x190] ;  /* 0x00019000010c7983 */ /* 0x000ea80000300a00 */
[----:B------:R-:W2:Y:S04]  /*10290*/  LDL.LU.64 R52, [R1+0x228] ;  /* 0x0002280001347983 */ /* 0x000ea80000300a00 */
[----:B------:R-:W2:Y:S04]  /*102a0*/  LDL.LU.64 R48, [R1+0x220] ;  /* 0x0002200001307983 */ /* 0x000ea80000300a00 */
[----:B------:R-:W4:Y:S04]  /*102b0*/  LDL.LU.64 R82, [R1+0x218] ;  /* 0x0002180001527983 */ /* 0x000f280000300a00 */
[----:B------:R-:W4:Y:S04]  /*102c0*/  LDL.LU.64 R8, [R1+0x210] ;  /* 0x0002100001087983 */ /* 0x000f280000300a00 */
[----:B------:R-:W4:Y:S01]  /*102d0*/  LDL.LU.64 R84, [R1+0x208] ;  /* 0x0002080001547983 */ /* 0x000f220000300a00 */
[----:B------:R-:W-:-:S03]  /*102e0*/  IMAD.WIDE R94, R164, 0x2, R94 ;  /* 0x00000002a45e7825 */ /* 0x000fc600078e025e */
[----:B---3--:R-:W3:Y:S01]  /*102f0*/  @!P3 LDG.E.U16 R97, desc[UR20][R22.64] ;  /* 0x000000141661b981 */ /* 0x008ee2000c1e1500 */
[C---:B------:R-:W-:Y:S01]  /*10300*/  IMAD.WIDE R92, R164.reuse, 0x2, R92 ;  /* 0x00000002a45c7825 */ /* 0x040fe200078e025c */
[----:B------:R-:W0:Y:S03]  /*10310*/  S2R R11, SR_TID.X ;  /* 0x00000000000b7919 */ /* 0x000e260000002100 */
[C---:B------:R-:W-:Y:S01]  /*10320*/  IMAD.WIDE R90, R164.reuse, 0x2, R90 ;  /* 0x00000002a45a7825 */ /* 0x040fe200078e025a */
[----:B------:R0:W3:Y:S03]  /*10330*/  @!P5 LDG.E.U16 R4, desc[UR20][R18.64] ;  /* 0x000000141204d981 */ /* 0x0000e6000c1e1500 */
[C---:B------:R-:W-:Y:S01]  /*10340*/  IMAD.WIDE R110, R164.reuse, 0x2, R110 ;  /* 0x00000002a46e7825 */ /* 0x040fe200078e026e */
[----:B------:R-:W-:Y:S03]  /*10350*/  STL.64 [R1+0x180], R94 ;  /* 0x0001805e01007387 */ /* 0x000fe60000100a00 */
[C---:B------:R-:W-:Y:S01]  /*10360*/  IMAD.WIDE R108, R164.reuse, 0x2, R108 ;  /* 0x00000002a46c7825 */ /* 0x040fe200078e026c */
[----:B------:R-:W-:Y:S03]  /*10370*/  STL.64 [R1+0x1d8], R92 ;  /* 0x0001d85c01007387 */ /* 0x000fe60000100a00 */
[C---:B------:R-:W-:Y:S01]  /*10380*/  IMAD.WIDE R88, R164.reuse, 0x2, R88 ;  /* 0x00000002a4587825 */ /* 0x040fe200078e0258 */
[----:B------:R-:W-:Y:S03]  /*10390*/  STL.64 [R1+0x1e0], R90 ;  /* 0x0001e05a01007387 */ /* 0x000fe60000100a00 */
[C---:B------:R-:W-:Y:S01]  /*103a0*/  IMAD.WIDE R86, R164.reuse, 0x2, R86 ;  /* 0x00000002a4567825 */ /* 0x040fe200078e0256 */
[----:B------:R-:W-:Y:S04]  /*103b0*/  STL.64 [R1+0x1e8], R110 ;  /* 0x0001e86e01007387 */ /* 0x000fe80000100a00 */
[----:B------:R-:W-:Y:S04]  /*103c0*/  STL.64 [R1+0x1f0], R108 ;  /* 0x0001f06c01007387 */ /* 0x000fe80000100a00 */
[----:B------:R-:W-:Y:S04]  /*103d0*/  STL.64 [R1+0x188], R6 ;  /* 0x0001880601007387 */ /* 0x000fe80000100a00 */
[----:B------:R-:W-:Y:S04]  /*103e0*/  STL.64 [R1+0x1f8], R88 ;  /* 0x0001f85801007387 */ /* 0x000fe80000100a00 */
[----:B------:R-:W-:Y:S01]  /*103f0*/  STL.64 [R1+0x200], R86 ;  /* 0x0002005601007387 */ /* 0x000fe20000100a00 */
[----:B--2---:R-:W-:-:S04]  /*10400*/  IMAD.WIDE R48, R164, 0x2, R48 ;  /* 0x00000002a4307825 */ /* 0x004fc800078e0230 */
[----:B----4-:R-:W-:-:S04]  /*10410*/  IMAD.WIDE R82, R164, 0x2, R82 ;  /* 0x00000002a4527825 */ /* 0x010fc800078e0252 */
[----:B------:R-:W-:-:S04]  /*10420*/  IMAD.WIDE R8, R164, 0x2, R8 ;  /* 0x00000002a4087825 */ /* 0x000fc800078e0208 */
[----:B------:R-:W-:-:S05]  /*10430*/  IMAD.WIDE R84, R164, 0x2, R84 ;  /* 0x00000002a4547825 */ /* 0x000fca00078e0254 */
[----:B------:R-:W-:Y:S04]  /*10440*/  STL.64 [R1+0x208], R84 ;  /* 0x0002085401007387 */ /* 0x000fe80000100a00 */
[----:B------:R-:W-:Y:S04]  /*10450*/  STL.64 [R1+0x210], R8 ;  /* 0x0002100801007387 */ /* 0x000fe80000100a00 */
[----:B------:R-:W-:Y:S04]  /*10460*/  STL.64 [R1+0x218], R82 ;  /* 0x0002185201007387 */ /* 0x000fe80000100a00 */
[----:B------:R-:W-:Y:S04]  /*10470*/  STL.64 [R1+0x220], R48 ;  /* 0x0002203001007387 */ /* 0x000fe80000100a00 */
[----:B------:R-:W2:Y:S04]  /*10480*/  LDL.LU.64 R24, [R1+0x1a8] ;  /* 0x0001a80001187983 */ /* 0x000ea80000300a00 */
[----:B------:R-:W4:Y:S04]  /*10490*/  LDL.LU.64 R14, [R1+0x1a0] ;  /* 0x0001a000010e7983 */ /* 0x000f280000300a00 */
[----:B------:R-:W3:Y:S01]  /*104a0*/  LDL.LU.64 R22, [R1+0x270] ;  /* 0x0002700001167983 */ /* 0x000ee20000300a00 */
[----:B0-----:R-:W0:Y:S01]  /*104b0*/  S2R R18, SR_TID.X ;  /* 0x0000000000127919 */ /* 0x001e220000002100 */
[----:B------:R-:W-:-:S04]  /*104c0*/  SHF.R.U32.HI R11, RZ, 0x6, R11 ;  /* 0x00000006ff0b7819 */ /* 0x000fc8000001160b */
[----:B------:R-:W-:-:S04]  /*104d0*/  SGXT.U32 R11, R11, 0x1 ;  /* 0x000000010b0b781a */ /* 0x000fc80000000000 */
[----:B------:R-:W-:-:S04]  /*104e0*/  LOP3.LUT R11, R11, 0x2, RZ, 0xfc, !PT ;  /* 0x000000020b0b7812 */ /* 0x000fc800078efcff */
[----:B------:R-:W-:Y:S01]  /*104f0*/  ISETP.GE.AND P3, PT, R11, UR32, PT ;  /* 0x000000200b007c0c */ /* 0x000fe2000bf66270 */
[----:B------:R-:W-:-:S04]  /*10500*/  IMAD.WIDE R52, R164, 0x2, R52 ;  /* 0x00000002a4347825 */ /* 0x000fc800078e0234 */
[C---:B------:R-:W-:Y:S01]  /*10510*/  IMAD.WIDE R12, R164.reuse, 0x2, R12 ;  /* 0x00000002a40c7825 */ /* 0x040fe200078e020c */
[----:B------:R-:W-:Y:S03]  /*10520*/  STL.64 [R1+0x228], R52 ;  /* 0x0002283401007387 */ /* 0x000fe60000100a00 */
[C---:B------:R-:W-:Y:S01]  /*10530*/  IMAD.WIDE R56, R164.reuse, 0x2, R56 ;  /* 0x00000002a4387825 */ /* 0x040fe200078e0238 */
[--C-:B0-----:R-:W-:Y:S02]  /*10540*/  SHF.R.U32.HI R11, RZ, 0x6, R18.reuse ;  /* 0x00000006ff0b7819 */ /* 0x101fe40000011612 */
[----:B------:R-:W-:Y:S01]  /*10550*/  SHF.R.U32.HI R18, RZ, 0x6, R18 ;  /* 0x00000006ff127819 */ /* 0x000fe20000011612 */
[----:B------:R-:W-:-:S03]  /*10560*/  IMAD.WIDE R60, R164, 0x2, R60 ;  /* 0x00000002a43c7825 */ /* 0x000fc600078e023c */
[----:B------:R-:W-:Y:S01]  /*10570*/  SGXT.U32 R18, R18, 0x1 ;  /* 0x000000011212781a */ /* 0x000fe20000000000 */
[----:B------:R-:W-:Y:S01]  /*10580*/  IMAD.WIDE R64, R164, 0x2, R64 ;  /* 0x00000002a4407825 */ /* 0x000fe200078e0240 */
[----:B------:R-:W-:Y:S02]  /*10590*/  STL.64 [R1+0x190], R12 ;  /* 0x0001900c01007387 */ /* 0x000fe40000100a00 */
[----:B------:R-:W-:Y:S01]  /*105a0*/  LOP3.LUT R18, R18, 0x4, RZ, 0xfc, !PT ;  /* 0x0000000412127812 */ /* 0x000fe200078efcff */
[----:B------:R-:W-:Y:S01]  /*105b0*/  IMAD.WIDE R16, R164, 0x2, R16 ;  /* 0x00000002a4107825 */ /* 0x000fe200078e0210 */
[----:B------:R-:W-:Y:S02]  /*105c0*/  STL.64 [R1+0x230], R56 ;  /* 0x0002303801007387 */ /* 0x000fe40000100a00 */
[----:B------:R-:W-:Y:S02]  /*105d0*/  ISETP.GE.AND P5, PT, R18, UR32, PT ;  /* 0x0000002012007c0c */ /* 0x000fe4000bfa6270 */
[----:B------:R-:W-:Y:S04]  /*105e0*/  STL.64 [R1+0x248], R60 ;  /* 0x0002483c01007387 */ /* 0x000fe80000100a00 */
[----:B------:R-:W-:Y:S04]  /*105f0*/  STL.64 [R1+0x258], R64 ;  /* 0x0002584001007387 */ /* 0x000fe80000100a00 */
[----:B------:R0:W-:Y:S04]  /*10600*/  STL.64 [R1+0x1b0], R16 ;  /* 0x0001b01001007387 */ /* 0x0001e80000100a00 */
[----:B------:R-:W3:Y:S01]  /*10610*/  LDL.LU.64 R18, [R1+0x198] ;  /* 0x0001980001127983 */ /* 0x000ee20000300a00 */
[----:B------:R-:W-:Y:S01]  /*10620*/  IMAD.WIDE R20, R164, 0x2, R20 ;  /* 0x00000002a4147825 */ /* 0x000fe200078e0214 */
[----:B------:R-:W-:-:S04]  /*10630*/  PRMT R107, RZ, 0x7610, R107 ;  /* 0x00007610ff6b7816 */ /* 0x000fc8000000006b */
[----:B------:R-:W-:Y:S04]  /*10640*/  STL.64 [R1+0x268], R20 ;  /* 0x0002681401007387 */ /* 0x000fe80000100a00 */
[----:B------:R0:W3:Y:S01]  /*10650*/  @!P3 LDG.E.U16 R107, desc[UR20][R16.64] ;  /* 0x00000014106bb981 */ /* 0x0000e2000c1e1500 */
[----:B------:R-:W-:-:S04]  /*10660*/  SGXT.U32 R11, R11, 0x1 ;  /* 0x000000010b0b781a */ /* 0x000fc80000000000 */
[----:B------:R-:W-:-:S04]  /*10670*/  LOP3.LUT R11, R11, 0x6, RZ, 0xfc, !PT ;  /* 0x000000060b0b7812 */ /* 0x000fc800078efcff */
[----:B------:R-:W-:Y:S02]  /*10680*/  ISETP.GE.AND P0, PT, R11, UR32, PT ;  /* 0x000000200b007c0c */ /* 0x000fe4000bf06270 */
[----:B-1----:R-:W-:Y:S02]  /*10690*/  PRMT R125, RZ, 0x7610, R125 ;  /* 0x00007610ff7d7816 */ /* 0x002fe4000000007d */
[----:B------:R-:W-:Y:S01]  /*106a0*/  PRMT R73, RZ, 0x7610, R73 ;  /* 0x00007610ff497816 */ /* 0x000fe20000000049 */
[----:B------:R-:W1:Y:S02]  /*106b0*/  S2R R11, SR_TID.X ;  /* 0x00000000000b7919 */ /* 0x000e640000002100 */
[--C-:B-1----:R-:W-:Y:S02]  /*106c0*/  SHF.R.U32.HI R96, RZ, 0x6, R11.reuse ;  /* 0x00000006ff607819 */ /* 0x102fe4000001160b */
[----:B------:R-:W-:-:S04]  /*106d0*/  SHF.R.U32.HI R11, RZ, 0x6, R11 ;  /* 0x00000006ff0b7819 */ /* 0x000fc8000001160b */
[----:B------:R-:W-:Y:S01]  /*106e0*/  SGXT.U32 R11, R11, 0x1 ;  /* 0x000000010b0b781a */ /* 0x000fe20000000000 */
[----:B--2---:R-:W-:-:S04]  /*106f0*/  IMAD.WIDE R24, R164, 0x2, R24 ;  /* 0x00000002a4187825 */ /* 0x004fc800078e0218 */
[C---:B----4-:R-:W-:Y:S01]  /*10700*/  IMAD.WIDE R14, R164.reuse, 0x2, R14 ;  /* 0x00000002a40e7825 */ /* 0x050fe200078e020e */
[----:B------:R-:W2:Y:S04]  /*10710*/  @!P5 LDG.E.U16 R125, desc[UR20][R24.64] ;  /* 0x00000014187dd981 */ /* 0x000ea8000c1e1500 */
[----:B------:R-:W-:Y:S04]  /*10720*/  STL.64 [R1+0x1a0], R14 ;  /* 0x0001a00e01007387 */ /* 0x000fe80000100a00 */
[----:B------:R1:W-:Y:S04]  /*10730*/  STL.64 [R1+0x1a8], R24 ;  /* 0x0001a81801007387 */ /* 0x0003e80000100a00 */
[----:B0-----:R-:W4:Y:S01]  /*10740*/  LDL.LU.64 R16, [R1+0x250] ;  /* 0x0002500001107983 */ /* 0x001f220000300a00 */
[----:B---3--:R-:W-:-:S03]  /*10750*/  IMAD.WIDE R22, R164, 0x2, R22 ;  /* 0x00000002a4167825 */ /* 0x008fc600078e0216 */
[----:B------:R0:W3:Y:S04]  /*10760*/  @!P0 LDG.E.U16 R73, desc[UR20][R14.64] ;  /* 0x000000140e498981 */ /* 0x0000e8000c1e1500 */
[----:B-1----:R-:W2:Y:S04]  /*10770*/  LDL.LU.64 R24, [R1+0x818] ;  /* 0x0008180001187983 */ /* 0x002ea80000300a00 */
[----:B------:R1:W-:Y:S04]  /*10780*/  STL.64 [R1+0x270], R22 ;  /* 0x0002701601007387 */ /* 0x0003e80000100a00 */
[----:B------:R-:W0:Y:S01]  /*10790*/  LDL.LU.64 R14, [R1+0x238] ;  /* 0x00023800010e7983 */ /* 0x000e220000300a00 */
[----:B------:R-:W-:-:S04]  /*107a0*/  LOP3.LUT R11, R11, 0xc, RZ, 0xfc, !PT ;  /* 0x0000000c0b0b7812 */ /* 0x000fc800078efcff */
[----:B------:R-:W-:Y:S02]  /*107b0*/  ISETP.GE.AND P3, PT, R11, UR32, PT ;  /* 0x000000200b007c0c */ /* 0x000fe4000bf66270 */
[----:B------:R-:W1:Y:S01]  /*107c0*/  S2R R11, SR_TID.X ;  /* 0x00000000000b7919 */ /* 0x000e620000002100 */
[----:B------:R-:W-:-:S04]  /*107d0*/  SGXT.U32 R96, R96, 0x1 ;  /* 0x000000016060781a */ /* 0x000fc80000000000 */
[----:B------:R-:W-:-:S04]  /*107e0*/  LOP3.LUT R96, R96, 0xa, RZ, 0xfc, !PT ;  /* 0x0000000a60607812 */ /* 0x000fc800078efcff */
[----:B------:R-:W-:Y:S02]  /*107f0*/  ISETP.GE.AND P4, PT, R96, UR32, PT ;  /* 0x0000002060007c0c */ /* 0x000fe4000bf86270 */
[----:B-1----:R-:W-:Y:S02]  /*10800*/  LEA.HI R96, R11, 0xe, RZ, 0x1a ;  /* 0x0000000e0b607811 */ /* 0x002fe400078fd0ff */
[----:B------:R-:W-:-:S04]  /*10810*/  SHF.R.U32.HI R11, RZ, 0x6, R11 ;  /* 0x00000006ff0b7819 */ /* 0x000fc8000001160b */
[----:B------:R-:W-:-:S04]  /*10820*/  SGXT.U32 R11, R11, 0x1 ;  /* 0x000000010b0b781a */ /* 0x000fc80000000000 */
[----:B------:R-:W-:-:S04]  /*10830*/  LOP3.LUT R11, R11, 0x12, RZ, 0xfc, !PT ;  /* 0x000000120b0b7812 */ /* 0x000fc800078efcff */
[----:B------:R-:W-:Y:S02]  /*10840*/  ISETP.GE.AND P0, PT, R11, UR32, PT ;  /* 0x000000200b007c0c */ /* 0x000fe4000bf06270 */
[----:B------:R-:W1:Y:S01]  /*10850*/  S2R R11, SR_TID.X ;  /* 0x00000000000b7919 */ /* 0x000e620000002100 */
[----:B------:R-:W-:Y:S02]  /*10860*/  ISETP.GE.AND P5, PT, R96, UR32, PT ;  /* 0x0000002060007c0c */ /* 0x000fe4000bfa6270 */
[----:B------:R-:W-:-:S06]  /*10870*/  PRMT R78, RZ, 0x7610, R78 ;  /* 0x00007610ff4e7816 */ /* 0x000fcc000000004e */
[----:B------:R-:W2:Y:S01]  /*10880*/  @!P4 LDG.E.U16 R78, desc[UR20][R22.64] ;  /* 0x00000014164ec981 */ /* 0x000ea2000c1e1500 */
[----:B------:R-:W-:-:S06]  /*10890*/  PRMT R124, RZ, 0x7610, R124 ;  /* 0x00007610ff7c7816 */ /* 0x000fcc000000007c */
[----:B------:R-:W2:Y:S01]  /*108a0*/  @!P3 LDG.E.U16 R124, desc[UR20][R20.64] ;  /* 0x00000014147cb981 */ /* 0x000ea2000c1e1500 */
[----:B------:R-:W-:Y:S01]  /*108b0*/  PRMT R72, RZ, 0x7610, R72 ;  /* 0x00007610ff487816 */ /* 0x000fe20000000048 */
[----:B------:R-:W-:Y:S01]  /*108c0*/  IMAD.WIDE R18, R164, 0x2, R18 ;  /* 0x00000002a4127825 */ /* 0x000fe200078e0212 */
[----:B------:R-:W-:Y:S01]  /*108d0*/  PRMT R79, RZ, 0x7610, R79 ;  /* 0x00007610ff4f7816 */ /* 0x000fe2000000004f */
[----:B------:R-:W2:Y:S04]  /*108e0*/  LDL.LU.64 R22, [R1+0x810] ;  /* 0x0008100001167983 */ /* 0x000ea80000300a00 */
[----:B------:R-:W2:Y:S01]  /*108f0*/  @!P5 LDG.E.U16 R72, desc[UR20][R18.64] ;  /* 0x000000141248d981 */ /* 0x000ea2000c1e1500 */
[----:B------:R-:W-:-:S03]  /*10900*/  PRMT R103, RZ, 0x7610, R103 ;  /* 0x00007610ff677816 */ /* 0x000fc60000000067 */
[----:B------:R-:W2:Y:S01]  /*10910*/  @!P0 LDG.E.U16 R79, desc[UR20][R64.64] ;  /* 0x00000014404f8981 */ /* 0x000ea2000c1e1500 */
[----:B-1----:R-:W-:-:S03]  /*10920*/  SHF.R.U32.HI R96, RZ, 0x6, R11 ;  /* 0x00000006ff607819 */ /* 0x002fc6000001160b */
[----:B------:R-:W2:Y:S01]  /*10930*/  LDL.LU.64 R20, [R1+0x808] ;  /* 0x0008080001147983 */ /* 0x000ea20000300a00 */
[----:B------:R-:W-:-:S04]  /*10940*/  SGXT.U32 R96, R96, 0x1 ;  /* 0x000000016060781a */ /* 0x000fc80000000000 */
[----:B------:R-:W-:-:S04]  /*10950*/  LOP3.LUT R96, R96, 0x14, RZ, 0xfc, !PT ;  /* 0x0000001460607812 */ /* 0x000fc800078efcff */
[----:B------:R-:W-:Y:S02]  /*10960*/  ISETP.GE.AND P4, PT, R96, UR32, PT ;  /* 0x0000002060007c0c */ /* 0x000fe4000bf86270 */
[----:B------:R-:W-:-:S04]  /*10970*/  SHF.R.U32.HI R96, RZ, 0x6, R11 ;  /* 0x00000006ff607819 */ /* 0x000fc8000001160b */
        /* <DEDUP_REMOVED lines=11> */
[----:B------:R-:W-:Y:S02]  /*10a30*/  LEA.HI R96, R11, 0x1e, RZ, 0x1a ;  /* 0x0000001e0b607811 */ /* 0x000fe400078fd0ff */
[----:B------:R-:W-:Y:S02]  /*10a40*/  SHF.R.U32.HI R11, RZ, 0x6, R11 ;  /* 0x00000006ff0b7819 */ /* 0x000fe4000001160b */
[----:B------:R-:W-:Y:S02]  /*10a50*/  PRMT R71, RZ, 0x7610, R71 ;  /* 0x00007610ff477816 */ /* 0x000fe40000000047 */
[----:B------:R-:W-:-:S04]  /*10a60*/  SGXT.U32 R11, R11, 0x1 ;  /* 0x000000010b0b781a */ /* 0x000fc80000000000 */
[----:B------:R-:W-:Y:S01]  /*10a70*/  LOP3.LUT R11, R11, 0x20, RZ, 0xfc, !PT ;  /* 0x000000200b0b7812 */ /* 0x000fe200078efcff */
[----:B------:R-:W2:Y:S03]  /*10a80*/  @!P3 LDG.E.U16 R71, desc[UR20][R60.64] ;  /* 0x000000143c47b981 */ /* 0x000ea6000c1e1500 */
[----:B------:R-:W-:Y:S02]  /*10a90*/  ISETP.GE.AND P3, PT, R11, UR32, PT ;  /* 0x000000200b007c0c */ /* 0x000fe4000bf66270 */
[----:B------:R-:W-:Y:S02]  /*10aa0*/  PRMT R104, RZ, 0x7610, R104 ;  /* 0x00007610ff687816 */ /* 0x000fe40000000068 */
[----:B------:R-:W-:-:S06]  /*10ab0*/  PRMT R102, RZ, 0x7610, R102 ;  /* 0x00007610ff667816 */ /* 0x000fcc0000000066 */
[----:B------:R-:W2:Y:S01]  /*10ac0*/  @!P0 LDG.E.U16 R102, desc[UR20][R56.64] ;  /* 0x0000001438668981 */ /* 0x000ea2000c1e1500 */
[----:B----4-:R-:W-:-:S05]  /*10ad0*/  IMAD.WIDE R16, R164, 0x2, R16 ;  /* 0x00000002a4107825 */ /* 0x010fca00078e0210 */
[----:B------:R-:W4:Y:S01]  /*10ae0*/  @!P4 LDG.E.U16 R103, desc[UR20][R16.64] ;  /* 0x000000141067c981 */ /* 0x000f22000c1e1500 */
[----:B------:R-:W-:Y:S02]  /*10af0*/  ISETP.GE.AND P4, PT, R96, UR32, PT ;  /* 0x0000002060007c0c */ /* 0x000fe4000bf86270 */
[----:B------:R-:W1:Y:S02]  /*10b00*/  S2R R96, SR_TID.X ;  /* 0x0000000000607919 */ /* 0x000e640000002100 */
[--C-:B-1----:R-:W-:Y:S02]  /*10b10*/  SHF.R.U32.HI R11, RZ, 0x6, R96.reuse ;  /* 0x00000006ff0b7819 */ /* 0x102fe40000011660 */
[----:B------:R-:W-:-:S04]  /*10b20*/  SHF.R.U32.HI R96, RZ, 0x6, R96 ;  /* 0x00000006ff607819 */ /* 0x000fc80000011660 */
[----:B------:R-:W-:-:S04]  /*10b30*/  SGXT.U32 R96, R96, 0x1 ;  /* 0x000000016060781a */ /* 0x000fc80000000000 */
[----:B------:R-:W-:-:S04]  /*10b40*/  LOP3.LUT R96, R96, 0x22, RZ, 0xfc, !PT ;  /* 0x0000002260607812 */ /* 0x000fc800078efcff */
[----:B------:R-:W-:Y:S02]  /*10b50*/  ISETP.GE.AND P6, PT, R96, UR32, PT ;  /* 0x0000002060007c0c */ /* 0x000fe4000bfc6270 */
[----:B------:R-:W1:Y:S01]  /*10b60*/  S2R R96, SR_TID.X ;  /* 0x0000000000607919 */ /* 0x000e620000002100 */
[----:B------:R-:W-:Y:S01]  /*10b70*/  SGXT.U32 R11, R11, 0x1 ;  /* 0x000000010b0b781a */ /* 0x000fe20000000000 */
[----:B0-----:R-:W-:-:S03]  /*10b80*/  IMAD.WIDE R14, R164, 0x2, R14 ;  /* 0x00000002a40e7825 */ /* 0x001fc600078e020e */
[----:B------:R-:W-:Y:S02]  /*10b90*/  LOP3.LUT R11, R11, 0x24, RZ, 0xfc, !PT ;  /* 0x000000240b0b7812 */ /* 0x000fe400078efcff */
[----:B------:R-:W2:Y:S02]  /*10ba0*/  @!P5 LDG.E.U16 R104, desc[UR20][R14.64] ;  /* 0x000000140e68d981 */ /* 0x000ea4000c1e1500 */
[----:B------:R-:W-:Y:S02]  /*10bb0*/  ISETP.GE.AND P5, PT, R11, UR32, PT ;  /* 0x000000200b007c0c */ /* 0x000fe4000bfa6270 */
[----:B-1----:R-:W-:-:S04]  /*10bc0*/  SHF.R.U32.HI R11, RZ, 0x6, R96 ;  /* 0x00000006ff0b7819 */ /* 0x002fc80000011660 */
[----:B------:R-:W-:-:S04]  /*10bd0*/  SGXT.U32 R11, R11, 0x1 ;  /* 0x000000010b0b781a */ /* 0x000fc80000000000 */
[----:B------:R-:W-:-:S04]  /*10be0*/  LOP3.LUT R11, R11, 0x26, RZ, 0xfc, !PT ;  /* 0x000000260b0b7812 */ /* 0x000fc800078efcff */
[----:B------:R-:W-:Y:S02]  /*10bf0*/  ISETP.GE.AND P0, PT, R11, UR32, PT ;  /* 0x000000200b007c0c */ /* 0x000fe4000bf06270 */
[----:B------:R-:W0:Y:S01]  /*10c00*/  S2R R11, SR_TID.X ;  /* 0x00000000000b7919 */ /* 0x000e220000002100 */
[----:B------:R-:W-:Y:S02]  /*10c10*/  SHF.R.U32.HI R96, RZ, 0x6, R96 ;  /* 0x00000006ff607819 */ /* 0x000fe40000011660 */
[----:B------:R-:W-:Y:S02]  /*10c20*/  PRMT R70, RZ, 0x7610, R70 ;  /* 0x00007610ff467816 */ /* 0x000fe40000000046 */
[----:B------:R-:W-:-:S04]  /*10c30*/  SGXT.U32 R96, R96, 0x1 ;  /* 0x000000016060781a */ /* 0x000fc80000000000 */
[----:B------:R-:W-:Y:S01]  /*10c40*/  LOP3.LUT R96, R96, 0x28, RZ, 0xfc, !PT ;  /* 0x0000002860607812 */ /* 0x000fe200078efcff */
[----:B------:R-:W2:Y:S03]  /*10c50*/  @!P4 LDG.E.U16 R70, desc[UR20][R12.64] ;  /* 0x000000140c46c981 */ /* 0x000ea6000c1e1500 */
[----:B------:R-:W-:Y:S02]  /*10c60*/  ISETP.GE.AND P4, PT, R96, UR32, PT ;  /* 0x0000002060007c0c */ /* 0x000fe4000bf86270 */
[----:B------:R-:W-:Y:S02]  /*10c70*/  PRMT R100, RZ, 0x7610, R100 ;  /* 0x00007610ff647816 */ /* 0x000fe40000000064 */
[----:B------:R-:W-:Y:S01]  /*10c80*/  PRMT R75, RZ, 0x7610, R75 ;  /* 0x00007610ff4b7816 */ /* 0x000fe2000000004b */
[----:B------:R1:W-:Y:S04]  /*10c90*/  STL.64 [R1+0x198], R18 ;  /* 0x0001981201007387 */ /* 0x0003e80000100a00 */
[----:B------:R-:W2:Y:S04]  /*10ca0*/  @!P3 LDG.E.U16 R100, desc[UR20][R52.64] ;  /* 0x000000143464b981 */ /* 0x000ea8000c1e1500 */
[----:B------:R-:W2:Y:S04]  /*10cb0*/  @!P6 LDG.E.U16 R75, desc[UR20][R48.64] ;  /* 0x00000014304be981 */ /* 0x000ea8000c1e1500 */
[----:B-1----:R-:W2:Y:S01]  /*10cc0*/  LDL.LU.64 R18, [R1+0x800] ;  /* 0x0008000001127983 */ /* 0x002ea20000300a00 */
[----:B0-----:R-:W-:-:S02]  /*10cd0*/  SHF.R.U32.HI R96, RZ, 0x6, R11 ;  /* 0x00000006ff607819 */ /* 0x001fc4000001160b */
[----:B------:R-:W-:Y:S01]  /*10ce0*/  SHF.R.U32.HI R11, RZ, 0x6, R11 ;  /* 0x00000006ff0b7819 */ /* 0x000fe2000001160b */
[----:B------:R-:W2:Y:S01]  /*10cf0*/  LDL.LU.64 R64, [R1+0x7f8] ;  /* 0x0007f80001407983 */ /* 0x000ea20000300a00 */
[----:B------:R-:W-:Y:S02]  /*10d00*/  SGXT.U32 R96, R96, 0x1 ;  /* 0x000000016060781a */ /* 0x000fe40000000000 */
[----:B------:R-:W-:Y:S02]  /*10d10*/  SGXT.U32 R11, R11, 0x1 ;  /* 0x000000010b0b781a */ /* 0x000fe40000000000 */
[----:B------:R-:W-:Y:S02]  /*10d20*/  LOP3.LUT R96, R96, 0x2c, RZ, 0xfc, !PT ;  /* 0x0000002c60607812 */ /* 0x000fe400078efcff */
[----:B------:R-:W-:Y:S02]  /*10d30*/  LOP3.LUT R11, R11, 0x2a, RZ, 0xfc, !PT ;  /* 0x0000002a0b0b7812 */ /* 0x000fe400078efcff */
[----:B------:R-:W-:-:S02]  /*10d40*/  ISETP.GE.AND P6, PT, R96, UR32, PT ;  /* 0x0000002060007c0c */ /* 0x000fc4000bfc6270 */
[----:B------:R-:W-:Y:S01]  /*10d50*/  ISETP.GE.AND P3, PT, R11, UR32, PT ;  /* 0x000000200b007c0c */ /* 0x000fe2000bf66270 */
[----:B------:R0:W-:Y:S01]  /*10d60*/  STL.64 [R1+0x250], R16 ;  /* 0x0002501001007387 */ /* 0x0001e20000100a00 */
[----:B------:R-:W-:Y:S02]  /*10d70*/  PRMT R69, RZ, 0x7610, R69 ;  /* 0x00007610ff457816 */ /* 0x000fe40000000045 */
[----:B------:R-:W-:Y:S02]  /*10d80*/  PRMT R105, RZ, 0x7610, R105 ;  /* 0x00007610ff697816 */ /* 0x000fe40000000069 */
[----:B------:R-:W-:Y:S02]  /*10d90*/  PRMT R99, RZ, 0x7610, R99 ;  /* 0x00007610ff637816 */ /* 0x000fe40000000063 */
[----:B------:R-:W-:Y:S01]  /*10da0*/  PRMT R80, RZ, 0x7610, R80 ;  /* 0x00007610ff507816 */ /* 0x000fe20000000050 */
[----:B------:R-:W2:Y:S04]  /*10db0*/  @!P0 LDG.E.U16 R69, desc[UR20][R8.64] ;  /* 0x0000001408458981 */ /* 0x000ea8000c1e1500 */
[----:B0-----:R-:W2:Y:S04]  /*10dc0*/  LDL.LU.64 R16, [R1+0x7f0] ;  /* 0x0007f00001107983 */ /* 0x001ea80000300a00 */
[----:B------:R-:W2:Y:S04]  /*10dd0*/  LDL.LU.64 R60, [R1+0x7e8] ;  /* 0x0007e800013c7983 */ /* 0x000ea80000300a00 */
[----:B------:R0:W-:Y:S04]  /*10de0*/  STL.64 [R1+0x238], R14 ;  /* 0x0002380e01007387 */ /* 0x0001e80000100a00 */
[----:B------:R-:W2:Y:S04]  /*10df0*/  @!P3 LDG.E.U16 R105, desc[UR20][R86.64] ;  /* 0x000000145669b981 */ /* 0x000ea8000c1e1500 */
[----:B------:R-:W2:Y:S04]  /*10e00*/  @!P6 LDG.E.U16 R99, desc[UR20][R88.64] ;  /* 0x000000145863e981 */ /* 0x000ea8000c1e1500 */
[----:B0-----:R-:W2:Y:S04]  /*10e10*/  LDL.LU.64 R14, [R1+0x7e0] ;  /* 0x0007e000010e7983 */ /* 0x001ea80000300a00 */
[----:B------:R-:W2:Y:S04]  /*10e20*/  LDL.LU.64 R56, [R1+0x7d8] ;  /* 0x0007d80001387983 */ /* 0x000ea80000300a00 */
[----:B------:R-:W2:Y:S04]  /*10e30*/  LDL.LU.64 R12, [R1+0x7d0] ;  /* 0x0007d000010c7983 */ /* 0x000ea80000300a00 */
[----:B------:R-:W2:Y:S04]  /*10e40*/  LDL.LU.64 R52, [R1+0x7c8] ;  /* 0x0007c80001347983 */ /* 0x000ea80000300a00 */
[----:B------:R-:W2:Y:S04]  /*10e50*/  LDL.LU R11, [R1+0x7c0] ;  /* 0x0007c000010b7983 */ /* 0x000ea80000300800 */
[----:B------:R-:W2:Y:S04]  /*10e60*/  LDL.LU.64 R48, [R1+0x7b8] ;  /* 0x0007b80001307983 */ /* 0x000ea80000300a00 */
[----:B------:R-:W2:Y:S04]  /*10e70*/  LDL.LU.64 R8, [R1+0x7b0] ;  /* 0x0007b00001087983 */ /* 0x000ea80000300a00 */
[----:B------:R-:W2:Y:S04]  /*10e80*/  LDL.LU.64 R86, [R1+0x1c8] ;  /* 0x0001c80001567983 */ /* 0x000ea80000300a00 */
[----:B------:R-:W3:Y:S04]  /*10e90*/  @!P4 LDG.E.U16 R80, desc[UR20][R84.64] ;  /* 0x000000145450c981 */ /* 0x000ee8000c1e1500 */
[----:B------:R-:W3:Y:S04]  /*10ea0*/  LDL.LU.64 R88, [R1+0x1c0] ;  /* 0x0001c00001587983 */ /* 0x000ee80000300a00 */
[----:B------:R-:W4:Y:S01]  /*10eb0*/  LDL.LU.64 R84, [R1+0x1d0] ;  /* 0x0001d00001547983 */ /* 0x000f220000300a00 */
[----:B------:R-:W0:Y:S01]  /*10ec0*/  S2R R96, SR_TID.X ;  /* 0x0000000000607919 */ /* 0x000e220000002100 */
[----:B------:R-:W-:-:S06]  /*10ed0*/  PRMT R0, RZ, 0x7610, R0 ;  /* 0x00007610ff007816 */ /* 0x000fcc0000000000 */
[----:B------:R0:W4:Y:S02]  /*10ee0*/  @!P5 LDG.E.U16 R0, desc[UR20][R82.64] ;  /* 0x000000145200d981 */ /* 0x000124000c1e1500 */
[----:B0-----:R-:W-:-:S04]  /*10ef0*/  LEA.HI R83, R96, 0x2e, RZ, 0x1a ;  /* 0x0000002e60537811 */ /* 0x001fc800078fd0ff */
[----:B------:R-:W-:Y:S02]  /*10f00*/  ISETP.GE.AND P5, PT, R83, UR32, PT ;  /* 0x0000002053007c0c */ /* 0x000fe4000bfa6270 */
[----:B------:R-:W0:Y:S01]  /*10f10*/  S2R R83, SR_TID.X ;  /* 0x0000000000537919 */ /* 0x000e220000002100 */
[----:B------:R-:W-:-:S04]  /*10f20*/  SHF.R.U32.HI R82, RZ, 0x6, R96 ;  /* 0x00000006ff527819 */ /* 0x000fc80000011660 */
[----:B------:R-:W-:-:S04]  /*10f30*/  SGXT.U32 R82, R82, 0x1 ;  /* 0x000000015252781a */ /* 0x000fc80000000000 */
[----:B------:R-:W-:-:S04]  /*10f40*/  LOP3.LUT R82, R82, 0x30, RZ, 0xfc, !PT ;  /* 0x0000003052527812 */ /* 0x000fc800078efcff */
[----:B------:R-:W-:Y:S02]  /*10f50*/  ISETP.GE.AND P0, PT, R82, UR32, PT ;  /* 0x0000002052007c0c */ /* 0x000fe4000bf06270 */
[----:B0-----:R-:W-:-:S04]  /*10f60*/  SHF.R.U32.HI R82, RZ, 0x6, R83 ;  /* 0x00000006ff527819 */ /* 0x001fc80000011653 */
[----:B------:R-:W-:-:S04]  /*10f70*/  SGXT.U32 R82, R82, 0x1 ;  /* 0x000000015252781a */ /* 0x000fc80000000000 */
[----:B------:R-:W-:-:S04]  /*10f80*/  LOP3.LUT R82, R82, 0x34, RZ, 0xfc, !PT ;  /* 0x0000003452527812 */ /* 0x000fc800078efcff */
[----:B------:R-:W-:Y:S02]  /*10f90*/  ISETP.GE.AND P3, PT, R82, UR32, PT ;  /* 0x0000002052007c0c */ /* 0x000fe4000bf66270 */
[----:B------:R-:W0:Y:S01]  /*10fa0*/  S2R R82, SR_TID.X ;  /* 0x0000000000527919 */ /* 0x000e220000002100 */
[----:B------:R-:W-:-:S04]  /*10fb0*/  SHF.R.U32.HI R83, RZ, 0x6, R83 ;  /* 0x00000006ff537819 */ /* 0x000fc80000011653 */
[----:B------:R-:W-:-:S04]  /*10fc0*/  SGXT.U32 R83, R83, 0x1 ;  /* 0x000000015353781a */ /* 0x000fc80000000000 */
[----:B------:R-:W-:-:S04]  /*10fd0*/  LOP3.LUT R83, R83, 0x32, RZ, 0xfc, !PT ;  /* 0x0000003253537812 */ /* 0x000fc800078efcff */
[----:B------:R-:W-:Y:S02]  /*10fe0*/  ISETP.GE.AND P4, PT, R83, UR32, PT ;  /* 0x0000002053007c0c */ /* 0x000fe4000bf86270 */
[----:B------:R-:W-:-:S06]  /*10ff0*/  PRMT R68, RZ, 0x7610, R68 ;  /* 0x00007610ff447816 */ /* 0x000fcc0000000044 */
[----:B------:R-:W4:Y:S01]  /*11000*/  @!P5 LDG.E.U16 R68, desc[UR20][R6.64] ;  /* 0x000000140644d981 */ /* 0x000f22000c1e1500 */
[----:B------:R-:W-:Y:S02]  /*11010*/  PRMT R81, RZ, 0x7610, R81 ;  /* 0x00007610ff517816 */ /* 0x000fe40000000051 */
[----:B------:R-:W-:Y:S02]  /*11020*/  PRMT R76, RZ, 0x7610, R76 ;  /* 0x00007610ff4c7816 */ /* 0x000fe4000000004c */
[----:B------:R-:W-:Y:S02]  /*11030*/  PRMT R98, RZ, 0x7610, R98 ;  /* 0x00007610ff627816 */ /* 0x000fe40000000062 */
[----:B------:R-:W-:Y:S01]  /*11040*/  PRMT R67, RZ, 0x7610, R67 ;  /* 0x00007610ff437816 */ /* 0x000fe20000000043 */
[----:B------:R-:W4:Y:S01]  /*11050*/  @!P0 LDG.E.U16 R81, desc[UR20][R108.64] ;  /* 0x000000146c518981 */ /* 0x000f22000c1e1500 */
[----:B0-----:R-:W-:-:S03]  /*11060*/  SHF.R.U32.HI R83, RZ, 0x6, R82 ;  /* 0x00000006ff537819 */ /* 0x001fc60000011652 */
[----:B------:R-:W4:Y:S01]  /*11070*/  @!P4 LDG.E.U16 R76, desc[UR20][R110.64] ;  /* 0x000000146e4cc981 */ /* 0x000f22000c1e1500 */
[----:B------:R-:W-:Y:S02]  /*11080*/  SHF.R.U32.HI R82, RZ, 0x6, R82 ;  /* 0x00000006ff527819 */ /* 0x000fe40000011652 */
[----:B------:R-:W-:Y:S01]  /*11090*/  SGXT.U32 R83, R83, 0x1 ;  /* 0x000000015353781a */ /* 0x000fe20000000000 */
[----:B------:R-:W4:Y:S01]  /*110a0*/  @!P3 LDG.E.U16 R98, desc[UR20][R90.64] ;  /* 0x000000145a62b981 */ /* 0x000f22000c1e1500 */
[----:B------:R-:W-:Y:S02]  /*110b0*/  SGXT.U32 R82, R82, 0x1 ;  /* 0x000000015252781a */ /* 0x000fe40000000000 */
[----:B------:R-:W-:Y:S01]  /*110c0*/  LOP3.LUT R83, R83, 0x36, RZ, 0xfc, !PT ;  /* 0x0000003653537812 */ /* 0x000fe200078efcff */
[----:B------:R-:W4:Y:S01]  /*110d0*/  LDL.LU.64 R6, [R1+0x7a8] ;  /* 0x0007a80001067983 */ /* 0x000f220000300a00 */
[----:B------:R-:W-:Y:S02]  /*110e0*/  LOP3.LUT R82, R82, 0x38, RZ, 0xfc, !PT ;  /* 0x0000003852527812 */ /* 0x000fe400078efcff */
[----:B------:R-:W-:-:S02]  /*110f0*/  ISETP.GE.AND P6, PT, R83, UR32, PT ;  /* 0x0000002053007c0c */ /* 0x000fc4000bfc6270 */
[----:B------:R-:W-:Y:S01]  /*11100*/  ISETP.GE.AND P5, PT, R82, UR32, PT ;  /* 0x0000002052007c0c */ /* 0x000fe2000bfa6270 */
[----:B------:R-:W0:Y:S01]  /*11110*/  S2R R83, SR_TID.X ;  /* 0x0000000000537919 */ /* 0x000e220000002100 */
[----:B------:R-:W1:Y:S01]  /*11120*/  S2R R82, SR_TID.X ;  /* 0x0000000000527919 */ /* 0x000e620000002100 */
[----:B------:R-:W-:-:S08]  /*11130*/  PRMT R106, RZ, 0x7610, R106 ;  /* 0x00007610ff6a7816 */ /* 0x000fd0000000006a */
[----:B------:R0:W4:Y:S01]  /*11140*/  @!P6 LDG.E.U16 R67, desc[UR20][R92.64] ;  /* 0x000000145c43e981 */ /* 0x000122000c1e1500 */
[----:B------:R-:W-:Y:S02]  /*11150*/  PRMT R77, RZ, 0x7610, R77 ;  /* 0x00007610ff4d7816 */ /* 0x000fe4000000004d */
[----:B0-----:R-:W-:Y:S02]  /*11160*/  SHF.R.U32.HI R96, RZ, 0x6, R83 ;  /* 0x00000006ff607819 */ /* 0x001fe40000011653 */
[----:B-1----:R-:W-:Y:S02]  /*11170*/  SHF.R.U32.HI R83, RZ, 0x6, R82 ;  /* 0x00000006ff537819 */ /* 0x002fe40000011652 */
[----:B------:R-:W-:Y:S02]  /*11180*/  SGXT.U32 R96, R96, 0x1 ;  /* 0x000000016060781a */ /* 0x000fe40000000000 */
[----:B------:R-:W-:Y:S02]  /*11190*/  SGXT.U32 R83, R83, 0x1 ;  /* 0x000000015353781a */ /* 0x000fe40000000000 */
[----:B------:R-:W-:-:S02]  /*111a0*/  LOP3.LUT R96, R96, 0x3a, RZ, 0xfc, !PT ;  /* 0x0000003a60607812 */ /* 0x000fc400078efcff */
[----:B------:R-:W-:Y:S02]  /*111b0*/  LOP3.LUT R83, R83, 0x3c, RZ, 0xfc, !PT ;  /* 0x0000003c53537812 */ /* 0x000fe400078efcff */
[----:B------:R-:W-:Y:S02]  /*111c0*/  LEA.HI R82, R82, 0x3e, RZ, 0x1a ;  /* 0x0000003e52527811 */ /* 0x000fe400078fd0ff */
[----:B------:R-:W-:Y:S02]  /*111d0*/  ISETP.GE.AND P0, PT, R96, UR32, PT ;  /* 0x0000002060007c0c */ /* 0x000fe4000bf06270 */
[----:B------:R-:W-:Y:S02]  /*111e0*/  ISETP.GE.AND P4, PT, R83, UR32, PT ;  /* 0x0000002053007c0c */ /* 0x000fe4000bf86270 */
[----:B------:R-:W-:Y:S01]  /*111f0*/  ISETP.GE.AND P3, PT, R82, UR32, PT ;  /* 0x0000002052007c0c */ /* 0x000fe2000bf66270 */
[----:B------:R-:W0:Y:S01]  /*11200*/  S2R R93, SR_TID.X ;  /* 0x00000000005d7919 */ /* 0x000e220000002100 */
[----:B------:R-:W-:-:S02]  /*11210*/  PRMT R74, RZ, 0x7610, R74 ;  /* 0x00007610ff4a7816 */ /* 0x000fc4000000004a */
[----:B------:R-:W-:Y:S01]  /*11220*/  PRMT R66, RZ, 0x7610, R66 ;  /* 0x00007610ff427816 */ /* 0x000fe20000000042 */
[----:B------:R-:W4:Y:S04]  /*11230*/  LDL.LU.64 R82, [R1+0x58] ;  /* 0x0000580001527983 */ /* 0x000f280000300a00 */
[----:B------:R-:W4:Y:S04]  /*11240*/  LDL.LU.64 R108, [R1+0x38] ;  /* 0x00003800016c7983 */ /* 0x000f280000300a00 */
[----:B------:R-:W4:Y:S04]  /*11250*/  @!P3 LDG.E.U16 R66, desc[UR20][R94.64] ;  /* 0x000000145e42b981 */ /* 0x000f28000c1e1500 */
[----:B------:R-:W-:Y:S01]  /*11260*/  STL [R1+0x4f0], R164 ;  /* 0x0004f0a401007387 */ /* 0x000fe20000100800 */
[----:B0-----:R-:W-:Y:S01]  /*11270*/  LOP3.LUT R92, R93, 0x3f, RZ, 0xc0, !PT ;  /* 0x0000003f5d5c7812 */ /* 0x001fe200078ec0ff */
[----:B--2---:R-:W-:-:S05]  /*11280*/  IMAD.WIDE R86, R164, 0x2, R86 ;  /* 0x00000002a4567825 */ /* 0x004fca00078e0256 */
[----:B------:R-:W2:Y:S01]  /*11290*/  @!P0 LDG.E.U16 R77, desc[UR20][R86.64] ;  /* 0x00000014564d8981 */ /* 0x000ea2000c1e1500 */
[----:B---3--:R-:W-:-:S05]  /*112a0*/  IMAD.WIDE R88, R164, 0x2, R88 ;  /* 0x00000002a4587825 */ /* 0x008fca00078e0258 */
[----:B------:R-:W3:Y:S01]  /*112b0*/  @!P4 LDG.E.U16 R74, desc[UR20][R88.64] ;  /* 0x00000014584ac981 */ /* 0x000ee2000c1e1500 */
[----:B----4-:R-:W-:-:S05]  /*112c0*/  IMAD.WIDE R84, R164, 0x2, R84 ;  /* 0x00000002a4547825 */ /* 0x010fca00078e0254 */
[----:B------:R0:W4:Y:S01]  /*112d0*/  @!P5 LDG.E.U16 R106, desc[UR20][R84.64] ;  /* 0x00000014546ad981 */ /* 0x000122000c1e1500 */
[----:B------:R-:W-:Y:S06]  /*112e0*/  BAR.SYNC.DEFER_BLOCKING 0x0 ;  /* 0x0000000000007b1d */ /* 0x000fec0000010000 */
[----:B------:R-:W-:Y:S04]  /*112f0*/  STL.64 [R1+0x1c0], R88 ;  /* 0x0001c05801007387 */ /* 0x000fe80000100a00 */
[----:B------:R-:W-:Y:S04]  /*11300*/  STL.64 [R1+0x1c8], R86 ;  /* 0x0001c85601007387 */ /* 0x000fe80000100a00 */
[----:B------:R1:W-:Y:S04]  /*11310*/  STL.64 [R1+0x1d0], R84 ;  /* 0x0001d05401007387 */ /* 0x0003e80000100a00 */
[----:B------:R-:W2:Y:S01]  /*11320*/  LDL.LU.64 R110, [R1+0x78] ;  /* 0x00007800016e7983 */ /* 0x000ea20000300a00 */
[----:B------:R-:W-:-:S03]  /*11330*/  ISETP.GE.AND P0, PT, R92, UR32, PT ;  /* 0x000000205c007c0c */ /* 0x000fc6000bf06270 */
[----:B------:R-:W-:Y:S04]  /*11340*/  STS.U16 [R3+UR9+0x12000], R4 ;  /* 0x0120000403007988 */ /* 0x000fe80008000409 */
[----:B-1----:R-:W0:Y:S04]  /*11350*/  LDL.LU.64 R84, [R1+0x98] ;  /* 0x0000980001547983 */ /* 0x002e280000300a00 */
[----:B------:R-:W3:Y:S04]  /*11360*/  LDL.LU.64 R86, [R1+0xb8] ;  /* 0x0000b80001567983 */ /* 0x000ee80000300a00 */
[----:B------:R-:W4:Y:S04]  /*11370*/  LDL.LU.64 R88, [R1+0xd8] ;  /* 0x0000d80001587983 */ /* 0x000f280000300a00 */
[----:B------:R-:W4:Y:S04]  /*11380*/  LDL.LU.64 R90, [R1+0xf8] ;  /* 0x0000f800015a7983 */ /* 0x000f280000300a00 */
[----:B------:R1:W-:Y:S04]  /*11390*/  STS.U16 [R3+UR9+0x12400], R5 ;  /* 0x0124000503007988 */ /* 0x0003e80008000409 */
[----:B------:R1:W-:Y:S04]  /*113a0*/  STS.U16 [R3+UR9+0x12800], R97 ;  /* 0x0128006103007988 */ /* 0x0003e80008000409 */
[----:B-1----:R-:W4:Y:S04]  /*113b0*/  LDL.LU.64 R4, [R1+0x178] ;  /* 0x0001780001047983 */ /* 0x002f280000300a00 */
[----:B------:R-:W4:Y:S04]  /*113c0*/  LDL.LU.64 R96, [R1+0x158] ;  /* 0x0001580001607983 */ /* 0x000f280000300a00 */
[----:B------:R-:W4:Y:S04]  /*113d0*/  LDL.LU.64 R94, [R1+0x138] ;  /* 0x00013800015e7983 */ /* 0x000f280000300a00 */
[----:B------:R-:W4:Y:S01]  /*113e0*/  LDL.LU.64 R92, [R1+0x118] ;  /* 0x00011800015c7983 */ /* 0x000f220000300a00 */
[----:B------:R-:W-:-:S02]  /*113f0*/  PRMT R63, RZ, 0x7610, R63 ;  /* 0x00007610ff3f7816 */ /* 0x000fc4000000003f */
[----:B------:R-:W-:Y:S02]  /*11400*/  PRMT R62, RZ, 0x7610, R62 ;  /* 0x00007610ff3e7816 */ /* 0x000fe4000000003e */
[----:B------:R-:W-:Y:S02]  /*11410*/  PRMT R59, RZ, 0x7610, R59 ;  /* 0x00007610ff3b7816 */ /* 0x000fe4000000003b */
[----:B------:R-:W-:Y:S02]  /*11420*/  PRMT R58, RZ, 0x7610, R58 ;  /* 0x00007610ff3a7816 */ /* 0x000fe4000000003a */
[----:B------:R-:W-:Y:S02]  /*11430*/  PRMT R55, RZ, 0x7610, R55 ;  /* 0x00007610ff377816 */ /* 0x000fe40000000037 */
[----:B------:R-:W-:Y:S02]  /*11440*/  PRMT R54, RZ, 0x7610, R54 ;  /* 0x00007610ff367816 */ /* 0x000fe40000000036 */
[----:B------:R-:W-:-:S02]  /*11450*/  PRMT R51, RZ, 0x7610, R51 ;  /* 0x00007610ff337816 */ /* 0x000fc40000000033 */
[----:B------:R-:W-:Y:S02]  /*11460*/  PRMT R50, RZ, 0x7610, R50 ;  /* 0x00007610ff327816 */ /* 0x000fe40000000032 */
[----:B------:R-:W-:Y:S02]  /*11470*/  PRMT R47, RZ, 0x7610, R47 ;  /* 0x00007610ff2f7816 */ /* 0x000fe4000000002f */
[----:B------:R-:W-:Y:S01]  /*11480*/  PRMT R46, RZ, 0x7610, R46 ;  /* 0x00007610ff2e7816 */ /* 0x000fe2000000002e */
[----:B------:R-:W-:-:S05]  /*11490*/  IMAD.WIDE R82, R165, 0x2, R82 ;  /* 0x00000002a5527825 */ /* 0x000fca00078e0252 */
[----:B------:R-:W4:Y:S01]  /*114a0*/  @!P0 LDG.E.U16 R46, desc[UR20][R82.64] ;  /* 0x00000014522e8981 */ /* 0x000f22000c1e1500 */
[----:B--2---:R-:W-:-:S05]  /*114b0*/  IMAD.WIDE R110, R165, 0x2, R110 ;  /* 0x00000002a56e7825 */ /* 0x004fca00078e026e */
[----:B------:R-:W2:Y:S01]  /*114c0*/  @!P0 LDG.E.U16 R47, desc[UR20][R110.64] ;  /* 0x000000146e2f8981 */ /* 0x000ea2000c1e1500 */
[----:B0-----:R-:W-:-:S04]  /*114d0*/  IMAD.WIDE R84, R165, 0x2, R84 ;  /* 0x00000002a5547825 */ /* 0x001fc800078e0254 */
[C---:B---3--:R-:W-:Y:S01]  /*114e0*/  IMAD.WIDE R86, R165.reuse, 0x2, R86 ;  /* 0x00000002a5567825 */ /* 0x048fe200078e0256 */
[----:B------:R-:W3:Y:S03]  /*114f0*/  @!P0 LDG.E.U16 R50, desc[UR20][R84.64] ;  /* 0x0000001454328981 */ /* 0x000ee6000c1e1500 */
[C---:B----4-:R-:W-:Y:S01]  /*11500*/  IMAD.WIDE R88, R165.reuse, 0x2, R88 ;  /* 0x00000002a5587825 */ /* 0x050fe200078e0258 */
[----:B------:R-:W4:Y:S03]  /*11510*/  @!P0 LDG.E.U16 R51, desc[UR20][R86.64] ;  /* 0x0000001456338981 */ /* 0x000f26000c1e1500 */
[C---:B------:R-:W-:Y:S01]  /*11520*/  IMAD.WIDE R90, R165.reuse, 0x2, R90 ;  /* 0x00000002a55a7825 */ /* 0x040fe200078e025a */
[----:B------:R-:W2:Y:S04]  /*11530*/  @!P0 LDG.E.U16 R54, desc[UR20][R88.64] ;  /* 0x0000001458368981 */ /* 0x000ea8000c1e1500 */
[----:B------:R-:W2:Y:S01]  /*11540*/  @!P0 LDG.E.U16 R55, desc[UR20][R90.64] ;  /* 0x000000145a378981 */ /* 0x000ea2000c1e1500 */
[----:B------:R-:W-:-:S04]  /*11550*/  IMAD.WIDE R4, R165, 0x2, R4 ;  /* 0x00000002a5047825 */ /* 0x000fc800078e0204 */
[C---:B------:R-:W-:Y:S01]  /*11560*/  IMAD.WIDE R96, R165.reuse, 0x2, R96 ;  /* 0x00000002a5607825 */ /* 0x040fe200078e0260 */
[----:B------:R-:W3:Y:S03]  /*11570*/  @!P0 LDG.E.U16 R63, desc[UR20][R4.64] ;  /* 0x00000014043f8981 */ /* 0x000ee6000c1e1500 */
[C---:B------:R-:W-:Y:S01]  /*11580*/  IMAD.WIDE R94, R165.reuse, 0x2, R94 ;  /* 0x00000002a55e7825 */ /* 0x040fe200078e025e */
[----:B------:R-:W3:Y:S03]  /*11590*/  @!P0 LDG.E.U16 R62, desc[UR20][R96.64] ;  /* 0x00000014603e8981 */ /* 0x000ee6000c1e1500 */
[C---:B------:R-:W-:Y:S01]  /*115a0*/  IMAD.WIDE R92, R165.reuse, 0x2, R92 ;  /* 0x00000002a55c7825 */ /* 0x040fe200078e025c */
[----:B------:R-:W4:Y:S04]  /*115b0*/  @!P0 LDG.E.U16 R59, desc[UR20][R94.64] ;  /* 0x000000145e3b8981 */ /* 0x000f28000c1e1500 */
[----:B------:R-:W4:Y:S01]  /*115c0*/  @!P0 LDG.E.U16 R58, desc[UR20][R92.64] ;  /* 0x000000145c3a8981 */ /* 0x000f22000c1e1500 */
[----:B------:R-:W-:-:S05]  /*115d0*/  IMAD.WIDE R108, R165, 0x2, R108 ;  /* 0x00000002a56c7825 */ /* 0x000fca00078e026c */
[----:B------:R-:W-:Y:S04]  /*115e0*/  STL.64 [R1+0x38], R108 ;  /* 0x0000386c01007387 */ /* 0x000fe80000100a00 */
[----:B------:R-:W-:Y:S04]  /*115f0*/  STL.64 [R1+0x58], R82 ;  /* 0x0000585201007387 */ /* 0x000fe80000100a00 */
[----:B------:R-:W-:Y:S04]  /*11600*/  STL.64 [R1+0x78], R110 ;  /* 0x0000786e01007387 */ /* 0x000fe80000100a00 */
[----:B------:R-:W-:Y:S04]  /*11610*/  STL.64 [R1+0x98], R84 ;  /* 0x0000985401007387 */ /* 0x000fe80000100a00 */
[----:B------:R-:W-:Y:S04]  /*11620*/  STL.64 [R1+0xb8], R86 ;  /* 0x0000b85601007387 */ /* 0x000fe80000100a00 */
[----:B------:R-:W-:Y:S04]  /*11630*/  STL.64 [R1+0xd8], R88 ;  /* 0x0000d85801007387 */ /* 0x000fe80000100a00 */
[----:B------:R0:W-:Y:S04]  /*11640*/  STS.U16 [R3+UR9+0x13000], R100 ;  /* 0x0130006403007988 */ /* 0x0001e80008000409 */
[----:B------:R-:W-:Y:S04]  /*11650*/  STL.64 [R1+0xf8], R90 ;  /* 0x0000f85a01007387 */ /* 0x000fe80000100a00 */
[----:B------:R-:W-:Y:S01]  /*11660*/  STL.64 [R1+0x138], R94 ;  /* 0x0001385e01007387 */ /* 0x000fe20000100a00 */
[----:B0-----:R-:W-:-:S03]  /*11670*/  LOP3.LUT R100, R3, 0x20, RZ, 0x3c, !PT ;  /* 0x0000002003647812 */ /* 0x001fc600078e3cff */
[----:B------:R-:W-:Y:S04]  /*11680*/  STL.64 [R1+0x158], R96 ;  /* 0x0001586001007387 */ /* 0x000fe80000100a00 */
[----:B------:R0:W-:Y:S04]  /*11690*/  STL.64 [R1+0x178], R4 ;  /* 0x0001780401007387 */ /* 0x0001e80000100a00 */
[----:B------:R1:W-:Y:S04]  /*116a0*/  STS.U16 [R3+UR9+0x12c00], R2 ;  /* 0x012c000203007988 */ /* 0x0003e80008000409 */
[----:B------:R-:W-:Y:S04]  /*116b0*/  STS.U16 [R3+UR9+0x13400], R80 ;  /* 0x0134005003007988 */ /* 0x000fe80008000409 */
[----:B0-----:R-:W4:Y:S04]  /*116c0*/  LDL.LU.64 R4, [R1+0x7a0] ;  /* 0x0007a00001047983 */ /* 0x001f280000300a00 */
[----:B------:R-:W-:Y:S04]  /*116d0*/  STS.U16 [R3+UR9+0x13800], R81 ;  /* 0x0138005103007988 */ /* 0x000fe80008000409 */
[----:B------:R-:W-:Y:S01]  /*116e0*/  STS.U16 [R3+UR9+0x13c00], R106 ;  /* 0x013c006a03007988 */ /* 0x000fe20008000409 */
[----:B-1----:R-:W-:-:S03]  /*116f0*/  PRMT R2, RZ, 0x7610, R2 ;  /* 0x00007610ff027816 */ /* 0x002fc60000000002 */
[----:B------:R-:W4:Y:S04]  /*11700*/  LDL.LU.64 R96, [R1+0x798] ;  /* 0x0007980001607983 */ /* 0x000f280000300a00 */
[----:B------:R-:W-:Y:S04]  /*11710*/  STS.U16 [R100+UR9+0x12100], R107 ;  /* 0x0121006b64007988 */ /* 0x000fe80008000409 */
[----:B------:R-:W4:Y:S04]  /*11720*/  LDL.LU.64 R94, [R1+0x790] ;  /* 0x00079000015e7983 */ /* 0x000f280000300a00 */
[----:B------:R-:W-:Y:S04]  /*11730*/  STS.U16 [R100+UR9+0x12500], R78 ;  /* 0x0125004e64007988 */ /* 0x000fe80008000409 */
[----:B------:R0:W-:Y:S04]  /*11740*/  STL.64 [R1+0x118], R92 ;  /* 0x0001185c01007387 */ /* 0x0001e80000100a00 */
[----:B------:R-:W-:Y:S04]  /*11750*/  STS.U16 [R100+UR9+0x12900], R79 ;  /* 0x0129004f64007988 */ /* 0x000fe80008000409 */
[----:B------:R-:W-:Y:S04]  /*11760*/  STS.U16 [R100+UR9+0x12d00], R104 ;  /* 0x012d006864007988 */ /* 0x000fe80008000409 */
[----:B0-----:R-:W4:Y:S04]  /*11770*/  LDL.LU.64 R92, [R1+0x788] ;  /* 0x00078800015c7983 */ /* 0x001f280000300a00 */
[----:B------:R-:W4:Y:S04]  /*11780*/  LDL.LU.64 R90, [R1+0x780] ;  /* 0x00078000015a7983 */ /* 0x000f280000300a00 */
[----:B------:R0:W-:Y:S04]  /*11790*/  STS.U16 [R100+UR9+0x13100], R75 ;  /* 0x0131004b64007988 */ /* 0x0001e80008000409 */
[----:B------:R-:W4:Y:S04]  /*117a0*/  LDL.LU.64 R88, [R1+0x778] ;  /* 0x0007780001587983 */ /* 0x000f280000300a00 */
[----:B------:R-:W4:Y:S01]  /*117b0*/  LDL.LU.64 R86, [R1+0x770] ;  /* 0x0007700001567983 */ /* 0x000f220000300a00 */
[----:B0-----:R-:W-:-:S03]  /*117c0*/  LOP3.LUT R75, R3, 0x40, RZ, 0x3c, !PT ;  /* 0x00000040034b7812 */ /* 0x001fc600078e3cff */
[----:B------:R-:W4:Y:S04]  /*117d0*/  LDL.LU.64 R84, [R1+0x768] ;  /* 0x0007680001547983 */ /* 0x000f280000300a00 */
[----:B------:R-:W-:Y:S04]  /*117e0*/  STS.U16 [R100+UR9+0x13500], R105 ;  /* 0x0135006964007988 */ /* 0x000fe80008000409 */
[----:B------:R-:W4:Y:S04]  /*117f0*/  LDL.LU.64 R110, [R1+0x760] ;  /* 0x00076000016e7983 */ /* 0x000f280000300a00 */
[----:B------:R-:W-:Y:S04]  /*11800*/  STS.U16 [R100+UR9+0x13900], R76 ;  /* 0x0139004c64007988 */ /* 0x000fe80008000409 */
[----:B------:R-:W4:Y:S04]  /*11810*/  LDL.LU.64 R82, [R1+0x758] ;  /* 0x0007580001527983 */ /* 0x000f280000300a00 */
[----:B------:R-:W4:Y:S04]  /*11820*/  @!P0 LDG.E.U16 R2, desc[UR20][R108.64] ;  /* 0x000000146c028981 */ /* 0x000f28000c1e1500 */
[----:B------:R-:W-:Y:S04]  /*11830*/  STS.U16 [R100+UR9+0x13d00], R77 ;  /* 0x013d004d64007988 */ /* 0x000fe80008000409 */
[----:B------:R-:W-:Y:S04]  /*11840*/  STS.U16 [R75+UR9+0x12200], R125 ;  /* 0x0122007d4b007988 */ /* 0x000fe80008000409 */
[----:B------:R-:W4:Y:S04]  /*11850*/  LDL.LU.64 R108, [R1+0x750] ;  /* 0x00075000016c7983 */ /* 0x000f280000300a00 */
[----:B------:R-:W4:Y:S04]  /*11860*/  LDL.LU R80, [R1+0x74c] ;  /* 0x00074c0001507983 */ /* 0x000f280000300800 */
[----:B------:R-:W-:Y:S04]  /*11870*/  STS.U16 [R75+UR9+0x12600], R124 ;  /* 0x0126007c4b007988 */ /* 0x000fe80008000409 */
[----:B------:R-:W4:Y:S04]  /*11880*/  LDL.LU R81, [R1+0x748] ;  /* 0x0007480001517983 */ /* 0x000f280000300800 */
[----:B------:R-:W-:Y:S04]  /*11890*/  STS.U16 [R75+UR9+0x12a00], R103 ;  /* 0x012a00674b007988 */ /* 0x000fe80008000409 */
[----:B------:R-:W4:Y:S04]  /*118a0*/  LDL.LU R106, [R1+0x744] ;  /* 0x00074400016a7983 */ /* 0x000f280000300800 */
[----:B------:R-:W-:Y:S04]  /*118b0*/  STS.U16 [R75+UR9+0x12e00], R102 ;  /* 0x012e00664b007988 */ /* 0x000fe80008000409 */
[----:B------:R-:W4:Y:S04]  /*118c0*/  LDL.LU R107, [R1+0x740] ;  /* 0x00074000016b7983 */ /* 0x000f280000300800 */
[----:B------:R0:W-:Y:S04]  /*118d0*/  STS.U16 [R75+UR9+0x13200], R0 ;  /* 0x013200004b007988 */ /* 0x0001e80008000409 */
[----:B------:R-:W4:Y:S04]  /*118e0*/  LDL.LU R78, [R1+0x73c] ;  /* 0x00073c00014e7983 */ /* 0x000f280000300800 */
[----:B------:R-:W4:Y:S01]  /*118f0*/  LDL.LU R79, [R1+0x738] ;  /* 0x00073800014f7983 */ /* 0x000f220000300800 */
[----:B0-----:R-:W-:-:S03]  /*11900*/  LOP3.LUT R0, R3, 0x60, RZ, 0x3c, !PT ;  /* 0x0000006003007812 */ /* 0x001fc600078e3cff */
[----:B------:R-:W4:Y:S04]  /*11910*/  LDL.LU R104, [R1+0x734] ;  /* 0x0007340001687983 */ /* 0x000f280000300800 */
[----:B------:R-:W-:Y:S04]  /*11920*/  STS.U16 [R75+UR9+0x13600], R99 ;  /* 0x013600634b007988 */ /* 0x000fe80008000409 */
[----:B------:R-:W4:Y:S04]  /*11930*/  LDL.LU R105, [R1+0x730] ;  /* 0x0007300001697983 */ /* 0x000f280000300800 */
[----:B------:R-:W-:Y:S04]  /*11940*/  STS.U16 [R75+UR9+0x13a00], R98 ;  /* 0x013a00624b007988 */ /* 0x000fe80008000409 */
[----:B------:R-:W4:Y:S04]  /*11950*/  LDL.LU R76, [R1+0x72c] ;  /* 0x00072c00014c7983 */ /* 0x000f280000300800 */
[----:B------:R0:W-:Y:S04]  /*11960*/  STS.U16 [R75+UR9+0x13e00], R74 ;  /* 0x013e004a4b007988 */ /* 0x0001e80008000409 */
[----:B------:R-:W4:Y:S04]  /*11970*/  LDL.LU R77, [R1+0x728] ;  /* 0x00072800014d7983 */ /* 0x000f280000300800 */
[----:B------:R-:W-:Y:S04]  /*11980*/  STS.U16 [R0+UR9+0x12300], R73 ;  /* 0x0123004900007988 */ /* 0x000fe80008000409 */
[----:B------:R1:W-:Y:S04]  /*11990*/  STS.U16 [R0+UR9+0x12700], R72 ;  /* 0x0127004800007988 */ /* 0x0003e80008000409 */
[----:B------:R-:W-:Y:S04]  /*119a0*/  STL [R1+0x56c], R0 ;  /* 0x00056c0001007387 */ /* 0x000fe80000100800 */
[----:B------:R-:W-:Y:S04]  /*119b0*/  STS.U16 [R0+UR9+0x12b00], R71 ;  /* 0x012b004700007988 */ /* 0x000fe80008000409 */
[----:B------:R-:W4:Y:S04]  /*119c0*/  LDL.LU.64 R102, [R1+0x18] ;  /* 0x0000180001667983 */ /* 0x000f280000300a00 */
[----:B------:R1:W-:Y:S04]  /*119d0*/  STS.U16 [R0+UR9+0x12f00], R70 ;  /* 0x012f004600007988 */ /* 0x0003e80008000409 */
[----:B0-----:R-:W4:Y:S04]  /*119e0*/  LDL.LU.64 R74, [R1+0x170] ;  /* 0x00017000014a7983 */ /* 0x001f280000300a00 */
[----:B------:R-:W-:Y:S04]  /*119f0*/  STS.U16 [R0+UR9+0x13300], R69 ;  /* 0x0133004500007988 */ /* 0x000fe80008000409 */
[----:B------:R-:W4:Y:S04]  /*11a00*/  LDL.LU.64 R98, [R1+0x150] ;  /* 0x0001500001627983 */ /* 0x000f280000300a00 */
[----:B------:R0:W-:Y:S04]  /*11a10*/  STS.U16 [R0+UR9+0x13700], R68 ;  /* 0x0137004400007988 */ /* 0x0001e80008000409 */
[----:B-1----:R-:W4:Y:S04]  /*11a20*/  LDL.LU.64 R72, [R1+0x130] ;  /* 0x0001300001487983 */ /* 0x002f280000300a00 */
[----:B------:R-:W-:Y:S04]  /*11a30*/  STS.U16 [R0+UR9+0x13b00], R67 ;  /* 0x013b004300007988 */ /* 0x000fe80008000409 */
[----:B------:R-:W4:Y:S04]  /*11a40*/  LDL.LU.64 R70, [R1+0x110] ;  /* 0x0001100001467983 */ /* 0x000f280000300a00 */
[----:B------:R1:W-:Y:S04]  /*11a50*/  STS.U16 [R0+UR9+0x13f00], R66 ;  /* 0x013f004200007988 */ /* 0x0003e80008000409 */
[----:B0-----:R-:W4:Y:S04]  /*11a60*/  LDL.LU.64 R68, [R1+0xf0] ;  /* 0x0000f00001447983 */ /* 0x001f280000300a00 */
[----:B--2---:R-:W-:Y:S04]  /*11a70*/  STS.U16 [R3+UR9+0x9000], R55 ;  /* 0x0090003703007988 */ /* 0x004fe80008000409 */
[----:B-1----:R-:W2:Y:S04]  /*11a80*/  LDL.LU.64 R66, [R1+0xd0] ;  /* 0x0000d00001427983 */ /* 0x002ea80000300a00 */
[----:B---3--:R-:W-:Y:S04]  /*11a90*/  STS.U16 [R3+UR9+0x8000], R63 ;  /* 0x0080003f03007988 */ /* 0x008fe80008000409 */
[----:B------:R0:W-:Y:S04]  /*11aa0*/  STS.U16 [R3+UR9+0x8400], R62 ;  /* 0x0084003e03007988 */ /* 0x0001e80008000409 */
[----:B----4-:R-:W-:Y:S04]  /*11ab0*/  STS.U16 [R3+UR9+0x8800], R59 ;  /* 0x0088003b03007988 */ /* 0x010fe80008000409 */
[----:B------:R1:W-:Y:S04]  /*11ac0*/  STS.U16 [R3+UR9+0x8c00], R58 ;  /* 0x008c003a03007988 */ /* 0x0003e80008000409 */
[----:B0-----:R-:W3:Y:S04]  /*11ad0*/  LDL.LU.64 R62, [R1+0xb0] ;  /* 0x0000b000013e7983 */ /* 0x001ee80000300a00 */
[----:B------:R0:W-:Y:S04]  /*11ae0*/  STS.U16 [R3+UR9+0x9400], R54 ;  /* 0x0094003603007988 */ /* 0x0001e80008000409 */
[----:B-1----:R-:W4:Y:S04]  /*11af0*/  LDL.LU.64 R58, [R1+0x90] ;  /* 0x00009000013a7983 */ /* 0x002f280000300a00 */
[----:B------:R-:W-:Y:S04]  /*11b00*/  STS.U16 [R3+UR9+0x9800], R51 ;  /* 0x0098003303007988 */ /* 0x000fe80008000409 */
[----:B------:R1:W-:Y:S04]  /*11b10*/  STS.U16 [R3+UR9+0x9c00], R50 ;  /* 0x009c003203007988 */ /* 0x0003e80008000409 */
[----:B0-----:R-:W4:Y:S04]  /*11b20*/  LDL.LU.64 R54, [R1+0x70] ;  /* 0x0000700001367983 */ /* 0x001f280000300a00 */
[----:B------:R-:W-:Y:S04]  /*11b30*/  STS.U16 [R3+UR9+0xa000], R47 ;  /* 0x00a0002f03007988 */ /* 0x000fe80008000409 */
[----:B------:R0:W-:Y:S04]  /*11b40*/  STS.U16 [R3+UR9+0xa400], R46 ;  /* 0x00a4002e03007988 */ /* 0x0001e80008000409 */
[----:B-1----:R-:W4:Y:S04]  /*11b50*/  LDL.LU.64 R50, [R1+0x50] ;  /* 0x0000500001327983 */ /* 0x002f280000300a00 */
[----:B0-----:R-:W4:Y:S04]  /*11b60*/  LDL.LU.64 R46, [R1+0x30] ;  /* 0x00003000012e7983 */ /* 0x001f280000300a00 */
[----:B------:R-:W4:Y:S01]  /*11b70*/  LDL.LU.64 R124, [R1+0x10] ;  /* 0x00001000017c7983 */ /* 0x000f220000300a00 */
[----:B------:R-:W-:Y:S01]  /*11b80*/  PRMT R162, RZ, 0x7610, R162 ;  /* 0x00007610ffa27816 */ /* 0x000fe200000000a2 */
[----:B------:R-:W-:Y:S01]  /*11b90*/  IMAD.WIDE R44, R165, 0x2, R44 ;  /* 0x00000002a52c7825 */ /* 0x000fe200078e022c */
[----:B------:R-:W-:-:S02]  /*11ba0*/  PRMT R163, RZ, 0x7610, R163 ;  /* 0x00007610ffa37816 */ /* 0x000fc400000000a3 */
[----:B------:R-:W-:Y:S01]  /*11bb0*/  PRMT R122, RZ, 0x7610, R122 ;  /* 0x00007610ff7a7816 */ /* 0x000fe2000000007a */
[C---:B------:R-:W-:Y:S01]  /*11bc0*/  IMAD.WIDE R42, R165.reuse, 0x2, R42 ;  /* 0x00000002a52a7825 */ /* 0x040fe200078e022a */
[----:B------:R-:W-:Y:S02]  /*11bd0*/  PRMT R123, RZ, 0x7610, R123 ;  /* 0x00007610ff7b7816 */ /* 0x000fe4000000007b */
[----:B------:R-:W-:Y:S01]  /*11be0*/  PRMT R160, RZ, 0x7610, R160 ;  /* 0x00007610ffa07816 */ /* 0x000fe200000000a0 */
[C---:B------:R-:W-:Y:S01]  /*11bf0*/  IMAD.WIDE R40, R165.reuse, 0x2, R40 ;  /* 0x00000002a5287825 */ /* 0x040fe200078e0228 */
[----:B------:R-:W-:Y:S02]  /*11c00*/  PRMT R161, RZ, 0x7610, R161 ;  /* 0x00007610ffa17816 */ /* 0x000fe400000000a1 */
        /* <DEDUP_REMOVED lines=17> */
[----:B------:R-:W-:Y:S01]  /*11d20*/  PRMT R152, RZ, 0x7610, R152 ;  /* 0x00007610ff987816 */ /* 0x000fe20000000098 */
[----:B------:R-:W4:Y:S01]  /*11d30*/  @!P0 LDG.E.U16 R157, desc[UR20][R30.64] ;  /* 0x000000141e9d8981 */ /* 0x000f22000c1e1500 */
[----:B------:R-:W-:Y:S01]  /*11d40*/  PRMT R151, RZ, 0x7610, R151 ;  /* 0x00007610ff977816 */ /* 0x000fe20000000097 */
[C---:B------:R-:W-:Y:S01]  /*11d50*/  IMAD.WIDE R26, R165.reuse, 0x2, R26 ;  /* 0x00000002a51a7825 */ /* 0x040fe200078e021a */
[----:B------:R-:W-:Y:S01]  /*11d60*/  PRMT R150, RZ, 0x7610, R150 ;  /* 0x00007610ff967816 */ /* 0x000fe20000000096 */
[----:B------:R-:W4:Y:S01]  /*11d70*/  @!P0 LDG.E.U16 R156, desc[UR20][R28.64] ;  /* 0x000000141c9c8981 */ /* 0x000f22000c1e1500 */
[----:B------:R-:W-:Y:S01]  /*11d80*/  PRMT R149, RZ, 0x7610, R149 ;  /* 0x00007610ff957816 */ /* 0x000fe20000000095 */
[C---:B------:R-:W-:Y:S01]  /*11d90*/  IMAD.WIDE R24, R165.reuse, 0x2, R24 ;  /* 0x00000002a5187825 */ /* 0x040fe200078e0218 */
[----:B------:R-:W-:Y:S01]  /*11da0*/  PRMT R148, RZ, 0x7610, R148 ;  /* 0x00007610ff947816 */ /* 0x000fe20000000094 */
[----:B------:R-:W4:Y:S02]  /*11db0*/  @!P0 LDG.E.U16 R119, desc[UR20][R26.64] ;  /* 0x000000141a778981 */ /* 0x000f24000c1e1500 */
        /* <DEDUP_REMOVED lines=15> */
[----:B------:R-:W-:-:S02]  /*11eb0*/  IMAD.WIDE R12, R165, 0x2, R12 ;  /* 0x00000002a50c7825 */ /* 0x000fc400078e020c */
[----:B------:R-:W4:Y:S02]  /*11ec0*/  @!P0 LDG.E.U16 R161, desc[UR20][R14.64] ;  /* 0x000000140ea18981 */ /* 0x000f24000c1e1500 */
[C---:B------:R-:W-:Y:S02]  /*11ed0*/  IMAD.WIDE R10, R165.reuse, 0x2, R10 ;  /* 0x00000002a50a7825 */ /* 0x040fe400078e020a */
[----:B------:R-:W4:Y:S02]  /*11ee0*/  @!P0 LDG.E.U16 R160, desc[UR20][R12.64] ;  /* 0x000000140ca08981 */ /* 0x000f24000c1e1500 */
[C---:B------:R-:W-:Y:S02]  /*11ef0*/  IMAD.WIDE R8, R165.reuse, 0x2, R8 ;  /* 0x00000002a5087825 */ /* 0x040fe400078e0208 */
[----:B------:R-:W4:Y:S02]  /*11f00*/  @!P0 LDG.E.U16 R123, desc[UR20][R10.64] ;  /* 0x000000140a7b8981 */ /* 0x000f24000c1e1500 */
[----:B------:R-:W-:-:S02]  /*11f10*/  IMAD.WIDE R4, R165, 0x2, R4 ;  /* 0x00000002a5047825 */ /* 0x000fc400078e0204 */
[----:B------:R-:W4:Y:S01]  /*11f20*/  @!P0 LDG.E.U16 R122, desc[UR20][R8.64] ;  /* 0x00000014087a8981 */ /* 0x000f22000c1e1500 */
[----:B------:R-:W-:-:S03]  /*11f30*/  PRMT R142, RZ, 0x7610, R142 ;  /* 0x00007610ff8e7816 */ /* 0x000fc6000000008e */
[----:B------:R-:W4:Y:S01]  /*11f40*/  @!P0 LDG.E.U16 R163, desc[UR20][R4.64] ;  /* 0x0000001404a38981 */ /* 0x000f22000c1e1500 */
[----:B------:R-:W-:-:S03]  /*11f50*/  PRMT R141, RZ, 0x7610, R141 ;  /* 0x00007610ff8d7816 */ /* 0x000fc6000000008d */
[----:B------:R-:W4:Y:S04]  /*11f60*/  @!P0 LDG.E.U16 R155, desc[UR20][R32.64] ;  /* 0x00000014209b8981 */ /* 0x000f28000c1e1500 */
[----:B------:R0:W-:Y:S04]  /*11f70*/  STS.U16 [R3+UR9+0xa800], R2 ;  /* 0x00a8000203007988 */ /* 0x0001e80008000409 */
[----:B------:R-:W4:Y:S04]  /*11f80*/  @!P0 LDG.E.U16 R154, desc[UR20][R34.64] ;  /* 0x00000014229a8981 */ /* 0x000f28000c1e1500 */
[----:B------:R-:W4:Y:S01]  /*11f90*/  @!P0 LDG.E.U16 R153, desc[UR20][R36.64] ;  /* 0x0000001424998981 */ /* 0x000f22000c1e1500 */
[----:B0-----:R-:W-:-:S03]  /*11fa0*/  PRMT R2, RZ, 0x7610, R2 ;  /* 0x00007610ff027816 */ /* 0x001fc60000000002 */
[----:B------:R-:W4:Y:S04]  /*11fb0*/  @!P0 LDG.E.U16 R152, desc[UR20][R38.64] ;  /* 0x0000001426988981 */ /* 0x000f28000c1e1500 */
[----:B------:R-:W4:Y:S04]  /*11fc0*/  @!P0 LDG.E.U16 R151, desc[UR20][R40.64] ;  /* 0x0000001428978981 */ /* 0x000f28000c1e1500 */
[----:B------:R-:W4:Y:S04]  /*11fd0*/  @!P0 LDG.E.U16 R150, desc[UR20][R42.64] ;  /* 0x000000142a968981 */ /* 0x000f28000c1e1500 */
[----:B------:R-:W4:Y:S01]  /*11fe0*/  @!P0 LDG.E.U16 R2, desc[UR20][R44.64] ;  /* 0x000000142c028981 */ /* 0x000f22000c1e1500 */
[----:B------:R-:W-:-:S02]  /*11ff0*/  PRMT R140, RZ, 0x7610, R140 ;  /* 0x00007610ff8c7816 */ /* 0x000fc4000000008c */
[----:B------:R-:W-:Y:S02]  /*12000*/  PRMT R139, RZ, 0x7610, R139 ;  /* 0x00007610ff8b7816 */ /* 0x000fe4000000008b */
[----:B------:R-:W-:Y:S01]  /*12010*/  PRMT R138, RZ, 0x7610, R138 ;  /* 0x00007610ff8a7816 */ /* 0x000fe2000000008a */
[C---:B------:R-:W-:Y:S01]  /*12020*/  IMAD.WIDE R6, R165.reuse, 0x2, R6 ;  /* 0x00000002a5067825 */ /* 0x040fe200078e0206 */
[----:B------:R-:W-:Y:S02]  /*12030*/  PRMT R117, RZ, 0x7610, R117 ;  /* 0x00007610ff757816 */ /* 0x000fe40000000075 */
        /* <DEDUP_REMOVED lines=8> */
[----:B------:R-:W-:-:S02]  /*120c0*/  IMAD.WIDE R56, R165, 0x2, R56 ;  /* 0x00000002a5387825 */ /* 0x000fc400078e0238 */
[----:B------:R-:W4:Y:S02]  /*120d0*/  @!P0 LDG.E.U16 R116, desc[UR20][R48.64] ;  /* 0x0000001430748981 */ /* 0x000f24000c1e1500 */
[C---:B------:R-:W-:Y:S02]  /*120e0*/  IMAD.WIDE R60, R165.reuse, 0x2, R60 ;  /* 0x00000002a53c7825 */ /* 0x040fe400078e023c */
[----:B------:R-:W4:Y:S02]  /*120f0*/  @!P0 LDG.E.U16 R115, desc[UR20][R52.64] ;  /* 0x0000001434738981 */ /* 0x000f24000c1e1500 */
[C---:B------:R-:W-:Y:S02]  /*12100*/  IMAD.WIDE R64, R165.reuse, 0x2, R64 ;  /* 0x00000002a5407825 */ /* 0x040fe400078e0240 */
[----:B------:R-:W4:Y:S04]  /*12110*/  @!P0 LDG.E.U16 R114, desc[UR20][R56.64] ;  /* 0x0000001438728981 */ /* 0x000f28000c1e1500 */
[----:B------:R-:W4:Y:S04]  /*12120*/  @!P0 LDG.E.U16 R113, desc[UR20][R60.64] ;  /* 0x000000143c718981 */ /* 0x000f28000c1e1500 */
[----:B------:R-:W4:Y:S01]  /*12130*/  @!P0 LDG.E.U16 R112, desc[UR20][R64.64] ;  /* 0x0000001440708981 */ /* 0x000f22000c1e1500 */
[----:B------:R-:W-:-:S05]  /*12140*/  IMAD.WIDE R102, R165, 0x2, R102 ;  /* 0x00000002a5667825 */ /* 0x000fca00078e0266 */
        /* <DEDUP_REMOVED lines=11> */
[----:B--2---:R-:W-:-:S05]  /*12200*/  IMAD.WIDE R66, R165, 0x2, R66 ;  /* 0x00000002a5427825 */ /* 0x004fca00078e0242 */
[----:B------:R-:W2:Y:S01]  /*12210*/  @!P0 LDG.E.U16 R144, desc[UR20][R66.64] ;  /* 0x0000001442908981 */ /* 0x000ea2000c1e1500 */
[----:B---3--:R-:W-:-:S05]  /*12220*/  IMAD.WIDE R62, R165, 0x2, R62 ;  /* 0x00000002a53e7825 */ /* 0x008fca00078e023e */
[----:B------:R-:W3:Y:S01]  /*12230*/  @!P0 LDG.E.U16 R143, desc[UR20][R62.64] ;  /* 0x000000143e8f8981 */ /* 0x000ee2000c1e1500 */
[----:B----4-:R-:W-:-:S05]  /*12240*/  IMAD.WIDE R58, R165, 0x2, R58 ;  /* 0x00000002a53a7825 */ /* 0x010fca00078e023a */
[----:B------:R-:W4:Y:S01]  /*12250*/  @!P0 LDG.E.U16 R142, desc[UR20][R58.64] ;  /* 0x000000143a8e8981 */ /* 0x000f22000c1e1500 */
[----:B------:R-:W-:-:S05]  /*12260*/  IMAD.WIDE R54, R165, 0x2, R54 ;  /* 0x00000002a5367825 */ /* 0x000fca00078e0236 */
[----:B------:R-:W2:Y:S01]  /*12270*/  @!P0 LDG.E.U16 R141, desc[UR20][R54.64] ;  /* 0x00000014368d8981 */ /* 0x000ea2000c1e1500 */
[----:B------:R-:W-:-:S05]  /*12280*/  IMAD.WIDE R50, R165, 0x2, R50 ;  /* 0x00000002a5327825 */ /* 0x000fca00078e0232 */
[----:B------:R-:W2:Y:S01]  /*12290*/  @!P0 LDG.E.U16 R140, desc[UR20][R50.64] ;  /* 0x00000014328c8981 */ /* 0x000ea2000c1e1500 */
[----:B------:R-:W-:-:S04]  /*122a0*/  IMAD.WIDE R46, R165, 0x2, R46 ;  /* 0x00000002a52e7825 */ /* 0x000fc800078e022e */
[C---:B------:R-:W-:Y:S01]  /*122b0*/  IMAD.WIDE R124, R165.reuse, 0x2, R124 ;  /* 0x00000002a57c7825 */ /* 0x040fe200078e027c */
[----:B------:R-:W2:Y:S04]  /*122c0*/  @!P0 LDG.E.U16 R139, desc[UR20][R46.64] ;  /* 0x000000142e8b8981 */ /* 0x000ea8000c1e1500 */
[----:B------:R-:W2:Y:S04]  /*122d0*/  @!P0 LDG.E.U16 R138, desc[UR20][R124.64] ;  /* 0x000000147c8a8981 */ /* 0x000ea8000c1e1500 */
[----:B------:R-:W-:Y:S04]  /*122e0*/  STL.64 [R1+0x10], R124 ;  /* 0x0000107c01007387 */ /* 0x000fe80000100a00 */
[----:B------:R0:W-:Y:S04]  /*122f0*/  STL.64 [R1+0x18], R102 ;  /* 0x0000186601007387 */ /* 0x0001e80000100a00 */
        /* <DEDUP_REMOVED lines=11> */
[----:B0-----:R-:W2:Y:S04]  /*123b0*/  LDL.LU.64 R102, [R1+0x720] ;  /* 0x0007200001667983 */ /* 0x001ea80000300a00 */
        /* <DEDUP_REMOVED lines=49> */
[----:B-1----:R-:W4:Y:S04]  /*126d0*/  LDL.LU.64 R74, [R1+0x718] ;  /* 0x00071800014a7983 */ /* 0x002f280000300a00 */
[----:B------:R-:W4:Y:S04]  /*126e0*/  LDL.LU.64 R98, [R1+0x710] ;  /* 0x0007100001627983 */ /* 0x000f280000300a00 */
        /* <DEDUP_REMOVED lines=10> */
[----:B------:R0:W-:Y:S04]  /*12790*/  STS.U16 [R3+UR9+0xac00], R162 ;  /* 0x00ac00a203007988 */ /* 0x0001e80008000409 */
        /* <DEDUP_REMOVED lines=21> */
[----:B------:R-:W-:Y:S04]  /*128f0*/  STS.U16 [R100+UR9+0x8100], R149 ;  /* 0x0081009564007988 */ /* 0x000fe80008000409 */
[----:B-1----:R-:W4:Y:S04]  /*12900*/  LDL.LU R163, [R1+0x6b8] ;  /* 0x0006b80001a37983 */ /* 0x002f280000300800 */
[----:B------:R-:W-:Y:S04]  /*12910*/  STS.U16 [R100+UR9+0x8500], R148 ;  /* 0x0085009464007988 */ /* 0x000fe80008000409 */
[----:B------:R-:W4:Y:S04]  /*12920*/  LDL.LU R122, [R1+0x6b4] ;  /* 0x0006b400017a7983 */ /* 0x000f280000300800 */
[----:B------:R-:W-:Y:S04]  /*12930*/  STS.U16 [R100+UR9+0x8900], R147 ;  /* 0x0089009364007988 */ /* 0x000fe80008000409 */
[----:B------:R-:W4:Y:S04]  /*12940*/  LDL.LU R123, [R1+0x6b0] ;  /* 0x0006b000017b7983 */ /* 0x000f280000300800 */
[----:B------:R-:W-:Y:S04]  /*12950*/  STS.U16 [R100+UR9+0x8d00], R146 ;  /* 0x008d009264007988 */ /* 0x000fe80008000409 */
[----:B------:R-:W4:Y:S04]  /*12960*/  LDL.LU R160, [R1+0x6ac] ;  /* 0x0006ac0001a07983 */ /* 0x000f280000300800 */
[----:B------:R-:W-:Y:S04]  /*12970*/  STS.U16 [R100+UR9+0x9100], R145 ;  /* 0x0091009164007988 */ /* 0x000fe80008000409 */
[----:B------:R-:W4:Y:S04]  /*12980*/  LDL.LU R161, [R1+0x6a8] ;  /* 0x0006a80001a17983 */ /* 0x000f280000300800 */
[----:B--2---:R-:W-:Y:S04]  /*12990*/  STS.U16 [R100+UR9+0x9500], R144 ;  /* 0x0095009064007988 */ /* 0x004fe80008000409 */
[----:B------:R-:W2:Y:S04]  /*129a0*/  LDL.LU R120, [R1+0x6a4] ;  /* 0x0006a40001787983 */ /* 0x000ea80000300800 */
[----:B---3--:R-:W-:Y:S04]  /*129b0*/  STS.U16 [R100+UR9+0x9900], R143 ;  /* 0x0099008f64007988 */ /* 0x008fe80008000409 */
[----:B------:R-:W2:Y:S04]  /*129c0*/  LDL.LU R121, [R1+0x6a0] ;  /* 0x0006a00001797983 */ /* 0x000ea80000300800 */
[----:B----4-:R-:W-:Y:S04]  /*129d0*/  STS.U16 [R100+UR9+0x9d00], R142 ;  /* 0x009d008e64007988 */ /* 0x010fe80008000409 */
[----:B------:R-:W3:Y:S04]  /*129e0*/  LDL.LU R158, [R1+0x69c] ;  /* 0x00069c00019e7983 */ /* 0x000ee80000300800 */
[----:B------:R-:W-:Y:S04]  /*129f0*/  STS.U16 [R100+UR9+0xa100], R141 ;  /* 0x00a1008d64007988 */ /* 0x000fe80008000409 */
[----:B------:R-:W3:Y:S04]  /*12a00*/  LDL.LU R159, [R1+0x698] ;  /* 0x00069800019f7983 */ /* 0x000ee80000300800 */
[----:B------:R-:W-:Y:S04]  /*12a10*/  STS.U16 [R100+UR9+0xa500], R140 ;  /* 0x00a5008c64007988 */ /* 0x000fe80008000409 */
[----:B------:R-:W4:Y:S04]  /*12a20*/  LDL.LU R118, [R1+0x694] ;  /* 0x0006940001767983 */ /* 0x000f280000300800 */
[----:B------:R-:W-:Y:S04]  /*12a30*/  STS.U16 [R100+UR9+0xa900], R139 ;  /* 0x00a9008b64007988 */ /* 0x000fe80008000409 */
[----:B------:R-:W4:Y:S04]  /*12a40*/  LDL.LU R119, [R1+0x690] ;  /* 0x0006900001777983 */ /* 0x000f280000300800 */
[----:B------:R-:W-:Y:S04]  /*12a50*/  STS.U16 [R100+UR9+0xad00], R138 ;  /* 0x00ad008a64007988 */ /* 0x000fe80008000409 */
[----:B------:R-:W2:Y:S04]  /*12a60*/  LDL.LU R156, [R1+0x68c] ;  /* 0x00068c00019c7983 */ /* 0x000ea80000300800 */
[----:B------:R-:W-:Y:S04]  /*12a70*/  STS.U16 [R100+UR9+0xb100], R117 ;  /* 0x00b1007564007988 */ /* 0x000fe80008000409 */
[----:B------:R-:W2:Y:S04]  /*12a80*/  LDL.LU R157, [R1+0x688] ;  /* 0x00068800019d7983 */ /* 0x000ea80000300800 */
[----:B------:R0:W-:Y:S04]  /*12a90*/  STS.U16 [R100+UR9+0xb500], R116 ;  /* 0x00b5007464007988 */ /* 0x0001e80008000409 */
[----:B------:R-:W-:Y:S04]  /*12aa0*/  STS.U16 [R100+UR9+0xb900], R115 ;  /* 0x00b9007364007988 */ /* 0x000fe80008000409 */
[----:B------:R1:W-:Y:S04]  /*12ab0*/  STS.U16 [R100+UR9+0xbd00], R114 ;  /* 0x00bd007264007988 */ /* 0x0003e80008000409 */
[----:B0-----:R-:W2:Y:S04]  /*12ac0*/  LDL.LU.64 R116, [R1+0x168] ;  /* 0x0001680001747983 */ /* 0x001ea80000300a00 */
[----:B------:R-:W3:Y:S04]  /*12ad0*/  LDL.LU.64 R154, [R1+0x148] ;  /* 0x00014800019a7983 */ /* 0x000ee80000300a00 */
[----:B------:R-:W-:Y:S04]  /*12ae0*/  STS.U16 [R100+UR9+0xc100], R113 ;  /* 0x00c1007164007988 */ /* 0x000fe80008000409 */
[----:B-1----:R-:W4:Y:S04]  /*12af0*/  LDL.LU.64 R114, [R1+0x128] ;  /* 0x0001280001727983 */ /* 0x002f280000300a00 */
[----:B------:R0:W-:Y:S04]  /*12b00*/  STS.U16 [R100+UR9+0xc500], R112 ;  /* 0x00c5007064007988 */ /* 0x0001e80008000409 */
[----:B------:R-:W4:Y:S04]  /*12b10*/  LDL.LU.64 R152, [R1+0x108] ;  /* 0x0001080001987983 */ /* 0x000f280000300a00 */
[----:B0-----:R-:W4:Y:S04]  /*12b20*/  LDL.LU.64 R112, [R1+0xe8] ;  /* 0x0000e80001707983 */ /* 0x001f280000300a00 */
[----:B------:R-:W4:Y:S04]  /*12b30*/  LDL.LU.64 R150, [R1+0xc8] ;  /* 0x0000c80001967983 */ /* 0x000f280000300a00 */
[----:B------:R-:W4:Y:S04]  /*12b40*/  LDL.LU.64 R148, [R1+0xa8] ;  /* 0x0000a80001947983 */ /* 0x000f280000300a00 */
[----:B------:R-:W4:Y:S04]  /*12b50*/  LDL.LU.64 R146, [R1+0x88] ;  /* 0x0000880001927983 */ /* 0x000f280000300a00 */
[----:B------:R-:W4:Y:S04]  /*12b60*/  LDL.LU.64 R144, [R1+0x68] ;  /* 0x0000680001907983 */ /* 0x000f280000300a00 */
[----:B------:R-:W4:Y:S04]  /*12b70*/  LDL.LU.64 R142, [R1+0x48] ;  /* 0x00004800018e7983 */ /* 0x000f280000300a00 */
[----:B------:R-:W4:Y:S04]  /*12b80*/  LDL.LU.64 R140, [R1+0x28] ;  /* 0x00002800018c7983 */ /* 0x000f280000300a00 */
        /* <DEDUP_REMOVED lines=41> */
[----:B------:R-:W-:Y:S01]  /*12e20*/  IMAD.WIDE R96, R165, 0x2, R96 ;  /* 0x00000002a5607825 */ /* 0x000fe200078e0260 */
[----:B------:R-:W-:Y:S01]  /*12e30*/  PRMT R28, RZ, 0x7610, R28 ;  /* 0x00007610ff1c7816 */ /* 0x000fe2000000001c */
[----:B------:R-:W4:Y:S01]  /*12e40*/  @!P0 LDG.E.U16 R126, desc[UR20][R92.64] ;  /* 0x000000145c7e8981 */ /* 0x000f22000c1e1500 */
[----:B------:R-:W-:-:S02]  /*12e50*/  PRMT R27, RZ, 0x7610, R27 ;  /* 0x00007610ff1b7816 */ /* 0x000fc4000000001b */
[----:B------:R-:W-:Y:S01]  /*12e60*/  PRMT R26, RZ, 0x7610, R26 ;  /* 0x00007610ff1a7816 */ /* 0x000fe2000000001a */
[----:B------:R-:W4:Y:S01]  /*12e70*/  @!P0 LDG.E.U16 R127, desc[UR20][R94.64] ;  /* 0x000000145e7f8981 */ /* 0x000f22000c1e1500 */
[----:B------:R-:W-:Y:S02]  /*12e80*/  PRMT R25, RZ, 0x7610, R25 ;  /* 0x00007610ff197816 */ /* 0x000fe40000000019 */
[----:B------:R-:W-:Y:S01]  /*12e90*/  PRMT R24, RZ, 0x7610, R24 ;  /* 0x00007610ff187816 */ /* 0x000fe20000000018 */
[----:B------:R-:W4:Y:S01]  /*12ea0*/  @!P0 LDG.E.U16 R2, desc[UR20][R96.64] ;  /* 0x0000001460028981 */ /* 0x000f22000c1e1500 */
[----:B------:R-:W-:Y:S02]  /*12eb0*/  PRMT R23, RZ, 0x7610, R23 ;  /* 0x00007610ff177816 */ /* 0x000fe40000000017 */
[----:B------:R-:W-:Y:S02]  /*12ec0*/  PRMT R22, RZ, 0x7610, R22 ;  /* 0x00007610ff167816 */ /* 0x000fe40000000016 */
        /* <DEDUP_REMOVED lines=42> */
[----:B--2---:R-:W-:-:S04]  /*13170*/  IMAD.WIDE R116, R165, 0x2, R116 ;  /* 0x00000002a5747825 */ /* 0x004fc800078e0274 */
[C---:B---3--:R-:W-:Y:S01]  /*13180*/  IMAD.WIDE R154, R165.reuse, 0x2, R154 ;  /* 0x00000002a59a7825 */ /* 0x048fe200078e029a */
[----:B------:R-:W2:Y:S04]  /*13190*/  @!P0 LDG.E.U16 R101, desc[UR20][R116.64] ;  /* 0x0000001474658981 */ /* 0x000ea8000c1e1500 */
[----:B------:R-:W3:Y:S01]  /*131a0*/  @!P0 LDG.E.U16 R29, desc[UR20][R154.64] ;  /* 0x000000149a1d8981 */ /* 0x000ee2000c1e1500 */
[----:B----4-:R-:W-:-:S05]  /*131b0*/  IMAD.WIDE R114, R165, 0x2, R114 ;  /* 0x00000002a5727825 */ /* 0x010fca00078e0272 */
[----:B------:R-:W4:Y:S01]  /*131c0*/  @!P0 LDG.E.U16 R28, desc[UR20][R114.64] ;  /* 0x00000014721c8981 */ /* 0x000f22000c1e1500 */
[----:B------:R-:W-:-:S05]  /*131d0*/  IMAD.WIDE R152, R165, 0x2, R152 ;  /* 0x00000002a5987825 */ /* 0x000fca00078e0298 */
[----:B------:R-:W4:Y:S01]  /*131e0*/  @!P0 LDG.E.U16 R27, desc[UR20][R152.64] ;  /* 0x00000014981b8981 */ /* 0x000f22000c1e1500 */
[----:B------:R-:W-:-:S04]  /*131f0*/  IMAD.WIDE R112, R165, 0x2, R112 ;  /* 0x00000002a5707825 */ /* 0x000fc800078e0270 */
[C---:B------:R-:W-:Y:S01]  /*13200*/  IMAD.WIDE R150, R165.reuse, 0x2, R150 ;  /* 0x00000002a5967825 */ /* 0x040fe200078e0296 */
[----:B------:R-:W4:Y:S03]  /*13210*/  @!P0 LDG.E.U16 R26, desc[UR20][R112.64] ;  /* 0x00000014701a8981 */ /* 0x000f26000c1e1500 */
        /* <DEDUP_REMOVED lines=10> */
[----:B------:R-:W-:Y:S01]  /*132c0*/  IMAD.WIDE R138, R165, 0x2, R138 ;  /* 0x00000002a58a7825 */ /* 0x000fe200078e028a */
[----:B------:R-:W4:Y:S04]  /*132d0*/  @!P0 LDG.E.U16 R20, desc[UR20][R140.64] ;  /* 0x000000148c148981 */ /* 0x000f28000c1e1500 */
[----:B------:R-:W4:Y:S04]  /*132e0*/  @!P0 LDG.E.U16 R19, desc[UR20][R138.64] ;  /* 0x000000148a138981 */ /* 0x000f28000c1e1500 */
        /* <DEDUP_REMOVED lines=9> */
[----:B------:R-:W-:Y:S04]  /*13380*/  STS.U16 [R100+UR9+0xc900], R136 ;  /* 0x00c9008864007988 */ /* 0x000fe80008000409 */
[----:B------:R-:W-:Y:S04]  /*13390*/  STL.64 [R1+0x128], R114 ;  /* 0x0001287201007387 */ /* 0x000fe80000100a00 */
[----:B------:R-:W-:Y:S04]  /*133a0*/  STS.U16 [R100+UR9+0xcd00], R137 ;  /* 0x00cd008964007988 */ /* 0x000fe80008000409 */
[----:B------:R-:W-:Y:S04]  /*133b0*/  STL.64 [R1+0x148], R154 ;  /* 0x0001489a01007387 */ /* 0x000fe80000100a00 */
[----:B------:R-:W-:Y:S04]  /*133c0*/  STS.U16 [R100+UR9+0xd100], R134 ;  /* 0x00d1008664007988 */ /* 0x000fe80008000409 */
[----:B------:R0:W-:Y:S04]  /*133d0*/  STL.64 [R1+0x168], R116 ;  /* 0x0001687401007387 */ /* 0x0001e80000100a00 */
[----:B------:R-:W-:Y:S04]  /*133e0*/  STS.U16 [R100+UR9+0xd500], R135 ;  /* 0x00d5008764007988 */ /* 0x000fe80008000409 */
[----:B------:R-:W-:Y:S04]  /*133f0*/  STS.U16 [R100+UR9+0xd900], R132 ;  /* 0x00d9008464007988 */ /* 0x000fe80008000409 */
[----:B0-----:R-:W4:Y:S04]  /*13400*/  LDL.LU.64 R116, [R1+0x680] ;  /* 0x0006800001747983 */ /* 0x001f280000300a00 */
[----:B------:R-:W4:Y:S04]  /*13410*/  LDL.LU.64 R154, [R1+0x678] ;  /* 0x00067800019a7983 */ /* 0x000f280000300a00 */
[----:B------:R-:W-:Y:S04]  /*13420*/  STS.U16 [R100+UR9+0xdd00], R133 ;  /* 0x00dd008564007988 */ /* 0x000fe80008000409 */
        /* <DEDUP_REMOVED lines=9> */
[----:B------:R0:W-:Y:S04]  /*134c0*/  STS.U16 [R100+UR9+0xf100], R37 ;  /* 0x00f1002564007988 */ /* 0x0001e80008000409 */
[----:B------:R-:W4:Y:S04]  /*134d0*/  LDL.LU.64 R146, [R1+0x648] ;  /* 0x0006480001927983 */ /* 0x000f280000300a00 */
[----:B------:R-:W4:Y:S01]  /*134e0*/  LDL.LU.64 R144, [R1+0x640] ;  /* 0x0006400001907983 */ /* 0x000f220000300a00 */
[----:B0-----:R-:W-:-:S03]  /*134f0*/  LOP3.LUT R37, R3, 0x40, RZ, 0x3c, !PT ;  /* 0x0000004003257812 */ /* 0x001fc600078e3cff */
[----:B------:R-:W4:Y:S04]  /*13500*/  LDL.LU.64 R142, [R1+0x638] ;  /* 0x00063800018e7983 */ /* 0x000f280000300a00 */
[----:B------:R0:W-:Y:S04]  /*13510*/  STS.U16 [R100+UR9+0xf500], R126 ;  /* 0x00f5007e64007988 */ /* 0x0001e80008000409 */
[----:B------:R-:W4:Y:S04]  /*13520*/  LDL.LU.64 R140, [R1+0x630] ;  /* 0x00063000018c7983 */ /* 0x000f280000300a00 */
[----:B------:R1:W-:Y:S04]  /*13530*/  STS.U16 [R100+UR9+0xf900], R127 ;  /* 0x00f9007f64007988 */ /* 0x0003e80008000409 */
[----:B------:R-:W4:Y:S04]  /*13540*/  LDL.LU.64 R138, [R1+0x628] ;  /* 0x00062800018a7983 */ /* 0x000f280000300a00 */
[----:B------:R0:W-:Y:S04]  /*13550*/  STS.U16 [R100+UR9+0xfd00], R2 ;  /* 0x00fd000264007988 */ /* 0x0001e80008000409 */
        /* <DEDUP_REMOVED lines=10> */
[----:B0-----:R-:W4:Y:S04]  /*13600*/  LDL.LU R126, [R1+0x5fc] ;  /* 0x0005fc00017e7983 */ /* 0x001f280000300800 */
[----:B-1----:R-:W4:Y:S04]  /*13610*/  LDL.LU R127, [R1+0x5f8] ;  /* 0x0005f800017f7983 */ /* 0x002f280000300800 */
[----:B------:R-:W4:Y:S04]  /*13620*/  LDL.LU R100, [R1+0x5f4] ;  /* 0x0005f40001647983 */ /* 0x000f280000300800 */
[----:B--2---:R0:W-:Y:S04]  /*13630*/  STS.U16 [R37+UR9+0x8200], R101 ;  /* 0x0082006525007988 */ /* 0x0041e80008000409 */
[----:B---3--:R-:W-:Y:S04]  /*13640*/  STS.U16 [R37+UR9+0x8600], R29 ;  /* 0x0086001d25007988 */ /* 0x008fe80008000409 */
[----:B0-----:R-:W2:Y:S04]  /*13650*/  LDL.LU R101, [R1+0x5f0] ;  /* 0x0005f00001657983 */ /* 0x001ea80000300800 */
[----:B----4-:R0:W-:Y:S04]  /*13660*/  STS.U16 [R37+UR9+0x8a00], R28 ;  /* 0x008a001c25007988 */ /* 0x0101e80008000409 */
[----:B------:R-:W-:Y:S04]  /*13670*/  STS.U16 [R37+UR9+0x8e00], R27 ;  /* 0x008e001b25007988 */ /* 0x000fe80008000409 */
[----:B0-----:R-:W3:Y:S04]  /*13680*/  LDL.LU.64 R28, [R1+0x160] ;  /* 0x00016000011c7983 */ /* 0x001ee80000300a00 */
[----:B------:R0:W-:Y:S04]  /*13690*/  STS.U16 [R37+UR9+0x9200], R26 ;  /* 0x0092001a25007988 */ /* 0x0001e80008000409 */
[----:B------:R-:W-:Y:S04]  /*136a0*/  STS.U16 [R37+UR9+0x9600], R25 ;  /* 0x0096001925007988 */ /* 0x000fe80008000409 */
        /* <DEDUP_REMOVED lines=10> */
[----:B0-----:R-:W2:Y:S04]  /*13750*/  LDL.LU.64 R26, [R1+0x140] ;  /* 0x00014000011a7983 */ /* 0x001ea80000300a00 */
[----:B------:R0:W-:Y:S04]  /*13760*/  STS.U16 [R37+UR9+0xc200], R14 ;  /* 0x00c2000e25007988 */ /* 0x0001e80008000409 */
[----:B-1----:R-:W2:Y:S04]  /*13770*/  LDL.LU.64 R24, [R1+0x120] ;  /* 0x0001200001187983 */ /* 0x002ea80000300a00 */
[----:B------:R-:W-:Y:S04]  /*13780*/  STS.U16 [R37+UR9+0xc600], R13 ;  /* 0x00c6000d25007988 */ /* 0x000fe80008000409 */
[----:B----4-:R-:W4:Y:S04]  /*13790*/  LDL.LU.64 R22, [R1+0x100] ;  /* 0x0001000001167983 */ /* 0x010f280000300a00 */
[----:B------:R1:W-:Y:S04]  /*137a0*/  STS.U16 [R37+UR9+0xca00], R12 ;  /* 0x00ca000c25007988 */ /* 0x0003e80008000409 */
[----:B------:R-:W4:Y:S04]  /*137b0*/  LDL.LU.64 R20, [R1+0xe0] ;  /* 0x0000e00001147983 */ /* 0x000f280000300a00 */
[----:B------:R-:W-:Y:S04]  /*137c0*/  STS.U16 [R37+UR9+0xce00], R11 ;  /* 0x00ce000b25007988 */ /* 0x000fe80008000409 */
[----:B------:R-:W4:Y:S04]  /*137d0*/  LDL.LU.64 R18, [R1+0xc0] ;  /* 0x0000c00001127983 */ /* 0x000f280000300a00 */
[----:B------:R0:W-:Y:S04]  /*137e0*/  STS.U16 [R37+UR9+0xd200], R10 ;  /* 0x00d2000a25007988 */ /* 0x0001e80008000409 */
[----:B------:R-:W4:Y:S04]  /*137f0*/  LDL.LU.64 R16, [R1+0xa0] ;  /* 0x0000a00001107983 */ /* 0x000f280000300a00 */
[----:B------:R-:W-:Y:S04]  /*13800*/  STS.U16 [R37+UR9+0xd600], R9 ;  /* 0x00d6000925007988 */ /* 0x000fe80008000409 */
[----:B0-----:R-:W4:Y:S04]  /*13810*/  LDL.LU.64 R14, [R1+0x80] ;  /* 0x00008000010e7983 */ /* 0x001f280000300a00 */
[----:B------:R0:W-:Y:S04]  /*13820*/  STS.U16 [R37+UR9+0xda00], R8 ;  /* 0x00da000825007988 */ /* 0x0001e80008000409 */
[----:B-1----:R-:W4:Y:S04]  /*13830*/  LDL.LU.64 R12, [R1+0x60] ;  /* 0x00006000010c7983 */ /* 0x002f280000300a00 */
[----:B------:R-:W-:Y:S04]  /*13840*/  STS.U16 [R37+UR9+0xde00], R5 ;  /* 0x00de000525007988 */ /* 0x000fe80008000409 */
[----:B------:R-:W4:Y:S04]  /*13850*/  LDL.LU.64 R10, [R1+0x40] ;  /* 0x00004000010a7983 */ /* 0x000f280000300a00 */
[----:B------:R1:W-:Y:S04]  /*13860*/  STS.U16 [R37+UR9+0xe200], R4 ;  /* 0x00e2000425007988 */ /* 0x0003e80008000409 */
[----:B0-----:R-:W4:Y:S04]  /*13870*/  LDL.LU.64 R8, [R1+0x20] ;  /* 0x0000200001087983 */ /* 0x001f280000300a00 */
[----:B-1----:R-:W4:Y:S01]  /*13880*/  LDL.LU.64 R4, [R1] ;  /* 0x0000000001047983 */ /* 0x002f220000300a00 */
[----:B------:R-:W-:-:S02]  /*13890*/  PRMT R34, RZ, 0x7610, R34 ;  /* 0x00007610ff227816 */ /* 0x000fc40000000022 */
[----:B------:R-:W-:Y:S02]  /*138a0*/  PRMT R35, RZ, 0x7610, R35 ;  /* 0x00007610ff237816 */ /* 0x000fe40000000023 */
[----:B------:R-:W-:Y:S01]  /*138b0*/  PRMT R32, RZ, 0x7610, R32 ;  /* 0x00007610ff207816 */ /* 0x000fe20000000020 */
[----:B---3--:R-:W-:-:S05]  /*138c0*/  IMAD.WIDE R28, R165, 0x2, R28 ;  /* 0x00000002a51c7825 */ /* 0x008fca00078e021c */
[----:B------:R0:W3:Y:S01]  /*138d0*/  @!P0 LDG.E.U16 R34, desc[UR20][R28.64] ;  /* 0x000000141c228981 */ /* 0x0000e2000c1e1500 */
[----:B--2---:R-:W-:-:S05]  /*138e0*/  IMAD.WIDE R26, R165, 0x2, R26 ;  /* 0x00000002a51a7825 */ /* 0x004fca00078e021a */
[----:B------:R1:W2:Y:S01]  /*138f0*/  @!P0 LDG.E.U16 R35, desc[UR20][R26.64] ;  /* 0x000000141a238981 */ /* 0x0002a2000c1e1500 */
[----:B------:R-:W-:-:S05]  /*13900*/  IMAD.WIDE R24, R165, 0x2, R24 ;  /* 0x00000002a5187825 */ /* 0x000fca00078e0218 */
[----:B------:R0:W2:Y:S01]  /*13910*/  @!P0 LDG.E.U16 R32, desc[UR20][R24.64] ;  /* 0x0000001418208981 */ /* 0x0000a2000c1e1500 */
[----:B----4-:R-:W-:-:S04]  /*13920*/  IMAD.WIDE R22, R165, 0x2, R22 ;  /* 0x00000002a5167825 */ /* 0x010fc800078e0216 */
[----:B------:R-:W-:-:S04]  /*13930*/  IMAD.WIDE R20, R165, 0x2, R20 ;  /* 0x00000002a5147825 */ /* 0x000fc800078e0214 */
[----:B------:R-:W-:-:S04]  /*13940*/  IMAD.WIDE R18, R165, 0x2, R18 ;  /* 0x00000002a5127825 */ /* 0x000fc800078e0212 */
[----:B------:R-:W-:-:S04]  /*13950*/  IMAD.WIDE R16, R165, 0x2, R16 ;  /* 0x00000002a5107825 */ /* 0x000fc800078e0210 */
[----:B------:R-:W-:-:S04]  /*13960*/  IMAD.WIDE R14, R165, 0x2, R14 ;  /* 0x00000002a50e7825 */ /* 0x000fc800078e020e */
[----:B------:R-:W-:-:S04]  /*13970*/  IMAD.WIDE R12, R165, 0x2, R12 ;  /* 0x00000002a50c7825 */ /* 0x000fc800078e020c */
[----:B------:R-:W-:-:S04]  /*13980*/  IMAD.WIDE R10, R165, 0x2, R10 ;  /* 0x00000002a50a7825 */ /* 0x000fc800078e020a */
[----:B------:R-:W-:-:S04]  /*13990*/  IMAD.WIDE R8, R165, 0x2, R8 ;  /* 0x00000002a5087825 */ /* 0x000fc800078e0208 */
[----:B------:R-:W-:-:S05]  /*139a0*/  IMAD.WIDE R4, R165, 0x2, R4 ;  /* 0x00000002a5047825 */ /* 0x000fca00078e0204 */
[----:B------:R-:W-:Y:S04]  /*139b0*/  STL.64 [R1], R4 ;  /* 0x0000000401007387 */ /* 0x000fe80000100a00 */
        /* <DEDUP_REMOVED lines=11> */
[----:B----4-:R-:W0:Y:S04]  /*13a70*/  LDL.LU.64 R28, [R1+0x5e8] ;  /* 0x0005e800011c7983 */ /* 0x010e280000300a00 */
[----:B------:R-:W1:Y:S04]  /*13a80*/  LDL.LU.64 R26, [R1+0x5e0] ;  /* 0x0005e000011a7983 */ /* 0x000e680000300a00 */
[----:B------:R-:W4:Y:S01]  /*13a90*/  LDL.LU.64 R24, [R1+0x5d8] ;  /* 0x0005d80001187983 */ /* 0x000f220000300a00 */
[----:B------:R-:W-:Y:S01]  /*13aa0*/  PRMT R43, RZ, 0x7610, R43 ;  /* 0x00007610ff2b7816 */ /* 0x000fe2000000002b */
[----:B------:R-:W-:Y:S01]  /*13ab0*/  IMAD.WIDE R112, R165, 0x2, R112 ;  /* 0x00000002a5707825 */ /* 0x000fe200078e0270 */
[----:B------:R-:W-:-:S02]  /*13ac0*/  PRMT R40, RZ, 0x7610, R40 ;  /* 0x00007610ff287816 */ /* 0x000fc40000000028 */
[----:B------:R-:W-:Y:S01]  /*13ad0*/  PRMT R41, RZ, 0x7610, R41 ;  /* 0x00007610ff297816 */ /* 0x000fe20000000029 */
[C---:B------:R-:W-:Y:S01]  /*13ae0*/  IMAD.WIDE R114, R165.reuse, 0x2, R114 ;  /* 0x00000002a5727825 */ /* 0x040fe200078e0272 */
[----:B------:R-:W-:Y:S01]  /*13af0*/  PRMT R38, RZ, 0x7610, R38 ;  /* 0x00007610ff267816 */ /* 0x000fe20000000026 */
[----:B------:R-:W2:Y:S01]  /*13b00*/  @!P0 LDG.E.U16 R43, desc[UR20][R112.64] ;  /* 0x00000014702b8981 */ /* 0x000ea2000c1e1500 */
[----:B------:R-:W-:Y:S01]  /*13b10*/  PRMT R39, RZ, 0x7610, R39 ;  /* 0x00007610ff277816 */ /* 0x000fe20000000027 */
[C---:B------:R-:W-:Y:S01]  /*13b20*/  IMAD.WIDE R116, R165.reuse, 0x2, R116 ;  /* 0x00000002a5747825 */ /* 0x040fe200078e0274 */
[----:B------:R-:W-:Y:S01]  /*13b30*/  PRMT R36, RZ, 0x7610, R36 ;  /* 0x00007610ff247816 */ /* 0x000fe20000000024 */
[----:B------:R-:W2:Y:S02]  /*13b40*/  @!P0 LDG.E.U16 R40, desc[UR20][R114.64] ;  /* 0x0000001472288981 */ /* 0x000ea4000c1e1500 */
[C---:B------:R-:W-:Y:S01]  /*13b50*/  IMAD.WIDE R118, R165.reuse, 0x2, R118 ;  /* 0x00000002a5767825 */ /* 0x040fe200078e0276 */
[----:B------:R-:W-:Y:S01]  /*13b60*/  PRMT R0, RZ, 0x7610, R0 ;  /* 0x00007610ff007816 */ /* 0x000fe20000000000 */
[----:B------:R-:W2:Y:S02]  /*13b70*/  @!P0 LDG.E.U16 R41, desc[UR20][R116.64] ;  /* 0x0000001474298981 */ /* 0x000ea4000c1e1500 */
[----:B------:R-:W-:-:S02]  /*13b80*/  IMAD.WIDE R120, R165, 0x2, R120 ;  /* 0x00000002a5787825 */ /* 0x000fc400078e0278 */
[----:B------:R-:W2:Y:S02]  /*13b90*/  @!P0 LDG.E.U16 R38, desc[UR20][R118.64] ;  /* 0x0000001476268981 */ /* 0x000ea4000c1e1500 */
[C---:B------:R-:W-:Y:S02]  /*13ba0*/  IMAD.WIDE R122, R165.reuse, 0x2, R122 ;  /* 0x00000002a57a7825 */ /* 0x040fe400078e027a */
[----:B------:R-:W2:Y:S02]  /*13bb0*/  @!P0 LDG.E.U16 R39, desc[UR20][R120.64] ;  /* 0x0000001478278981 */ /* 0x000ea4000c1e1500 */
[----:B------:R-:W-:Y:S02]  /*13bc0*/  IMAD.WIDE R124, R165, 0x2, R124 ;  /* 0x00000002a57c7825 */ /* 0x000fe400078e027c */
[----:B------:R-:W2:Y:S01]  /*13bd0*/  @!P0 LDG.E.U16 R36, desc[UR20][R122.64] ;  /* 0x000000147a248981 */ /* 0x000ea2000c1e1500 */
[----:B------:R-:W-:-:S03]  /*13be0*/  PRMT R33, RZ, 0x7610, R33 ;  /* 0x00007610ff217816 */ /* 0x000fc60000000021 */
[----:B------:R-:W2:Y:S01]  /*13bf0*/  @!P0 LDG.E.U16 R0, desc[UR20][R124.64] ;  /* 0x000000147c008981 */ /* 0x000ea2000c1e1500 */
[----:B------:R-:W-:Y:S02]  /*13c00*/  PRMT R30, RZ, 0x7610, R30 ;  /* 0x00007610ff1e7816 */ /* 0x000fe4000000001e */
[----:B------:R-:W-:Y:S01]  /*13c10*/  PRMT R31, RZ, 0x7610, R31 ;  /* 0x00007610ff1f7816 */ /* 0x000fe2000000001f */
[----:B------:R0:W2:Y:S04]  /*13c20*/  @!P0 LDG.E.U16 R33, desc[UR20][R22.64] ;  /* 0x0000001416218981 */ /* 0x0000a8000c1e1500 */
[----:B------:R0:W2:Y:S04]  /*13c30*/  @!P0 LDG.E.U16 R30, desc[UR20][R20.64] ;  /* 0x00000014141e8981 */ /* 0x0000a8000c1e1500 */
[----:B------:R0:W2:Y:S04]  /*13c40*/  @!P0 LDG.E.U16 R31, desc[UR20][R18.64] ;  /* 0x00000014121f8981 */ /* 0x0000a8000c1e1500 */
[----:B------:R-:W3:Y:S04]  /*13c50*/  LDL.LU.64 R22, [R1+0x5d0] ;  /* 0x0005d00001167983 */ /* 0x000ee80000300a00 */
[----:B------:R-:W3:Y:S04]  /*13c60*/  LDL.LU.64 R20, [R1+0x5c8] ;  /* 0x0005c80001147983 */ /* 0x000ee80000300a00 */
[----:B------:R-:W3:Y:S01]  /*13c70*/  LDL.LU.64 R18, [R1+0x5c0] ;  /* 0x0005c00001127983 */ /* 0x000ee20000300a00 */
[----:B0-----:R-:W-:-:S02]  /*13c80*/  PRMT R28, RZ, 0x7610, R28 ;  /* 0x00007610ff1c7816 */ /* 0x001fc4000000001c */
[----:B------:R-:W-:Y:S02]  /*13c90*/  PRMT R29, RZ, 0x7610, R29 ;  /* 0x00007610ff1d7816 */ /* 0x000fe4000000001d */
[----:B-1----:R-:W-:Y:S02]  /*13ca0*/  PRMT R26, RZ, 0x7610, R26 ;  /* 0x00007610ff1a7816 */ /* 0x002fe4000000001a */
[----:B------:R0:W3:Y:S01]  /*13cb0*/  @!P0 LDG.E.U16 R28, desc[UR20][R16.64] ;  /* 0x00000014101c8981 */ /* 0x0000e2000c1e1500 */
[----:B------:R-:W-:Y:S02]  /*13cc0*/  PRMT R27, RZ, 0x7610, R27 ;  /* 0x00007610ff1b7816 */ /* 0x000fe4000000001b */
[----:B----4-:R-:W-:Y:S01]  /*13cd0*/  PRMT R24, RZ, 0x7610, R24 ;  /* 0x00007610ff187816 */ /* 0x010fe20000000018 */
[----:B------:R1:W4:Y:S01]  /*13ce0*/  @!P0 LDG.E.U16 R29, desc[UR20][R14.64] ;  /* 0x000000140e1d8981 */ /* 0x000322000c1e1500 */
[----:B------:R-:W-:-:S03]  /*13cf0*/  PRMT R25, RZ, 0x7610, R25 ;  /* 0x00007610ff197816 */ /* 0x000fc60000000019 */
[----:B------:R0:W4:Y:S04]  /*13d00*/  @!P0 LDG.E.U16 R26, desc[UR20][R12.64] ;  /* 0x000000140c1a8981 */ /* 0x000128000c1e1500 */
[----:B------:R-:W0:Y:S04]  /*13d10*/  LDL.LU.64 R16, [R1+0x5b8] ;  /* 0x0005b80001107983 */ /* 0x000e280000300a00 */
[----:B------:R-:W1:Y:S04]  /*13d20*/  LDL.LU.64 R14, [R1+0x5b0] ;  /* 0x0005b000010e7983 */ /* 0x000e680000300a00 */
[----:B------:R-:W4:Y:S04]  /*13d30*/  LDL.LU.64 R12, [R1+0x5a8] ;  /* 0x0005a800010c7983 */ /* 0x000f280000300a00 */
[----:B------:R0:W4:Y:S04]  /*13d40*/  @!P0 LDG.E.U16 R27, desc[UR20][R10.64] ;  /* 0x000000140a1b8981 */ /* 0x000128000c1e1500 */
[----:B------:R0:W4:Y:S04]  /*13d50*/  @!P0 LDG.E.U16 R24, desc[UR20][R8.64] ;  /* 0x0000001408188981 */ /* 0x000128000c1e1500 */
[----:B------:R0:W4:Y:S04]  /*13d60*/  @!P0 LDG.E.U16 R25, desc[UR20][R4.64] ;  /* 0x0000001404198981 */ /* 0x000128000c1e1500 */
[----:B------:R-:W4:Y:S04]  /*13d70*/  LDL.LU.64 R10, [R1+0x5a0] ;  /* 0x0005a000010a7983 */ /* 0x000f280000300a00 */
[----:B------:R-:W4:Y:S04]  /*13d80*/  LDL.LU.64 R8, [R1+0x598] ;  /* 0x0005980001087983 */ /* 0x000f280000300a00 */
[----:B------:R-:W4:Y:S04]  /*13d90*/  LDL.LU.64 R4, [R1+0x590] ;  /* 0x0005900001047983 */ /* 0x000f280000300a00 */
[----:B--2---:R2:W-:Y:S04]  /*13da0*/  STS.U16 [R37+UR9+0xe600], R43 ;  /* 0x00e6002b25007988 */ /* 0x0045e80008000409 */
[----:B------:R2:W-:Y:S04]  /*13db0*/  STS.U16 [R37+UR9+0xea00], R40 ;  /* 0x00ea002825007988 */ /* 0x0005e80008000409 */
[----:B------:R2:W-:Y:S04]  /*13dc0*/  STS.U16 [R37+UR9+0xee00], R41 ;  /* 0x00ee002925007988 */ /* 0x0005e80008000409 */
[----:B--2---:R2:W5:Y:S04]  /*13dd0*/  LDL.LU R43, [R1+0x588] ;  /* 0x00058800012b7983 */ /* 0x0045680000300800 */
[----:B------:R2:W5:Y:S04]  /*13de0*/  LDL.LU R40, [R1+0x584] ;  /* 0x0005840001287983 */ /* 0x0005680000300800 */
[----:B------:R2:W5:Y:S04]  /*13df0*/  LDL.LU R41, [R1+0x580] ;  /* 0x0005800001297983 */ /* 0x0005680000300800 */
[----:B------:R2:W-:Y:S04]  /*13e00*/  STS.U16 [R37+UR9+0xf200], R38 ;  /* 0x00f2002625007988 */ /* 0x0005e80008000409 */
[----:B------:R2:W-:Y:S04]  /*13e10*/  STS.U16 [R37+UR9+0xf600], R39 ;  /* 0x00f6002725007988 */ /* 0x0005e80008000409 */
[----:B------:R2:W-:Y:S04]  /*13e20*/  STS.U16 [R37+UR9+0xfa00], R36 ;  /* 0x00fa002425007988 */ /* 0x0005e80008000409 */
[----:B--2---:R2:W5:Y:S04]  /*13e30*/  LDL.LU R38, [R1+0x57c] ;  /* 0x00057c0001267983 */ /* 0x0045680000300800 */
[----:B------:R2:W5:Y:S04]  /*13e40*/  LDL.LU R39, [R1+0x578] ;  /* 0x0005780001277983 */ /* 0x0005680000300800 */
[----:B------:R2:W5:Y:S04]  /*13e50*/  LDL.LU R36, [R1+0x574] ;  /* 0x0005740001247983 */ /* 0x0005680000300800 */
[----:B------:R2:W-:Y:S01]  /*13e60*/  STS.U16 [R37+UR9+0xfe00], R0 ;  /* 0x00fe000025007988 */ /* 0x0005e20008000409 */
[----:B---3--:R-:W-:Y:S01]  /*13e70*/  PRMT R22, RZ, 0x7610, R22 ;  /* 0x00007610ff167816 */ /* 0x008fe20000000016 */
[----:B------:R-:W-:Y:S01]  /*13e80*/  IMAD.WIDE R126, R165, 0x2, R126 ;  /* 0x00000002a57e7825 */ /* 0x000fe200078e027e */
[----:B------:R-:W-:-:S02]  /*13e90*/  PRMT R23, RZ, 0x7610, R23 ;  /* 0x00007610ff177816 */ /* 0x000fc40000000017 */
[----:B------:R-:W-:Y:S01]  /*13ea0*/  PRMT R20, RZ, 0x7610, R20 ;  /* 0x00007610ff147816 */ /* 0x000fe20000000014 */
[C---:B------:R-:W-:Y:S01]  /*13eb0*/  IMAD.WIDE R128, R165.reuse, 0x2, R128 ;  /* 0x00000002a5807825 */ /* 0x040fe200078e0280 */
[----:B------:R-:W-:Y:S01]  /*13ec0*/  PRMT R21, RZ, 0x7610, R21 ;  /* 0x00007610ff157816 */ /* 0x000fe20000000015 */
[----:B------:R-:W3:Y:S04]  /*13ed0*/  @!P0 LDG.E.U16 R22, desc[UR20][R126.64] ;  /* 0x000000147e168981 */ /* 0x000ee8000c1e1500 */
[----:B--2---:R2:W5:Y:S04]  /*13ee0*/  LDL.LU R37, [R1+0x570] ;  /* 0x0005700001257983 */ /* 0x0045680000300800 */
[----:B------:R-:W2:Y:S01]  /*13ef0*/  LDL.LU R0, [R1+0x56c] ;  /* 0x00056c0001007983 */ /* 0x000ea20000300800 */
[----:B------:R-:W-:Y:S01]  /*13f00*/  IMAD.WIDE R130, R165, 0x2, R130 ;  /* 0x00000002a5827825 */ /* 0x000fe200078e0282 */
[----:B------:R-:W-:-:S02]  /*13f10*/  PRMT R18, RZ, 0x7610, R18 ;  /* 0x00007610ff127816 */ /* 0x000fc40000000012 */
[----:B------:R-:W-:Y:S01]  /*13f20*/  PRMT R19, RZ, 0x7610, R19 ;  /* 0x00007610ff137816 */ /* 0x000fe20000000013 */
[C---:B------:R-:W-:Y:S01]  /*13f30*/  IMAD.WIDE R132, R165.reuse, 0x2, R132 ;  /* 0x00000002a5847825 */ /* 0x040fe200078e0284 */
[----:B------:R-:W3:Y:S03]  /*13f40*/  @!P0 LDG.E.U16 R23, desc[UR20][R128.64] ;  /* 0x0000001480178981 */ /* 0x000ee6000c1e1500 */
        /* <DEDUP_REMOVED lines=8> */
[----:B------:R-:W-:-:S04]  /*13fd0*/  IMAD.WIDE R142, R165, 0x2, R142 ;  /* 0x00000002a58e7825 */ /* 0x000fc800078e028e */
[----:B------:R-:W-:-:S04]  /*13fe0*/  IMAD.WIDE R144, R165, 0x2, R144 ;  /* 0x00000002a5907825 */ /* 0x000fc800078e0290 */
[----:B------:R-:W-:-:S04]  /*13ff0*/  IMAD.WIDE R146, R165, 0x2, R146 ;  /* 0x00000002a5927825 */ /* 0x000fc800078e0292 */
[----:B------:R-:W-:-:S04]  /*14000*/  IMAD.WIDE R148, R165, 0x2, R148 ;  /* 0x00000002a5947825 */ /* 0x000fc800078e0294 */
[----:B------:R-:W-:-:S04]  /*14010*/  IMAD.WIDE R150, R165, 0x2, R150 ;  /* 0x00000002a5967825 */ /* 0x000fc800078e0296 */
[----:B------:R-:W-:Y:S01]  /*14020*/  IMAD.WIDE R152, R165, 0x2, R152 ;  /* 0x00000002a5987825 */ /* 0x000fe200078e0298 */
[----:B------:R-:W-:-:S03]  /*14030*/  PRMT R164, RZ, 0x7610, R164 ;  /* 0x00007610ffa47816 */ /* 0x000fc600000000a4 */
[----:B------:R-:W-:Y:S01]  /*14040*/  IMAD.WIDE R154, R165, 0x2, R154 ;  /* 0x00000002a59a7825 */ /* 0x000fe200078e029a */
[----:B------:R-:W-:-:S03]  /*14050*/  PRMT R2, RZ, 0x7610, R2 ;  /* 0x00007610ff027816 */ /* 0x000fc60000000002 */
[----:B------:R-:W-:-:S04]  /*14060*/  IMAD.WIDE R156, R165, 0x2, R156 ;  /* 0x00000002a59c7825 */ /* 0x000fc800078e029c */
[----:B------:R-:W-:-:S04]  /*14070*/  IMAD.WIDE R158, R165, 0x2, R158 ;  /* 0x00000002a59e7825 */ /* 0x000fc800078e029e */
[----:B------:R-:W-:-:S04]  /*14080*/  IMAD.WIDE R160, R165, 0x2, R160 ;  /* 0x00000002a5a07825 */ /* 0x000fc800078e02a0 */
[----:B------:R-:W-:-:S04]  /*14090*/  IMAD.WIDE R162, R165, 0x2, R162 ;  /* 0x00000002a5a27825 */ /* 0x000fc800078e02a2 */
[----:B------:R-:W-:Y:S01]  /*140a0*/  IMAD.WIDE R100, R165, 0x2, R100 ;  /* 0x00000002a5647825 */ /* 0x000fe200078e0264 */
[----:B------:R-:W3:Y:S04]  /*140b0*/  @!P0 LDG.E.U16 R164, desc[UR20][R162.64] ;  /* 0x00000014a2a48981 */ /* 0x000ee8000c1e1500 */
[----:B------:R-:W3:Y:S01]  /*140c0*/  @!P0 LDG.E.U16 R2, desc[UR20][R100.64] ;  /* 0x0000001464028981 */ /* 0x000ee2000c1e1500 */
[----:B0-----:R-:W-:Y:S02]  /*140d0*/  PRMT R16, RZ, 0x7610, R16 ;  /* 0x00007610ff107816 */ /* 0x001fe40000000010 */
[----:B------:R-:W-:Y:S02]  /*140e0*/  PRMT R17, RZ, 0x7610, R17 ;  /* 0x00007610ff117816 */ /* 0x000fe40000000011 */
[----:B-1----:R-:W-:-:S02]  /*140f0*/  PRMT R14, RZ, 0x7610, R14 ;  /* 0x00007610ff0e7816 */ /* 0x002fc4000000000e */
[----:B------:R-:W-:Y:S01]  /*14100*/  PRMT R15, RZ, 0x7610, R15 ;  /* 0x00007610ff0f7816 */ /* 0x000fe2000000000f */
[----:B------:R-:W3:Y:S01]  /*14110*/  @!P0 LDG.E.U16 R16, desc[UR20][R138.64] ;  /* 0x000000148a108981 */ /* 0x000ee2000c1e1500 */
[----:B----4-:R-:W-:Y:S02]  /*14120*/  PRMT R12, RZ, 0x7610, R12 ;  /* 0x00007610ff0c7816 */ /* 0x010fe4000000000c */
[----:B------:R-:W-:Y:S01]  /*14130*/  PRMT R13, RZ, 0x7610, R13 ;  /* 0x00007610ff0d7816 */ /* 0x000fe2000000000d */
[----:B------:R-:W4:Y:S04]  /*14140*/  @!P0 LDG.E.U16 R17, desc[UR20][R140.64] ;  /* 0x000000148c118981 */ /* 0x000f28000c1e1500 */
[----:B------:R-:W4:Y:S04]  /*14150*/  @!P0 LDG.E.U16 R14, desc[UR20][R142.64] ;  /* 0x000000148e0e8981 */ /* 0x000f28000c1e1500 */
[----:B------:R-:W4:Y:S04]  /*14160*/  @!P0 LDG.E.U16 R15, desc[UR20][R144.64] ;  /* 0x00000014900f8981 */ /* 0x000f28000c1e1500 */
        /* <DEDUP_REMOVED lines=8> */
[----:B------:R-:W-:Y:S01]  /*141f0*/  PRMT R5, RZ, 0x7610, R5 ;  /* 0x00007610ff057816 */ /* 0x000fe20000000005 */
[----:B------:R-:W4:Y:S04]  /*14200*/  @!P0 LDG.E.U16 R11, desc[UR20][R152.64] ;  /* 0x00000014980b8981 */ /* 0x000f28000c1e1500 */
[----:B------:R-:W4:Y:S04]  /*14210*/  @!P0 LDG.E.U16 R8, desc[UR20][R154.64] ;  /* 0x000000149a088981 */ /* 0x000f28000c1e1500 */
[----:B------:R-:W4:Y:S04]  /*14220*/  @!P0 LDG.E.U16 R9, desc[UR20][R156.64] ;  /* 0x000000149c098981 */ /* 0x000f28000c1e1500 */
[----:B------:R-:W4:Y:S04]  /*14230*/  @!P0 LDG.E.U16 R4, desc[UR20][R158.64] ;  /* 0x000000149e048981 */ /* 0x000f28000c1e1500 */
[----:B------:R-:W4:Y:S04]  /*14240*/  @!P0 LDG.E.U16 R5, desc[UR20][R160.64] ;  /* 0x00000014a0058981 */ /* 0x000f28000c1e1500 */
[----:B--2---:R0:W-:Y:S04]  /*14250*/  STS.U16 [R0+UR9+0x8300], R34 ;  /* 0x0083002200007988 */ /* 0x0041e80008000409 */
[----:B------:R1:W-:Y:S04]  /*14260*/  STS.U16 [R0+UR9+0x8700], R35 ;  /* 0x0087002300007988 */ /* 0x0003e80008000409 */
[----:B------:R2:W-:Y:S04]  /*14270*/  STS.U16 [R0+UR9+0x8b00], R32 ;  /* 0x008b002000007988 */ /* 0x0005e80008000409 */
[----:B0-----:R0:W5:Y:S04]  /*14280*/  LDL.LU R34, [R1+0x568] ;  /* 0x0005680001227983 */ /* 0x0011680000300800 */
[----:B-1----:R0:W5:Y:S04]  /*14290*/  LDL.LU R35, [R1+0x564] ;  /* 0x0005640001237983 */ /* 0x0021680000300800 */
[----:B--2---:R0:W5:Y:S04]  /*142a0*/  LDL.LU R32, [R1+0x560] ;  /* 0x0005600001207983 */ /* 0x0041680000300800 */
[----:B------:R1:W-:Y:S04]  /*142b0*/  STS.U16 [R0+UR9+0x8f00], R33 ;  /* 0x008f002100007988 */ /* 0x0003e80008000409 */
[----:B------:R2:W-:Y:S04]  /*142c0*/  STS.U16 [R0+UR9+0x9300], R30 ;  /* 0x0093001e00007988 */ /* 0x0005e80008000409 */
[----:B------:R0:W-:Y:S04]  /*142d0*/  STS.U16 [R0+UR9+0x9700], R31 ;  /* 0x0097001f00007988 */ /* 0x0001e80008000409 */
[----:B-1----:R1:W5:Y:S04]  /*142e0*/  LDL.LU R33, [R1+0x55c] ;  /* 0x00055c0001217983 */ /* 0x0023680000300800 */
[----:B--2---:R1:W5:Y:S04]  /*142f0*/  LDL.LU R30, [R1+0x558] ;  /* 0x00055800011e7983 */ /* 0x0043680000300800 */
[----:B0-----:R1:W5:Y:S04]  /*14300*/  LDL.LU R31, [R1+0x554] ;  /* 0x00055400011f7983 */ /* 0x0013680000300800 */
[----:B------:R0:W-:Y:S04]  /*14310*/  STS.U16 [R0+UR9+0x9b00], R28 ;  /* 0x009b001c00007988 */ /* 0x0001e80008000409 */
[----:B------:R2:W-:Y:S04]  /*14320*/  STS.U16 [R0+UR9+0x9f00], R29 ;  /* 0x009f001d00007988 */ /* 0x0005e80008000409 */
[----:B------:R1:W-:Y:S04]  /*14330*/  STS.U16 [R0+UR9+0xa300], R26 ;  /* 0x00a3001a00007988 */ /* 0x0003e80008000409 */
[----:B0-----:R0:W5:Y:S04]  /*14340*/  LDL.LU R28, [R1+0x550] ;  /* 0x00055000011c7983 */ /* 0x0011680000300800 */
[----:B--2---:R0:W5:Y:S04]  /*14350*/  LDL.LU R29, [R1+0x54c] ;  /* 0x00054c00011d7983 */ /* 0x0041680000300800 */
[----:B-1----:R0:W5:Y:S04]  /*14360*/  LDL.LU R26, [R1+0x548] ;  /* 0x00054800011a7983 */ /* 0x0021680000300800 */
[----:B------:R1:W-:Y:S04]  /*14370*/  STS.U16 [R0+UR9+0xa700], R27 ;  /* 0x00a7001b00007988 */ /* 0x0003e80008000409 */
[----:B------:R2:W-:Y:S04]  /*14380*/  STS.U16 [R0+UR9+0xab00], R24 ;  /* 0x00ab001800007988 */ /* 0x0005e80008000409 */
[----:B------:R0:W-:Y:S04]  /*14390*/  STS.U16 [R0+UR9+0xaf00], R25 ;  /* 0x00af001900007988 */ /* 0x0001e80008000409 */
[----:B-1----:R1:W5:Y:S04]  /*143a0*/  LDL.LU R27, [R1+0x544] ;  /* 0x00054400011b7983 */ /* 0x0023680000300800 */
[----:B--2---:R1:W5:Y:S04]  /*143b0*/  LDL.LU R24, [R1+0x540] ;  /* 0x0005400001187983 */ /* 0x0043680000300800 */
[----:B0-----:R1:W5:Y:S04]  /*143c0*/  LDL.LU R25, [R1+0x53c] ;  /* 0x00053c0001197983 */ /* 0x0013680000300800 */
[----:B---3--:R0:W-:Y:S04]  /*143d0*/  STS.U16 [R0+UR9+0xb300], R22 ;  /* 0x00b3001600007988 */ /* 0x0081e80008000409 */
[----:B------:R2:W-:Y:S04]  /*143e0*/  STS.U16 [R0+UR9+0xb700], R23 ;  /* 0x00b7001700007988 */ /* 0x0005e80008000409 */
[----:B------:R3:W-:Y:S04]  /*143f0*/  STS.U16 [R0+UR9+0xbb00], R20 ;  /* 0x00bb001400007988 */ /* 0x0007e80008000409 */
[----:B0-----:R1:W5:Y:S04]  /*14400*/  LDL.LU R22, [R1+0x538] ;  /* 0x0005380001167983 */ /* 0x0013680000300800 */
[----:B--2---:R1:W5:Y:S04]  /*14410*/  LDL.LU R23, [R1+0x534] ;  /* 0x0005340001177983 */ /* 0x0043680000300800 */
[----:B---3--:R1:W5:Y:S04]  /*14420*/  LDL.LU R20, [R1+0x530] ;  /* 0x0005300001147983 */ /* 0x0083680000300800 */
[----:B------:R0:W-:Y:S04]  /*14430*/  STS.U16 [R0+UR9+0xbf00], R21 ;  /* 0x00bf001500007988 */ /* 0x0001e80008000409 */
[----:B------:R2:W-:Y:S04]  /*14440*/  STS.U16 [R0+UR9+0xc300], R18 ;  /* 0x00c3001200007988 */ /* 0x0005e80008000409 */
[----:B------:R3:W-:Y:S04]  /*14450*/  STS.U16 [R0+UR9+0xc700], R19 ;  /* 0x00c7001300007988 */ /* 0x0007e80008000409 */
[----:B0-----:R1:W5:Y:S04]  /*14460*/  LDL.LU R21, [R1+0x52c] ;  /* 0x00052c0001157983 */ /* 0x0013680000300800 */
[----:B--2---:R1:W5:Y:S04]  /*14470*/  LDL.LU R18, [R1+0x528] ;  /* 0x0005280001127983 */ /* 0x0043680000300800 */
[----:B---3--:R1:W5:Y:S04]  /*14480*/  LDL.LU R19, [R1+0x524] ;  /* 0x0005240001137983 */ /* 0x0083680000300800 */
[----:B------:R0:W-:Y:S04]  /*14490*/  STS.U16 [R0+UR9+0xcb00], R16 ;  /* 0x00cb001000007988 */ /* 0x0001e80008000409 */
[----:B----4-:R2:W-:Y:S04]  /*144a0*/  STS.U16 [R0+UR9+0xcf00], R17 ;  /* 0x00cf001100007988 */ /* 0x0105e80008000409 */
        /* <DEDUP_REMOVED lines=23> */
[----:B------:R2:W-:Y:S01]  /*14620*/  STS.U16 [R0+UR9+0xff00], R2 ;  /* 0x00ff000200007988 */ /* 0x0005e20008000409 */
[----:B------:R3:W-:Y:S06]  /*14630*/  MEMBAR.ALL.CTA ;  /* 0x0000000000007992 */ /* 0x0007ec0000008000 */
[----:B---3--:R-:W3:Y:S04]  /*14640*/  FENCE.VIEW.ASYNC.S ;  /* 0x00000000000073c6 */ /* 0x008ee80000000000 */
[----:B0-----:R1:W5:Y:S04]  /*14650*/  LDL.LU R164, [R1+0x4f0] ;  /* 0x0004f00001a47983 */ /* 0x0013680000300800 */
[----:B--2---:R1:W5:Y:S01]  /*14660*/  LDL.LU R0, [R1+0x4ec] ;  /* 0x0004ec0001007983 */ /* 0x0043620000300800 */
[----:B------:R-:W-:-:S04]  /*14670*/  ULEA UR11, UR5, UR9, 0x3 ;  /* 0x00000009050b7291 */ /* 0x000fc8000f8e18ff */
[----:B------:R-:W-:Y:S01]  /*14680*/  UIADD3 UR11, UPT, UPT, UR11, 0x14000, URZ ;  /* 0x000140000b0b7890 */ /* 0x000fe2000fffe0ff */
[----:B---3--:R-:W-:Y:S06]  /*14690*/  BAR.SYNC.DEFER_BLOCKING 0x0 ;  /* 0x0000000000007b1d */ /* 0x008fec0000010000 */
[----:B------:R-:W-:Y:S05]  /*146a0*/  @P2 BRA `(.L_x_9) ;  /* 0x00000000004c2947 */ /* 0x000fea0003800000 */
[----:B------:R-:W-:Y:S01]  /*146b0*/  UMOV UR15, 0x40004040 ;  /* 0x40004040000f7882 */ /* 0x000fe20000000000 */
        /* <DEDUP_REMOVED lines=9> */
[----:B------:R0:W-:Y:S01]  /*14750*/  UTCHMMA gdesc[UR14], gdesc[UR12], tmem[UR8], tmem[UR16], idesc[UR17], UPT ;  /* 0x00ff100c0e0075ea */ /* 0x0001e2000b800008 */
        /* <DEDUP_REMOVED lines=8> */
.L_x_9:
[----:B------:R-:W2:Y:S01]  /*147e0*/  LDL.LU R2, [R1+0x2e0] ;  /* 0x0002e00001027983 */ /* 0x000ea20000300800 */
[----:B------:R-:W-:Y:S02]  /*147f0*/  UIADD3 UR5, UPT, UPT, UR5, 0x1, URZ ;  /* 0x0000000105057890 */ /* 0x000fe4000fffe0ff */
[----:B------:R-:W-:Y:S02]  /*14800*/  UIADD3 UR32, UPT, UPT, UR32, -0x40, URZ ;  /* 0xffffffc020207890 */ /* 0x000fe4000fffe0ff */
[----:B------:R-:W-:-:S04]  /*14810*/  UISETP.GT.AND UP1, UPT, UR5, 0x1, UPT ;  /* 0x000000010500788c */ /* 0x000fc8000bf24270 */
[----:B0-----:R-:W-:Y:S02]  /*14820*/  USEL UR6, URZ, 0x1, !UP1 ;  /* 0x00000001ff067887 */ /* 0x001fe4000c800000 */
[----:B------:R-:W-:Y:S02]  /*14830*/  USEL UR5, UR5, URZ, !UP1 ;  /* 0x000000ff05057287 */ /* 0x000fe4000c800000 */
[----:B------:R-:W-:-:S03]  /*14840*/  ULOP3.LUT UR7, UR4, UR6, URZ, 0x3c, !UPT ;  /* 0x0000000604077292 */ /* 0x000fc6000f8e3cff */
[----:B------:R-:W-:-:S04]  /*14850*/  UMOV UR6, UR4 ;  /* 0x0000000400067c82 */ /* 0x000fc80008000000 */
[----:B------:R-:W-:Y:S01]  /*14860*/  UMOV UR4, UR7 ;  /* 0x0000000700047c82 */ /* 0x000fe20008000000 */
[----:B--2---:R-:W-:-:S05]  /*14870*/  VIADD R2, R2, 0xffffffff ;  /* 0xffffffff02027836 */ /* 0x004fca0000000000 */
[----:B------:R2:W-:Y:S01]  /*14880*/  STL [R1+0x2e0], R2 ;  /* 0x0002e00201007387 */ /* 0x0005e20000100800 */
[----:B------:R-:W-:-:S13]  /*14890*/  ISETP.NE.U32.AND P0, PT, R2, RZ, PT ;  /* 0x000000ff0200720c */ /* 0x000fda0003f05070 */
[----:B--2---:R-:W-:Y:S05]  /*148a0*/  @P0 BRA `(.L_x_10) ;  /* 0xffffffac00c00947 */ /* 0x004fea000383ffff */
.L_x_7:
[----:B------:R-:W2:Y:S01]  /*148b0*/  LDL.LU R161, [R1+0x2e4] ;  /* 0x0002e40001a17983 */ /* 0x000ea20000300800 */
[----:B------:R-:W3:Y:S01]  /*148c0*/  LDCU.128 UR12, c[0x0][0x390] ;  /* 0x00007200ff0c77ac */ /* 0x000ee20008000c00 */
[----:B-----5:R-:W4:Y:S02]  /*148d0*/  LDC R12, c[0x0][0x3b8] ;  /* 0x0000ee00ff0c7b82 */ /* 0x020f240000000800 */
[----:B------:R-:W3:Y:S01]  /*148e0*/  LDL.LU R2, [R1+0x2e8] ;  /* 0x0002e80001027983 */ /* 0x000ee20000300800 */
[----:B0-----:R-:W0:Y:S03]  /*148f0*/  LDCU UR4, c[0x0][0x3b4] ;  /* 0x00007680ff0477ac */ /* 0x001e260008000800 */
[----:B------:R-:W3:Y:S04]  /*14900*/  LDL.LU R162, [R1+0x320] ;  /* 0x0003200001a27983 */ /* 0x000ee80000300800 */
[----:B------:R-:W3:Y:S04]  /*14910*/  LDL.LU R164, [R1+0x31c] ;  /* 0x00031c0001a47983 */ /* 0x000ee80000300800 */
[----:B------:R-:W3:Y:S04]  /*14920*/  LDL.LU R163, [R1+0x2ec] ;  /* 0x0002ec0001a37983 */ /* 0x000ee80000300800 */
[----:B------:R-:W3:Y:S01]  /*14930*/  LDL.LU R165, [R1+0x324] ;  /* 0x0003240001a57983 */ /* 0x000ee20000300800 */
[----:B----4-:R-:W-:-:S04]  /*14940*/  IMAD R5, R0, R12, RZ ;  /* 0x0000000c00057224 */ /* 0x010fc800078e02ff */
[----:B------:R-:W-:-:S04]  /*14950*/  IMAD R7, R12, 0x2, R5 ;  /* 0x000000020c077824 */ /* 0x000fc800078e0205 */
[----:B------:R-:W-:-:S04]  /*14960*/  IMAD R8, R12, 0x2, R7 ;  /* 0x000000020c087824 */ /* 0x000fc800078e0207 */
[----:B------:R-:W-:-:S04]  /*14970*/  IMAD R9, R12, 0x2, R8 ;  /* 0x000000020c097824 */ /* 0x000fc800078e0208 */
[----:B------:R-:W-:Y:S01]  /*14980*/  IMAD R10, R12, 0x2, R9 ;  /* 0x000000020c0a7824 */ /* 0x000fe200078e0209 */
[----:B--2---:R-:W-:Y:S02]  /*14990*/  ISETP.GE.AND P6, PT, R161, 0x40, PT ;  /* 0x00000040a100780c */ /* 0x004fe40003fc6270 */
[C---:B---3--:R-:W-:Y:S01]  /*149a0*/  ISETP.GE.AND P0, PT, R2.reuse, UR14, PT ;  /* 0x0000000e02007c0c */ /* 0x048fe2000bf06270 */
[----:B0-----:R-:W-:-:S03]  /*149b0*/  IMAD R2, R2, UR4, RZ ;  /* 0x0000000402027c24 */ /* 0x001fc6000f8e02ff */
[----:B------:R-:W-:Y:S02]  /*149c0*/  ISETP.LT.AND P5, PT, R162, UR15, !P0 ;  /* 0x0000000fa2007c0c */ /* 0x000fe4000c7a1270 */
[----:B------:R-:W-:Y:S02]  /*149d0*/  LEA R3, P4, R2, UR12, 0x1 ;  /* 0x0000000c02037c11 */ /* 0x000fe4000f8808ff */
[----:B------:R-:W-:Y:S02]  /*149e0*/  ISETP.LT.AND P3, PT, R164, UR15, !P0 ;  /* 0x0000000fa4007c0c */ /* 0x000fe4000c761270 */
[----:B------:R-:W0:Y:S01]  /*149f0*/  S2R R164, SR_TID.X ;  /* 0x0000000000a47919 */ /* 0x000e220000002100 */
[----:B------:R-:W-:Y:S02]  /*14a00*/  LEA.HI.X.SX32 R2, R2, UR13, 0x1, P4 ;  /* 0x0000000d02027c11 */ /* 0x000fe4000a0f0eff */
[----:B------:R-:W-:Y:S02]  /*14a10*/  ISETP.LT.AND P2, PT, R163, UR15, !P0 ;  /* 0x0000000fa3007c0c */ /* 0x000fe4000c741270 */
[----:B------:R-:W-:Y:S01]  /*14a20*/  ISETP.LT.AND P4, PT, R165, UR15, !P0 ;  /* 0x0000000fa5007c0c */ /* 0x000fe2000c781270 */
[----:B0-----:R-:W-:-:S02]  /*14a30*/  IMAD.SHL.U32 R4, R164, 0x80, RZ ;  /* 0x00000080a4047824 */ /* 0x001fc400078e00ff */
[----:B------:R-:W-:-:S03]  /*14a40*/  IMAD.SHL.U32 R6, R164, 0x10, RZ ;  /* 0x00000010a4067824 */ /* 0x000fc600078e00ff */
[----:B------:R-:W-:Y:S02]  /*14a50*/  LOP3.LUT R11, R4, 0x800, RZ, 0xc0, !PT ;  /* 0x00000800040b7812 */ /* 0x000fe400078ec0ff */
[----:B------:R-:W-:Y:S01]  /*14a60*/  LOP3.LUT R4, R6, 0xf0, RZ, 0xc0, !PT ;  /* 0x000000f006047812 */ /* 0x000fe200078ec0ff */
[----:B------:R-:W-:-:S03]  /*14a70*/  IMAD.SHL.U32 R6, R164, 0x8, RZ ;  /* 0x00000008a4067824 */ /* 0x000fc600078e00ff */
[----:B------:R-:W-:Y:S01]  /*14a80*/  IADD3 R4, PT, PT, R4, UR9, R11 ;  /* 0x0000000904047c10 */ /* 0x000fe2000fffe00b */
[----:B------:R-:W-:Y:S01]  /*14a90*/  IMAD R11, R12, 0x2, R10 ;  /* 0x000000020c0b7824 */ /* 0x000fe200078e020a */
[----:B------:R-:W-:Y:S06]  /*14aa0*/  @!P6 BRA `(.L_x_11) ;  /* 0x000000000010e947 */ /* 0x000fec0003800000 */
[----:B------:R-:W-:-:S06]  /*14ab0*/  USHF.L.U32 UR6, UR6, 0x1f, URZ ;  /* 0x0000001f06067899 */ /* 0x000fcc00080006ff */
[----:B------:R-:W-:-:S04]  /*14ac0*/  IMAD.U32 R12, RZ, RZ, UR6 ;  /* 0x00000006ff0c7e24 */ /* 0x000fc8000f8e00ff */
[----:B------:R-:W0:Y:S02]  /*14ad0*/  SYNCS.PHASECHK.TRANS64.TRYWAIT P6, [UR11], R12 ;  /* 0x0000000cff0075a7 */ /* 0x000e2400080c110b */
[----:B0-----:R-:W-:Y:S05]  /*14ae0*/  @!P6 BRA `(.L_x_12) ;  /* 0x000000440050e947 */ /* 0x001fea0003800000 */
.L_x_11:
[----:B------:R-:W-:Y:S01]  /*14af0*/  BAR.SYNC.DEFER_BLOCKING 0x0 ;  /* 0x0000000000007b1d */ /* 0x000fe20000010000 */
[----:B------:R-:W-:-:S04]  /*14b00*/  LEA R18, P6, R5, R3, 0x1 ;  /* 0x0000000305127211 */ /* 0x000fc800078c08ff */
[----:B------:R-:W-:-:S03]  /*14b10*/  LEA.HI.X.SX32 R19, R5, R2, 0x1, P6 ;  /* 0x0000000205137211 */ /* 0x000fc600030f0eff */
[----:B------:R-:W0:Y:S01]  /*14b20*/  LDC R16, c[0x0][0x3b8] ;  /* 0x0000ee00ff107b82 */ /* 0x000e220000000800 */
[----:B------:R-:W-:Y:S01]  /*14b30*/  LEA R164, P6, R8, R3, 0x1 ;  /* 0x0000000308a47211 */ /* 0x000fe200078c08ff */
[----:B------:R-:W2:Y:S01]  /*14b40*/  LDCU UR4, c[0x0][0x39c] ;  /* 0x00007380ff0477ac */ /* 0x000ea20008000800 */
[----:B------:R-:W-:Y:S01]  /*14b50*/  STL.64 [R1+0x8], R18 ;  /* 0x0000081201007387 */ /* 0x000fe20000100a00 */
[----:B------:R-:W-:Y:S01]  /*14b60*/  LOP3.LUT R6, R6, 0x300, RZ, 0xc0, !PT ;  /* 0x0000030006067812 */ /* 0x000fe200078ec0ff */
[----:B------:R-:W3:Y:S01]  /*14b70*/  LDCU UR5, c[0x0][0x39c] ;  /* 0x00007380ff0577ac */ /* 0x000ee20008000800 */
[----:B------:R-:W4:Y:S01]  /*14b80*/  LDCU UR6, c[0x0][0x39c] ;  /* 0x00007380ff0677ac */ /* 0x000f220008000800 */
[----:B------:R-:W5:Y:S01]  /*14b90*/  LDCU UR7, c[0x0][0x39c] ;  /* 0x00007380ff0777ac */ /* 0x000f620008000800 */
[----:B------:R-:W1:Y:S02]  /*14ba0*/  @!P1 SYNCS.CCTL.IV [UR9+0x14000] ;  /* 0x01400000ff0099b1 */ /* 0x000e640008000009 */
[----:B-1----:R-:W-:Y:S01]  /*14bb0*/  BAR.SYNC.DEFER_BLOCKING 0x0 ;  /* 0x0000000000007b1d */ /* 0x002fe20000010000 */
[----:B0-----:R-:W-:-:S04]  /*14bc0*/  IMAD R12, R16, 0x2, R11 ;  /* 0x00000002100c7824 */ /* 0x001fc800078e020b */
[----:B------:R-:W-:-:S04]  /*14bd0*/  IMAD R13, R16, 0x2, R12 ;  /* 0x00000002100d7824 */ /* 0x000fc800078e020c */
[----:B------:R-:W-:Y:S01]  /*14be0*/  IMAD R5, R16, 0x2, R13 ;  /* 0x0000000210057824 */ /* 0x000fe200078e020d */
[----:B------:R-:W0:Y:S01]  /*14bf0*/  @!P1 SYNCS.CCTL.IV [UR9+0x14008] ;  /* 0x01400800ff0099b1 */ /* 0x000e220008000009 */
[----:B------:R-:W-:-:S04]  /*14c00*/  LEA R14, P1, R7, R3, 0x1 ;  /* 0x00000003070e7211 */ /* 0x000fc800078208ff */
[----:B------:R-:W-:-:S05]  /*14c10*/  LEA.HI.X.SX32 R15, R7, R2, 0x1, P1 ;  /* 0x00000002070f7211 */ /* 0x000fca00008f0eff */
[----:B------:R1:W-:Y:S04]  /*14c20*/  STL.64 [R1], R14 ;  /* 0x0000000e01007387 */ /* 0x0003e80000100a00 */
[----:B-1----:R-:W2:Y:S01]  /*14c30*/  LDL.LU R15, [R1+0x33c] ;  /* 0x00033c00010f7983 */ /* 0x002ea20000300800 */
[CC--:B------:R-:W-:Y:S01]  /*14c40*/  LEA R162, P1, R9.reuse, R3.reuse, 0x1 ;  /* 0x0000000309a27211 */ /* 0x0c0fe200078208ff */
[----:B------:R-:W-:Y:S01]  /*14c50*/  IMAD R7, R16, 0x2, R5 ;  /* 0x0000000210077824 */ /* 0x000fe200078e0205 */
[-C--:B------:R-:W-:Y:S02]  /*14c60*/  LEA.HI.X.SX32 R165, R8, R2.reuse, 0x1, P6 ;  /* 0x0000000208a57211 */ /* 0x080fe400030f0eff */
[----:B------:R-:W-:Y:S01]  /*14c70*/  LEA R160, P6, R10, R3, 0x1 ;  /* 0x000000030aa07211 */ /* 0x000fe200078c08ff */
[----:B------:R-:W-:Y:S01]  /*14c80*/  IMAD R14, R16, 0x2, R7 ;  /* 0x00000002100e7824 */ /* 0x000fe200078e0207 */
[----:B------:R-:W-:-:S02]  /*14c90*/  LEA.HI.X.SX32 R163, R9, R2, 0x1, P1 ;  /* 0x0000000209a37211 */ /* 0x000fc400008f0eff */
[CC--:B------:R-:W-:Y:S02]  /*14ca0*/  LEA R158, P1, R11.reuse, R3.reuse, 0x1 ;  /* 0x000000030b9e7211 */ /* 0x0c0fe400078208ff */
[-C--:B------:R-:W-:Y:S01]  /*14cb0*/  LEA.HI.X.SX32 R161, R10, R2.reuse, 0x1, P6 ;  /* 0x000000020aa17211 */ /* 0x080fe200030f0eff */
[----:B------:R-:W-:Y:S01]  /*14cc0*/  IMAD R10, R16, 0x2, R14 ;  /* 0x00000002100a7824 */ /* 0x000fe200078e020e */
[-C--:B------:R-:W-:Y:S02]  /*14cd0*/  LEA R156, P6, R12, R3.reuse, 0x1 ;  /* 0x000000030c9c7211 */ /* 0x080fe400078c08ff */
[-C--:B------:R-:W-:Y:S01]  /*14ce0*/  LEA.HI.X.SX32 R159, R11, R2.reuse, 0x1, P1 ;  /* 0x000000020b9f7211 */ /* 0x080fe200008f0eff */
[----:B------:R-:W-:Y:S01]  /*14cf0*/  IMAD R9, R16, 0x2, R10 ;  /* 0x0000000210097824 */ /* 0x000fe200078e020a */
[-C--:B------:R-:W-:Y:S02]  /*14d00*/  LEA R154, P1, R13, R3.reuse, 0x1 ;  /* 0x000000030d9a7211 */ /* 0x080fe400078208ff */
[----:B------:R-:W-:Y:S01]  /*14d10*/  LEA.HI.X.SX32 R157, R12, R2, 0x1, P6 ;  /* 0x000000020c9d7211 */ /* 0x000fe200030f0eff */
[----:B------:R-:W-:Y:S01]  /*14d20*/  IMAD R8, R16, 0x2, R9 ;  /* 0x0000000210087824 */ /* 0x000fe200078e0209 */
[----:B------:R-:W-:-:S02]  /*14d30*/  LEA R152, P6, R5, R3, 0x1 ;  /* 0x0000000305987211 */ /* 0x000fc400078c08ff */
[-C--:B------:R-:W-:Y:S02]  /*14d40*/  LEA.HI.X.SX32 R155, R13, R2.reuse, 0x1, P1 ;  /* 0x000000020d9b7211 */ /* 0x080fe400008f0eff */
[-C--:B------:R-:W-:Y:S02]  /*14d50*/  LEA R132, P1, R7, R3.reuse, 0x1 ;  /* 0x0000000307847211 */ /* 0x080fe400078208ff */
[-C--:B------:R-:W-:Y:S02]  /*14d60*/  LEA.HI.X.SX32 R153, R5, R2.reuse, 0x1, P6 ;  /* 0x0000000205997211 */ /* 0x080fe400030f0eff */
[----:B------:R-:W-:Y:S02]  /*14d70*/  LEA R134, P6, R14, R3, 0x1 ;  /* 0x000000030e867211 */ /* 0x000fe400078c08ff */
[-C--:B------:R-:W-:Y:S01]  /*14d80*/  LEA.HI.X.SX32 R133, R7, R2.reuse, 0x1, P1 ;  /* 0x0000000207857211 */ /* 0x080fe200008f0eff */
[----:B------:R-:W-:Y:S01]  /*14d90*/  IMAD R7, R16, 0x2, R8 ;  /* 0x0000000210077824 */ /* 0x000fe200078e0208 */
[----:B------:R-:W-:-:S02]  /*14da0*/  LEA.HI.X.SX32 R135, R14, R2, 0x1, P6 ;  /* 0x000000020e877211 */ /* 0x000fc400030f0eff */
[-C--:B------:R-:W-:Y:S01]  /*14db0*/  LEA R136, P1, R10, R3.reuse, 0x1 ;  /* 0x000000030a887211 */ /* 0x080fe200078208ff */
[----:B------:R-:W-:Y:S01]  /*14dc0*/  IMAD R5, R16, 0x2, R7 ;  /* 0x0000000210057824 */ /* 0x000fe200078e0207 */
[CC--:B------:R-:W-:Y:S02]  /*14dd0*/  LEA R138, P6, R9.reuse, R3.reuse, 0x1 ;  /* 0x00000003098a7211 */ /* 0x0c0fe400078c08ff */
[-C--:B------:R-:W-:Y:S01]  /*14de0*/  LEA.HI.X.SX32 R137, R10, R2.reuse, 0x1, P1 ;  /* 0x000000020a897211 */ /* 0x080fe200008f0eff */
[----:B------:R-:W-:Y:S01]  /*14df0*/  IMAD R10, R16, 0x2, R5 ;  /* 0x00000002100a7824 */ /* 0x000fe200078e0205 */
[-C--:B------:R-:W-:Y:S02]  /*14e00*/  LEA.HI.X.SX32 R139, R9, R2.reuse, 0x1, P6 ;  /* 0x00000002098b7211 */ /* 0x080fe400030f0eff */
[CC--:B------:R-:W-:Y:S02]  /*14e10*/  LEA R142, P6, R7.reuse, R3.reuse, 0x1 ;  /* 0x00000003078e7211 */ /* 0x0c0fe400078c08ff */
[----:B------:R-:W-:Y:S01]  /*14e20*/  LEA R140, P1, R8, R3, 0x1 ;  /* 0x00000003088c7211 */ /* 0x000fe200078208ff */
[----:B------:R1:W-:Y:S01]  /*14e30*/  STL [R1+0x14], R10 ;  /* 0x0000140a01007387 */ /* 0x0003e20000100800 */
[----:B------:R-:W-:-:S02]  /*14e40*/  LEA.HI.X.SX32 R143, R7, R2, 0x1, P6 ;  /* 0x00000002078f7211 */ /* 0x000fc400030f0eff */
[-C--:B------:R-:W-:Y:S02]  /*14e50*/  LEA.HI.X.SX32 R141, R8, R2.reuse, 0x1, P1 ;  /* 0x00000002088d7211 */ /* 0x080fe400008f0eff */
[CC--:B------:R-:W-:Y:S02]  /*14e60*/  LEA R150, P6, R10.reuse, R3.reuse, 0x1 ;  /* 0x000000030a967211 */ /* 0x0c0fe400078c08ff */
[C---:B------:R-:W-:Y:S02]  /*14e70*/  LEA R148, P1, R5.reuse, R3, 0x1 ;  /* 0x0000000305947211 */ /* 0x040fe400078208ff */
[-C--:B------:R-:W-:Y:S02]  /*14e80*/  LEA.HI.X.SX32 R151, R10, R2.reuse, 0x1, P6 ;  /* 0x000000020a977211 */ /* 0x080fe400030f0eff */
[----:B------:R-:W-:Y:S02]  /*14e90*/  LEA.HI.X.SX32 R149, R5, R2, 0x1, P1 ;  /* 0x0000000205957211 */ /* 0x000fe400008f0eff */
[----:B------:R-:W-:Y:S01]  /*14ea0*/  ISETP.LT.AND P6, PT, R0, UR15, !P0 ;  /* 0x0000000f00007c0c */ /* 0x000fe2000c7c1270 */
[----:B------:R-:W-:Y:S01]  /*14eb0*/  IMAD.IADD R0, R6, 0x1, R4 ;  /* 0x0000000106007824 */ /* 0x000fe200078e0204 */
[----:B--2---:R-:W-:-:S02]  /*14ec0*/  ISETP.LT.AND P1, PT, R15, UR15, !P0 ;  /* 0x0000000f0f007c0c */ /* 0x004fc4000c721270 */
[----:B-1----:R-:W-:Y:S01]  /*14ed0*/  LDTM.16dp32bit_t0_t15.x128 R4, tmem[UR10] ;  /* 0x0000000a000479ee */ /* 0x002fe20008b80000 */
[----:B------:R-:W1:Y:S01]  /*14ee0*/  LDTM.16dp32bit_t16_t31.x128 R4, tmem[UR10+0x80] ;  /* 0x0000800a000479ee */ /* 0x000e620008ba0000 */
[----:B------:R-:W-:Y:S01]  /*14ef0*/  NOP ;  /* 0x0000000000007918 */ /* 0x000fe20000000000 */
[----:B-1----:R-:W-:Y:S02]  /*14f00*/  F2FP.F16.F32.PACK_AB R4, R6, R4 ;  /* 0x000000040604723e */ /* 0x002fe400000000ff */
[----:B------:R-:W-:Y:S02]  /*14f10*/  F2FP.F16.F32.PACK_AB R6, R14, R12 ;  /* 0x0000000c0e06723e */ /* 0x000fe400000000ff */
[----:B------:R-:W-:Y:S02]  /*14f20*/  F2FP.F16.F32.PACK_AB R12, R39, R37 ;  /* 0x00000025270c723e */ /* 0x000fe400000000ff */
[----:B------:R-:W-:Y:S02]  /*14f30*/  F2FP.F16.F32.PACK_AB R37, R42, R40 ;  /* 0x000000282a25723e */ /* 0x000fe400000000ff */
[----:B------:R-:W1:Y:S01]  /*14f40*/  S2R R42, SR_TID.X ;  /* 0x00000000002a7919 */ /* 0x000e620000002100 */
[----:B------:R-:W-:-:S02]  /*14f50*/  F2FP.F16.F32.PACK_AB R144, R7, R5 ;  /* 0x000000050790723e */ /* 0x000fc400000000ff */
[----:B------:R-:W-:Y:S02]  /*14f60*/  F2FP.F16.F32.PACK_AB R5, R10, R8 ;  /* 0x000000080a05723e */ /* 0x000fe400000000ff */
[----:B------:R-:W-:Y:S02]  /*14f70*/  F2FP.F16.F32.PACK_AB R145, R11, R9 ;  /* 0x000000090b91723e */ /* 0x000fe400000000ff */
[----:B------:R-:W-:Y:S02]  /*14f80*/  F2FP.F16.F32.PACK_AB R146, R15, R13 ;  /* 0x0000000d0f92723e */ /* 0x000fe400000000ff */
[----:B------:R-:W-:Y:S02]  /*14f90*/  F2FP.F16.F32.PACK_AB R7, R18, R16 ;  /* 0x000000101207723e */ /* 0x000fe400000000ff */
[----:B------:R-:W-:Y:S02]  /*14fa0*/  F2FP.F16.F32.PACK_AB R147, R19, R17 ;  /* 0x000000111393723e */ /* 0x000fe400000000ff */
[----:B------:R-:W-:Y:S01]  /*14fb0*/  F2FP.F16.F32.PACK_AB R36, R38, R36 ;  /* 0x000000242624723e */ /* 0x000fe200000000ff */
[----:B0-----:R-:W-:Y:S01]  /*14fc0*/  STS.128 [R0], R4 ;  /* 0x0000000400007388 */ /* 0x001fe20000000c00 */
[----:B------:R-:W-:-:S02]  /*14fd0*/  F2FP.F16.F32.PACK_AB R38, R46, R44 ;  /* 0x0000002c2e26723e */ /* 0x000fc400000000ff */
[----:B------:R-:W-:Y:S01]  /*14fe0*/  F2FP.F16.F32.PACK_AB R16, R55, R53 ;  /* 0x000000353710723e */ /* 0x000fe200000000ff */
[----:B------:R-:W-:Y:S01]  /*14ff0*/  STS.128 [R0+0x400], R144 ;  /* 0x0004009000007388 */ /* 0x000fe20000000c00 */
[----:B------:R-:W-:Y:S02]  /*15000*/  F2FP.F16.F32.PACK_AB R55, R66, R64 ;  /* 0x000000404237723e */ /* 0x000fe400000000ff */
[----:B------:R-:W-:Y:S02]  /*15010*/  F2FP.F16.F32.PACK_AB R14, R47, R45 ;  /* 0x0000002d2f0e723e */ /* 0x000fe400000000ff */
[----:B------:R-:W-:Y:S02]  /*15020*/  F2FP.F16.F32.PACK_AB R20, R22, R20 ;  /* 0x000000141614723e */ /* 0x000fe400000000ff */
[----:B------:R-:W-:Y:S02]  /*15030*/  F2FP.F16.F32.PACK_AB R8, R23, R21 ;  /* 0x000000151708723e */ /* 0x000fe400000000ff */
[----:B------:R-:W-:-:S02]  /*15040*/  F2FP.F16.F32.PACK_AB R21, R26, R24 ;  /* 0x000000181a15723e */ /* 0x000fc400000000ff */
[----:B------:R-:W-:Y:S02]  /*15050*/  F2FP.F16.F32.PACK_AB R9, R27, R25 ;  /* 0x000000191b09723e */ /* 0x000fe400000000ff */
[----:B------:R-:W-:Y:S01]  /*15060*/  F2FP.F16.F32.PACK_AB R22, R30, R28 ;  /* 0x0000001c1e16723e */ /* 0x000fe200000000ff */
[----:B-1----:R-:W-:Y:S01]  /*15070*/  IMAD.SHL.U32 R46, R42, 0x10, RZ ;  /* 0x000000102a2e7824 */ /* 0x002fe200078e00ff */
[----:B------:R-:W-:Y:S02]  /*15080*/  F2FP.F16.F32.PACK_AB R10, R31, R29 ;  /* 0x0000001d1f0a723e */ /* 0x000fe400000000ff */
[----:B------:R-:W-:Y:S01]  /*15090*/  F2FP.F16.F32.PACK_AB R23, R34, R32 ;  /* 0x000000202217723e */ /* 0x000fe200000000ff */
[----:B------:R-:W-:Y:S01]  /*150a0*/  BAR.SYNC.DEFER_BLOCKING 0x0 ;  /* 0x0000000000007b1d */ /* 0x000fe20000010000 */
[----:B------:R-:W-:Y:S02]  /*150b0*/  LOP3.LUT R64, R46, 0x7f0, RZ, 0xc0, !PT ;  /* 0x000007f02e407812 */ /* 0x000fe400078ec0ff */
[----:B------:R-:W-:-:S02]  /*150c0*/  F2FP.F16.F32.PACK_AB R11, R35, R33 ;  /* 0x00000021230b723e */ /* 0x000fc400000000ff */
[----:B------:R-:W-:Y:S02]  /*150d0*/  F2FP.F16.F32.PACK_AB R13, R43, R41 ;  /* 0x000000292b0d723e */ /* 0x000fe400000000ff */
[----:B------:R-:W-:Y:S02]  /*150e0*/  F2FP.F16.F32.PACK_AB R39, R50, R48 ;  /* 0x000000303227723e */ /* 0x000fe400000000ff */
[----:B------:R-:W-:Y:S02]  /*150f0*/  F2FP.F16.F32.PACK_AB R15, R51, R49 ;  /* 0x00000031330f723e */ /* 0x000fe400000000ff */
[----:B------:R-:W-:Y:S02]  /*15100*/  F2FP.F16.F32.PACK_AB R52, R54, R52 ;  /* 0x000000343634723e */ /* 0x000fe400000000ff */
[----:B------:R-:W-:Y:S02]  /*15110*/  F2FP.F16.F32.PACK_AB R53, R58, R56 ;  /* 0x000000383a35723e */ /* 0x000fe400000000ff */
[----:B------:R-:W-:-:S02]  /*15120*/  F2FP.F16.F32.PACK_AB R17, R59, R57 ;  /* 0x000000393b11723e */ /* 0x000fc400000000ff */
[----:B------:R-:W-:Y:S02]  /*15130*/  F2FP.F16.F32.PACK_AB R54, R62, R60 ;  /* 0x0000003c3e36723e */ /* 0x000fe400000000ff */
[----:B------:R-:W-:Y:S02]  /*15140*/  F2FP.F16.F32.PACK_AB R18, R63, R61 ;  /* 0x0000003d3f12723e */ /* 0x000fe400000000ff */
[----:B------:R-:W-:Y:S02]  /*15150*/  F2FP.F16.F32.PACK_AB R19, R67, R65 ;  /* 0x000000414313723e */ /* 0x000fe400000000ff */
[----:B------:R-:W-:Y:S01]  /*15160*/  F2FP.F16.F32.PACK_AB R68, R70, R68 ;  /* 0x000000444644723e */ /* 0x000fe200000000ff */
[----:B------:R-:W0:Y:S01]  /*15170*/  LDS.128 R44, [R64+UR9] ;  /* 0x00000009402c7984 */ /* 0x000e220008000c00 */
[----:B------:R-:W-:Y:S02]  /*15180*/  F2FP.F16.F32.PACK_AB R24, R71, R69 ;  /* 0x000000454718723e */ /* 0x000fe400000000ff */
[----:B------:R-:W-:Y:S01]  /*15190*/  F2FP.F16.F32.PACK_AB R69, R74, R72 ;  /* 0x000000484a45723e */ /* 0x000fe200000000ff */
[----:B------:R-:W-:Y:S01]  /*151a0*/  LDS.128 R4, [R64+UR9+0x800] ;  /* 0x0008000940047984 */ /* 0x000fe20008000c00 */
[----:B------:R-:W-:-:S02]  /*151b0*/  F2FP.F16.F32.PACK_AB R25, R75, R73 ;  /* 0x000000494b19723e */ /* 0x000fc400000000ff */
[----:B------:R-:W-:Y:S01]  /*151c0*/  F2FP.F16.F32.PACK_AB R70, R78, R76 ;  /* 0x0000004c4e46723e */ /* 0x000fe200000000ff */
[----:B------:R-:W-:Y:S01]  /*151d0*/  BAR.SYNC.DEFER_BLOCKING 0x0 ;  /* 0x0000000000007b1d */ /* 0x000fe20000010000 */
[----:B------:R-:W-:Y:S02]  /*151e0*/  F2FP.F16.F32.PACK_AB R26, R79, R77 ;  /* 0x0000004d4f1a723e */ /* 0x000fe400000000ff */
[----:B------:R-:W-:Y:S02]  /*151f0*/  F2FP.F16.F32.PACK_AB R71, R82, R80 ;  /* 0x000000505247723e */ /* 0x000fe400000000ff */
[----:B------:R-:W-:Y:S02]  /*15200*/  F2FP.F16.F32.PACK_AB R27, R83, R81 ;  /* 0x00000051531b723e */ /* 0x000fe400000000ff */
[----:B------:R-:W-:Y:S01]  /*15210*/  F2FP.F16.F32.PACK_AB R84, R86, R84 ;  /* 0x000000545654723e */ /* 0x000fe200000000ff */
[----:B------:R-:W0:Y:S01]  /*15220*/  LDL.LU.64 R80, [R1+0x8] ;  /* 0x0000080001507983 */ /* 0x000e220000300a00 */
[----:B------:R-:W-:-:S02]  /*15230*/  F2FP.F16.F32.PACK_AB R28, R87, R85 ;  /* 0x00000055571c723e */ /* 0x000fc400000000ff */
[----:B------:R-:W-:Y:S01]  /*15240*/  F2FP.F16.F32.PACK_AB R85, R90, R88 ;  /* 0x000000585a55723e */ /* 0x000fe200000000ff */
[----:B------:R-:W2:Y:S01]  /*15250*/  LDL.LU R65, [R1+0x408] ;  /* 0x0004080001417983 */ /* 0x000ea20000300800 */
[----:B------:R-:W-:Y:S02]  /*15260*/  F2FP.F16.F32.PACK_AB R29, R91, R89 ;  /* 0x000000595b1d723e */ /* 0x000fe400000000ff */
[----:B------:R-:W-:Y:S01]  /*15270*/  F2FP.F16.F32.PACK_AB R86, R94, R92 ;  /* 0x0000005c5e56723e */ /* 0x000fe200000000ff */
[----:B------:R-:W3:Y:S01]  /*15280*/  LDL.LU.64 R82, [R1] ;  /* 0x0000000001527983 */ /* 0x000ee20000300a00 */
[----:B------:R-:W-:Y:S02]  /*15290*/  F2FP.F16.F32.PACK_AB R30, R95, R93 ;  /* 0x0000005d5f1e723e */ /* 0x000fe400000000ff */
[----:B------:R-:W-:Y:S01]  /*152a0*/  F2FP.F16.F32.PACK_AB R87, R98, R96 ;  /* 0x000000606257723e */ /* 0x000fe200000000ff */
[----:B------:R-:W3:Y:S01]  /*152b0*/  LDL.LU R78, [R1+0x378] ;  /* 0x00037800014e7983 */ /* 0x000ee20000300800 */
[----:B------:R-:W-:-:S02]  /*152c0*/  F2FP.F16.F32.PACK_AB R31, R99, R97 ;  /* 0x00000061631f723e */ /* 0x000fc400000000ff */
[----:B------:R-:W-:Y:S01]  /*152d0*/  F2FP.F16.F32.PACK_AB R100, R102, R100 ;  /* 0x000000646664723e */ /* 0x000fe200000000ff */
[----:B------:R-:W-:Y:S01]  /*152e0*/  STS.128 [R0], R20 ;  /* 0x0000001400007388 */ /* 0x000fe20000000c00 */
[----:B------:R-:W-:Y:S02]  /*152f0*/  F2FP.F16.F32.PACK_AB R32, R103, R101 ;  /* 0x000000656720723e */ /* 0x000fe400000000ff */
[----:B------:R-:W-:Y:S01]  /*15300*/  F2FP.F16.F32.PACK_AB R101, R106, R104 ;  /* 0x000000686a65723e */ /* 0x000fe200000000ff */
[----:B------:R-:W-:Y:S01]  /*15310*/  STS.128 [R0+0x400], R8 ;  /* 0x0004000800007388 */ /* 0x000fe20000000c00 */
[----:B------:R-:W-:Y:S02]  /*15320*/  F2FP.F16.F32.PACK_AB R33, R107, R105 ;  /* 0x000000696b21723e */ /* 0x000fe400000000ff */
[----:B------:R-:W-:Y:S01]  /*15330*/  F2FP.F16.F32.PACK_AB R102, R110, R108 ;  /* 0x0000006c6e66723e */ /* 0x000fe200000000ff */
[----:B------:R-:W-:Y:S01]  /*15340*/  BAR.SYNC.DEFER_BLOCKING 0x0 ;  /* 0x0000000000007b1d */ /* 0x000fe20000010000 */
[----:B------:R-:W-:-:S02]  /*15350*/  F2FP.F16.F32.PACK_AB R34, R111, R109 ;  /* 0x0000006d6f22723e */ /* 0x000fc400000000ff */
[----:B------:R-:W-:Y:S02]  /*15360*/  F2FP.F16.F32.PACK_AB R103, R114, R112 ;  /* 0x000000707267723e */ /* 0x000fe400000000ff */
[----:B------:R-:W-:Y:S02]  /*15370*/  F2FP.F16.F32.PACK_AB R35, R115, R113 ;  /* 0x000000717323723e */ /* 0x000fe400000000ff */
[----:B------:R-:W-:Y:S01]  /*15380*/  F2FP.F16.F32.PACK_AB R40, R119, R117 ;  /* 0x000000757728723e */ /* 0x000fe200000000ff */
[----:B------:R-:W4:Y:S01]  /*15390*/  LDL.LU R77, [R1+0x404] ;  /* 0x00040400014d7983 */ /* 0x000f220000300800 */
[----:B------:R-:W-:Y:S02]  /*153a0*/  F2FP.F16.F32.PACK_AB R41, R123, R121 ;  /* 0x000000797b29723e */ /* 0x000fe400000000ff */
[----:B------:R-:W-:Y:S01]  /*153b0*/  F2FP.F16.F32.PACK_AB R42, R127, R125 ;  /* 0x0000007d7f2a723e */ /* 0x000fe200000000ff */
[----:B------:R-:W4:Y:S01]  /*153c0*/  LDL.LU R76, [R1+0x400] ;  /* 0x00040000014c7983 */ /* 0x000f220000300800 */
[----:B------:R-:W-:-:S02]  /*153d0*/  F2FP.F16.F32.PACK_AB R43, R131, R129 ;  /* 0x00000081832b723e */ /* 0x000fc400000000ff */
[----:B------:R-:W-:Y:S01]  /*153e0*/  F2FP.F16.F32.PACK_AB R116, R118, R116 ;  /* 0x000000747674723e */ /* 0x000fe200000000ff */
[----:B------:R-:W4:Y:S01]  /*153f0*/  LDL.LU R75, [R1+0x3fc] ;  /* 0x0003fc00014b7983 */ /* 0x000f220000300800 */
[----:B------:R-:W-:Y:S02]  /*15400*/  F2FP.F16.F32.PACK_AB R117, R122, R120 ;  /* 0x000000787a75723e */ /* 0x000fe400000000ff */
[----:B------:R-:W-:Y:S01]  /*15410*/  F2FP.F16.F32.PACK_AB R118, R126, R124 ;  /* 0x0000007c7e76723e */ /* 0x000fe200000000ff */
[----:B------:R-:W5:Y:S01]  /*15420*/  LDL.LU R74, [R1+0x374] ;  /* 0x00037400014a7983 */ /* 0x000f620000300800 */
[----:B------:R-:W-:-:S03]  /*15430*/  F2FP.F16.F32.PACK_AB R119, R130, R128 ;  /* 0x000000808277723e */ /* 0x000fc600000000ff */
[----:B------:R-:W1:Y:S04]  /*15440*/  LDS.128 R20, [R64+UR9] ;  /* 0x0000000940147984 */ /* 0x000e680008000c00 */
[----:B------:R-:W-:Y:S01]  /*15450*/  LDS.128 R8, [R64+UR9+0x800] ;  /* 0x0008000940087984 */ /* 0x000fe20008000c00 */
[----:B------:R-:W-:Y:S06]  /*15460*/  BAR.SYNC.DEFER_BLOCKING 0x0 ;  /* 0x0000000000007b1d */ /* 0x000fec0000010000 */
[----:B------:R-:W5:Y:S04]  /*15470*/  LDL.LU R66, [R1+0x3f8] ;  /* 0x0003f80001427983 */ /* 0x000f680000300800 */
[----:B------:R-:W5:Y:S04]  /*15480*/  LDL.LU R73, [R1+0x3f4] ;  /* 0x0003f40001497983 */ /* 0x000f680000300800 */
[----:B------:R-:W5:Y:S04]  /*15490*/  LDL.LU R72, [R1+0x3f0] ;  /* 0x0003f00001487983 */ /* 0x000f680000300800 */
[----:B------:R-:W5:Y:S04]  /*154a0*/  LDL.LU R67, [R1+0x370] ;  /* 0x0003700001437983 */ /* 0x000f680000300800 */
[----:B------:R-:W-:Y:S04]  /*154b0*/  STS.128 [R0], R36 ;  /* 0x0000002400007388 */ /* 0x000fe80000000c00 */
[----:B------:R-:W-:Y:S01]  /*154c0*/  STS.128 [R0+0x400], R12 ;  /* 0x0004000c00007388 */ /* 0x000fe20000000c00 */
[----:B------:R-:W-:Y:S06]  /*154d0*/  BAR.SYNC.DEFER_BLOCKING 0x0 ;  /* 0x0000000000007b1d */ /* 0x000fec0000010000 */
[----:B------:R-:W0:Y:S04]  /*154e0*/  LDS.128 R36, [R64+UR9] ;  /* 0x0000000940247984 */ /* 0x000e280008000c00 */
[----:B------:R-:W-:Y:S01]  /*154f0*/  LDS.128 R12, [R64+UR9+0x800] ;  /* 0x00080009400c7984 */ /* 0x000fe20008000c00 */
[----:B------:R-:W-:Y:S06]  /*15500*/  BAR.SYNC.DEFER_BLOCKING 0x0 ;  /* 0x0000000000007b1d */ /* 0x000fec0000010000 */
        /* <DEDUP_REMOVED lines=24> */
[----:B------:R1:W-:Y:S04]  /*15690*/  STS.128 [R0+0x400], R40 ;  /* 0x0004002800007388 */ /* 0x0003e80000000c00 */
[----:B-1----:R-:W5:Y:S04]  /*156a0*/  LDL.LU R42, [R1+0x3ec] ;  /* 0x0003ec00012a7983 */ /* 0x002f680000300800 */
[----:B------:R-:W-:Y:S01]  /*156b0*/  STS.128 [R0], R116 ;  /* 0x0000007400007388 */ /* 0x000fe20000000c00 */
[----:B------:R-:W-:Y:S06]  /*156c0*/  BAR.SYNC.DEFER_BLOCKING 0x0 ;  /* 0x0000000000007b1d */ /* 0x000fec0000010000 */
[----:B0-----:R0:W-:Y:S01]  /*156d0*/  @P6 STG.E.U16 desc[UR20][R80.64], R44 ;  /* 0x0000002c50006986 */ /* 0x0011e2000c101514 */
[----:B--2---:R-:W-:-:S03]  /*156e0*/  ISETP.LT.AND P6, PT, R65, UR15, !P0 ;  /* 0x0000000f41007c0c */ /* 0x004fc6000c7c1270 */
[----:B------:R-:W2:Y:S01]  /*156f0*/  LDL.LU R65, [R1+0x3e8] ;  /* 0x0003e80001417983 */ /* 0x000ea20000300800 */
[----:B0-----:R-:W-:-:S05]  /*15700*/  PRMT R44, R44, 0x7632, R44 ;  /* 0x000076322c2c7816 */ /* 0x001fca000000002c */
[----:B---3--:R0:W-:Y:S04]  /*15710*/  @P5 STG.E.U16 desc[UR20][R82.64], R44 ;  /* 0x0000002c52005986 */ /* 0x0081e8000c101514 */
[----:B------:R1:W-:Y:S04]  /*15720*/  @P3 STG.E.U16 desc[UR20][R164.64], R45 ;  /* 0x0000002da4003986 */ /* 0x0003e8000c101514 */
[----:B0-----:R-:W3:Y:S01]  /*15730*/  LDL.LU R44, [R1+0x3c8] ;  /* 0x0003c800012c7983 */ /* 0x001ee20000300800 */
[----:B-1----:R-:W-:-:S03]  /*15740*/  PRMT R45, R45, 0x7632, R45 ;  /* 0x000076322d2d7816 */ /* 0x002fc6000000002d */
[----:B------:R-:W2:Y:S01]  /*15750*/  LDL.LU R43, [R1+0x3e4] ;  /* 0x0003e400012b7983 */ /* 0x000ea20000300800 */
[----:B------:R-:W-:-:S03]  /*15760*/  ISETP.LT.AND P5, PT, R78, UR15, !P0 ;  /* 0x0000000f4e007c0c */ /* 0x000fc6000c7a1270 */
[----:B------:R-:W-:Y:S01]  /*15770*/  @P2 STG.E.U16 desc[UR20][R162.64], R45 ;  /* 0x0000002da2002986 */ /* 0x000fe2000c101514 */
[----:B----4-:R-:W-:-:S03]  /*15780*/  ISETP.LT.AND P3, PT, R77, UR15, !P0 ;  /* 0x0000000f4d007c0c */ /* 0x010fc6000c761270 */
[----:B------:R0:W-:Y:S01]  /*15790*/  @P4 STG.E.U16 desc[UR20][R160.64], R46 ;  /* 0x0000002ea0004986 */ /* 0x0001e2000c101514 */
[----:B------:R-:W-:Y:S02]  /*157a0*/  ISETP.LT.AND P2, PT, R76, UR15, !P0 ;  /* 0x0000000f4c007c0c */ /* 0x000fe4000c741270 */
[----:B------:R-:W-:Y:S02]  /*157b0*/  ISETP.LT.AND P4, PT, R75, UR15, !P0 ;  /* 0x0000000f4b007c0c */ /* 0x000fe4000c781270 */
[----:B0-----:R-:W-:-:S05]  /*157c0*/  PRMT R46, R46, 0x7632, R46 ;  /* 0x000076322e2e7816 */ /* 0x001fca000000002e */
[----:B------:R-:W-:Y:S04]  /*157d0*/  @P1 STG.E.U16 desc[UR20][R158.64], R46 ;  /* 0x0000002e9e001986 */ /* 0x000fe8000c101514 */
[----:B------:R0:W-:Y:S01]  /*157e0*/  @P6 STG.E.U16 desc[UR20][R156.64], R47 ;  /* 0x0000002f9c006986 */ /* 0x0001e2000c101514 */
[----:B-----5:R-:W-:-:S03]  /*157f0*/  ISETP.LT.AND P6, PT, R66, UR15, !P0 ;  /* 0x0000000f42007c0c */ /* 0x020fc6000c7c1270 */
[----:B------:R-:W4:Y:S04]  /*15800*/  LDL.LU R66, [R1+0x14] ;  /* 0x0000140001427983 */ /* 0x000f280000300800 */
[----:B------:R-:W5:Y:S01]  /*15810*/  LDL.LU R45, [R1+0x36c] ;  /* 0x00036c00012d7983 */ /* 0x000f620000300800 */
[----:B0-----:R-:W-:-:S05]  /*15820*/  PRMT R47, R47, 0x7632, R47 ;  /* 0x000076322f2f7816 */ /* 0x001fca000000002f */
[----:B------:R-:W-:Y:S04]  /*15830*/  @P5 STG.E.U16 desc[UR20][R154.64], R47 ;  /* 0x0000002f9a005986 */ /* 0x000fe8000c101514 */
[----:B------:R0:W-:Y:S02]  /*15840*/  @P3 STG.E.U16 desc[UR20][R152.64], R20 ;  /* 0x0000001498003986 */ /* 0x0001e4000c101514 */
[----:B0-----:R-:W-:-:S05]  /*15850*/  PRMT R20, R20, 0x7632, R20 ;  /* 0x0000763214147816 */ /* 0x001fca0000000014 */
[----:B------:R-:W-:Y:S04]  /*15860*/  @P2 STG.E.U16 desc[UR20][R132.64], R20 ;  /* 0x0000001484002986 */ /* 0x000fe8000c101514 */
[----:B------:R0:W-:Y:S01]  /*15870*/  @P4 STG.E.U16 desc[UR20][R134.64], R21 ;  /* 0x0000001586004986 */ /* 0x0001e2000c101514 */
[----:B------:R-:W-:-:S03]  /*15880*/  ISETP.LT.AND P4, PT, R42, UR15, !P0 ;  /* 0x0000000f2a007c0c */ /* 0x000fc6000c781270 */
[----:B------:R-:W5:Y:S01]  /*15890*/  LDL.LU R42, [R1+0x418] ;  /* 0x00041800012a7983 */ /* 0x000f620000300800 */
[----:B------:R-:W-:Y:S02]  /*158a0*/  ISETP.LT.AND P1, PT, R74, UR15, !P0 ;  /* 0x0000000f4a007c0c */ /* 0x000fe4000c721270 */
[----:B0-----:R-:W-:Y:S01]  /*158b0*/  PRMT R21, R21, 0x7632, R21 ;  /* 0x0000763215157816 */ /* 0x001fe20000000015 */
[----:B------:R-:W5:Y:S01]  /*158c0*/  LDL.LU R46, [R1+0x414] ;  /* 0x00041400012e7983 */ /* 0x000f620000300800 */
[----:B------:R-:W4:Y:S01]  /*158d0*/  LDC R74, c[0x0][0x3b8] ;  /* 0x0000ee00ff4a7b82 */ /* 0x000f220000000800 */
[----:B------:R-:W-:-:S08]  /*158e0*/  ISETP.LT.AND P5, PT, R73, UR15, !P0 ;  /* 0x0000000f49007c0c */ /* 0x000fd0000c7a1270 */
[----:B------:R-:W-:Y:S04]  /*158f0*/  @P1 STG.E.U16 desc[UR20][R136.64], R21 ;  /* 0x0000001588001986 */ /* 0x000fe8000c101514 */
[----:B------:R0:W-:Y:S01]  /*15900*/  @P6 STG.E.U16 desc[UR20][R138.64], R22 ;  /* 0x000000168a006986 */ /* 0x0001e2000c101514 */
[----:B------:R-:W-:Y:S02]  /*15910*/  ISETP.LT.AND P3, PT, R72, UR15, !P0 ;  /* 0x0000000f48007c0c */ /* 0x000fe4000c761270 */
[----:B------:R-:W-:Y:S02]  /*15920*/  ISETP.LT.AND P2, PT, R67, UR15, !P0 ;  /* 0x0000000f43007c0c */ /* 0x000fe4000c741270 */
[----:B0-----:R-:W-:-:S05]  /*15930*/  PRMT R22, R22, 0x7632, R22 ;  /* 0x0000763216167816 */ /* 0x001fca0000000016 */
[----:B------:R-:W-:Y:S01]  /*15940*/  @P5 STG.E.U16 desc[UR20][R140.64], R22 ;  /* 0x000000168c005986 */ /* 0x000fe2000c101514 */
[----:B---3--:R-:W-:Y:S01]  /*15950*/  ISETP.LT.AND P6, PT, R44, UR4, !P0 ;  /* 0x000000042c007c0c */ /* 0x008fe2000c7c1270 */
[----:B------:R-:W2:Y:S02]  /*15960*/  LDCU UR4, c[0x0][0x39c] ;  /* 0x00007380ff0477ac */ /* 0x000ea40008000800 */
[----:B------:R-:W3:Y:S01]  /*15970*/  LDL.LU R44, [R1+0x41c] ;  /* 0x00041c00012c7983 */ /* 0x000ee20000300800 */
[----:B------:R-:W-:-:S03]  /*15980*/  PRMT R0, R23, 0x7632, R0 ;  /* 0x0000763217007816 */ /* 0x000fc60000000000 */
[----:B------:R-:W-:Y:S01]  /*15990*/  @P3 STG.E.U16 desc[UR20][R142.64], R23 ;  /* 0x000000178e003986 */ /* 0x000fe2000c101514 */
[----:B--2---:R-:W-:-:S03]  /*159a0*/  ISETP.LT.AND P5, PT, R43, UR4, !P0 ;  /* 0x000000042b007c0c */ /* 0x004fc6000c7a1270 */
[----:B------:R0:W-:Y:S01]  /*159b0*/  @P2 STG.E.U16 desc[UR20][R148.64], R0 ;  /* 0x0000000094002986 */ /* 0x0001e2000c101514 */
[----:B------:R-:W1:Y:S03]  /*159c0*/  LDCU UR4, c[0x0][0x39c] ;  /* 0x00007380ff0477ac */ /* 0x000e660008000800 */
[----:B------:R-:W2:Y:S01]  /*159d0*/  LDL.LU R43, [R1+0x368] ;  /* 0x00036800012b7983 */ /* 0x000ea20000300800 */
[----:B----4-:R-:W-:-:S05]  /*159e0*/  IMAD R21, R74, 0x2, R66 ;  /* 0x000000024a157824 */ /* 0x010fca00078e0242 */
[-C--:B------:R-:W-:Y:S01]  /*159f0*/  LEA R20, P2, R21, R3.reuse, 0x1 ;  /* 0x0000000315147211 */ /* 0x080fe200078408ff */
[----:B0-----:R-:W-:Y:S01]  /*15a00*/  IMAD R0, R74, 0x2, R21 ;  /* 0x000000024a007824 */ /* 0x001fe200078e0215 */
[----:B-----5:R-:W-:Y:S02]  /*15a10*/  ISETP.LT.AND P3, PT, R45, UR5, !P0 ;  /* 0x000000052d007c0c */ /* 0x020fe4000c761270 */
[----:B------:R-:W-:Y:S01]  /*15a20*/  ISETP.LT.AND P1, PT, R65, UR15, !P0 ;  /* 0x0000000f41007c0c */ /* 0x000fe2000c721270 */
[----:B------:R-:W4:Y:S01]  /*15a30*/  LDL.LU R45, [R1+0x42c] ;  /* 0x00042c00012d7983 */ /* 0x000f220000300800 */
[----:B------:R-:W-:Y:S01]  /*15a40*/  LEA.HI.X.SX32 R21, R21, R2, 0x1, P2 ;  /* 0x0000000215157211 */ /* 0x000fe200010f0eff */
[----:B------:R-:W4:Y:S01]  /*15a50*/  LDCU UR5, c[0x0][0x39c] ;  /* 0x00007380ff0577ac */ /* 0x000f220008000800 */
[----:B------:R-:W-:Y:S01]  /*15a60*/  ISETP.LT.AND P2, PT, R42, UR6, !P0 ;  /* 0x000000062a007c0c */ /* 0x000fe2000c741270 */
[----:B------:R0:W-:Y:S04]  /*15a70*/  @P4 STG.E.U16 desc[UR20][R150.64], R36 ;  /* 0x0000002496004986 */ /* 0x0001e8000c101514 */
[----:B------:R-:W5:Y:S01]  /*15a80*/  LDL.LU R42, [R1+0x428] ;  /* 0x00042800012a7983 */ /* 0x000f620000300800 */
[----:B------:R-:W-:Y:S01]  /*15a90*/  LEA R22, P4, R0, R3, 0x1 ;  /* 0x0000000300167211 */ /* 0x000fe200078808ff */
[----:B------:R-:W5:Y:S01]  /*15aa0*/  LDCU UR6, c[0x0][0x39c] ;  /* 0x00007380ff0677ac */ /* 0x000f620008000800 */
[----:B------:R-:W-:-:S02]  /*15ab0*/  PRMT R40, R36, 0x7632, R40 ;  /* 0x0000763224287816 */ /* 0x000fc40000000028 */
[----:B------:R-:W-:Y:S01]  /*15ac0*/  LEA.HI.X.SX32 R23, R0, R2, 0x1, P4 ;  /* 0x0000000200177211 */ /* 0x000fe200020f0eff */
[----:B------:R-:W-:Y:S02]  /*15ad0*/  IMAD R0, R74, 0x2, R0 ;  /* 0x000000024a007824 */ /* 0x000fe400078e0200 */
[----:B------:R0:W-:Y:S01]  /*15ae0*/  @P1 STG.E.U16 desc[UR20][R20.64], R40 ;  /* 0x0000002814001986 */ /* 0x0001e2000c101514 */
[----:B-1----:R-:W-:Y:S01]  /*15af0*/  ISETP.LT.AND P1, PT, R46, UR4, !P0 ;  /* 0x000000042e007c0c */ /* 0x002fe2000c721270 */
[----:B------:R-:W2:Y:S02]  /*15b00*/  LDCU UR4, c[0x0][0x39c] ;  /* 0x00007380ff0477ac */ /* 0x000ea40008000800 */
[----:B------:R1:W-:Y:S01]  /*15b10*/  @P5 STG.E.U16 desc[UR20][R22.64], R37 ;  /* 0x0000002516005986 */ /* 0x0003e2000c101514 */
[----:B0-----:R-:W-:Y:S01]  /*15b20*/  IMAD R36, R74, 0x2, R0 ;  /* 0x000000024a247824 */ /* 0x001fe200078e0200 */
[----:B------:R-:W-:Y:S02]  /*15b30*/  PRMT R41, R37, 0x7632, R41 ;  /* 0x0000763225297816 */ /* 0x000fe40000000029 */
[----:B------:R-:W5:Y:S01]  /*15b40*/  LDL.LU R46, [R1+0x430] ;  /* 0x00043000012e7983 */ /* 0x000f620000300800 */
[----:B------:R-:W-:-:S04]  /*15b50*/  LEA R20, P5, R0, R3, 0x1 ;  /* 0x0000000300147211 */ /* 0x000fc800078a08ff */
[----:B------:R-:W-:Y:S01]  /*15b60*/  LEA.HI.X.SX32 R21, R0, R2, 0x1, P5 ;  /* 0x0000000200157211 */ /* 0x000fe200028f0eff */
[----:B------:R-:W-:-:S04]  /*15b70*/  IMAD R0, R74, 0x2, R36 ;  /* 0x000000024a007824 */ /* 0x000fc800078e0224 */
[----:B------:R0:W-:Y:S01]  /*15b80*/  @P3 STG.E.U16 desc[UR20][R20.64], R41 ;  /* 0x0000002914003986 */ /* 0x0001e2000c101514 */
[-C--:B-1----:R-:W-:Y:S02]  /*15b90*/  LEA R22, P5, R36, R3.reuse, 0x1 ;  /* 0x0000000324167211 */ /* 0x082fe400078a08ff */
[----:B0-----:R-:W-:-:S04]  /*15ba0*/  LEA R20, P3, R0, R3, 0x1 ;  /* 0x0000000300147211 */ /* 0x001fc800078608ff */
[-C--:B------:R-:W-:Y:S02]  /*15bb0*/  LEA.HI.X.SX32 R21, R0, R2.reuse, 0x1, P3 ;  /* 0x0000000200157211 */ /* 0x080fe400018f0eff */
[----:B---3--:R-:W-:Y:S01]  /*15bc0*/  ISETP.LT.AND P4, PT, R44, UR7, !P0 ;  /* 0x000000072c007c0c */ /* 0x008fe2000c781270 */
[----:B------:R-:W0:Y:S01]  /*15bd0*/  LDCU UR7, c[0x0][0x39c] ;  /* 0x00007380ff0777ac */ /* 0x000e220008000800 */
[----:B------:R-:W3:Y:S01]  /*15be0*/  LDL.LU R44, [R1+0x364] ;  /* 0x00036400012c7983 */ /* 0x000ee20000300800 */
[----:B------:R-:W-:Y:S02]  /*15bf0*/  LEA.HI.X.SX32 R23, R36, R2, 0x1, P5 ;  /* 0x0000000224177211 */ /* 0x000fe400028f0eff */
[----:B------:R-:W-:-:S03]  /*15c00*/  PRMT R37, R38, 0x7632, R37 ;  /* 0x0000763226257816 */ /* 0x000fc60000000025 */
[----:B------:R1:W-:Y:S01]  /*15c10*/  @P2 STG.E.U16 desc[UR20][R22.64], R38 ;  /* 0x0000002616002986 */ /* 0x0003e2000c101514 */
[----:B--2---:R-:W-:-:S03]  /*15c20*/  ISETP.LT.AND P3, PT, R43, UR4, !P0 ;  /* 0x000000042b007c0c */ /* 0x004fc6000c761270 */
[----:B------:R2:W-:Y:S01]  /*15c30*/  @P1 STG.E.U16 desc[UR20][R20.64], R37 ;  /* 0x0000002514001986 */ /* 0x0005e2000c101514 */
[----:B------:R-:W-:Y:S01]  /*15c40*/  IMAD R36, R74, 0x2, R0 ;  /* 0x000000024a247824 */ /* 0x000fe200078e0200 */
[----:B------:R-:W3:Y:S02]  /*15c50*/  LDCU UR4, c[0x0][0x39c] ;  /* 0x00007380ff0477ac */ /* 0x000ee40008000800 */
[----:B------:R-:W3:Y:S01]  /*15c60*/  LDL.LU R43, [R1+0x440] ;  /* 0x00044000012b7983 */ /* 0x000ee20000300800 */
[----:B----4-:R-:W-:Y:S01]  /*15c70*/  ISETP.LT.AND P2, PT, R45, UR5, !P0 ;  /* 0x000000052d007c0c */ /* 0x010fe2000c741270 */
[----:B------:R-:W4:Y:S02]  /*15c80*/  LDCU UR5, c[0x0][0x39c] ;  /* 0x00007380ff0577ac */ /* 0x000f240008000800 */
[----:B------:R-:W3:Y:S01]  /*15c90*/  LDL.LU R45, [R1+0x43c] ;  /* 0x00043c00012d7983 */ /* 0x000ee20000300800 */
[----:B-----5:R-:W-:Y:S01]  /*15ca0*/  ISETP.LT.AND P1, PT, R42, UR6, !P0 ;  /* 0x000000062a007c0c */ /* 0x020fe2000c721270 */
[----:B------:R-:W5:Y:S02]  /*15cb0*/  LDCU UR6, c[0x0][0x39c] ;  /* 0x00007380ff0677ac */ /* 0x000f640008000800 */
[----:B------:R-:W5:Y:S04]  /*15cc0*/  LDL.LU R42, [R1+0x444] ;  /* 0x00044400012a7983 */ /* 0x000f680000300800 */
[----:B------:R-:W5:Y:S01]  /*15cd0*/  LDL.LU R41, [R1+0x360] ;  /* 0x0003600001297983 */ /* 0x000f620000300800 */
[----:B-1----:R-:W-:-:S04]  /*15ce0*/  LEA R22, P5, R36, R3, 0x1 ;  /* 0x0000000324167211 */ /* 0x002fc800078a08ff */
[----:B------:R-:W-:Y:S01]  /*15cf0*/  LEA.HI.X.SX32 R23, R36, R2, 0x1, P5 ;  /* 0x0000000224177211 */ /* 0x000fe200028f0eff */
[----:B------:R-:W-:-:S04]  /*15d00*/  IMAD R36, R74, 0x2, R36 ;  /* 0x000000024a247824 */ /* 0x000fc800078e0224 */
[----:B------:R-:W-:Y:S01]  /*15d10*/  IMAD R0, R74, 0x2, R36 ;  /* 0x000000024a007824 */ /* 0x000fe200078e0224 */
[CC--:B--2---:R-:W-:Y:S01]  /*15d20*/  LEA R20, P5, R36.reuse, R3.reuse, 0x1 ;  /* 0x0000000324147211 */ /* 0x0c4fe200078a08ff */
[----:B------:R1:W-:Y:S03]  /*15d30*/  @P4 STG.E.U16 desc[UR20][R22.64], R39 ;  /* 0x0000002716004986 */ /* 0x0003e6000c101514 */
[----:B------:R-:W-:Y:S01]  /*15d40*/  LEA.HI.X.SX32 R21, R36, R2, 0x1, P5 ;  /* 0x0000000224157211 */ /* 0x000fe200028f0eff */
[----:B------:R-:W-:Y:S01]  /*15d50*/  IMAD R36, R74, 0x2, R0 ;  /* 0x000000024a247824 */ /* 0x000fe200078e0200 */
[----:B------:R-:W-:Y:S02]  /*15d60*/  PRMT R38, R39, 0x7632, R38 ;  /* 0x0000763227267816 */ /* 0x000fe40000000026 */
[----:B-1----:R-:W-:-:S04]  /*15d70*/  LEA R22, P5, R0, R3, 0x1 ;  /* 0x0000000300167211 */ /* 0x002fc800078a08ff */
[----:B------:R-:W-:Y:S01]  /*15d80*/  LEA.HI.X.SX32 R23, R0, R2, 0x1, P5 ;  /* 0x0000000200177211 */ /* 0x000fe200028f0eff */
[----:B------:R-:W-:Y:S01]  /*15d90*/  IMAD R0, R74, 0x2, R36 ;  /* 0x000000024a007824 */ /* 0x000fe200078e0224 */
[----:B------:R1:W-:Y:S04]  /*15da0*/  @P3 STG.E.U16 desc[UR20][R20.64], R38 ;  /* 0x0000002614003986 */ /* 0x0003e8000c101514 */
[----:B------:R2:W-:Y:S01]  /*15db0*/  @P2 STG.E.U16 desc[UR20][R22.64], R48 ;  /* 0x0000003016002986 */ /* 0x0005e2000c101514 */
[----:B------:R-:W-:Y:S02]  /*15dc0*/  PRMT R37, R48, 0x7632, R37 ;  /* 0x0000763230257816 */ /* 0x000fe40000000025 */
[----:B0-----:R-:W-:Y:S01]  /*15dd0*/  ISETP.LT.AND P4, PT, R46, UR7, !P0 ;  /* 0x000000072e007c0c */ /* 0x001fe2000c781270 */
[----:B------:R-:W0:Y:S01]  /*15de0*/  LDCU UR7, c[0x0][0x39c] ;  /* 0x00007380ff0777ac */ /* 0x000e220008000800 */
[----:B-1----:R-:W-:-:S02]  /*15df0*/  LEA R20, P3, R36, R3, 0x1 ;  /* 0x0000000324147211 */ /* 0x002fc400078608ff */
[----:B--2---:R-:W-:Y:S02]  /*15e00*/  LEA R22, P5, R0, R3, 0x1 ;  /* 0x0000000300167211 */ /* 0x004fe400078a08ff */
[-C--:B------:R-:W-:Y:S02]  /*15e10*/  LEA.HI.X.SX32 R21, R36, R2.reuse, 0x1, P3 ;  /* 0x0000000224157211 */ /* 0x080fe400018f0eff */
[----:B------:R-:W-:Y:S01]  /*15e20*/  LEA.HI.X.SX32 R23, R0, R2, 0x1, P5 ;  /* 0x0000000200177211 */ /* 0x000fe200028f0eff */
[----:B------:R-:W-:Y:S01]  /*15e30*/  IMAD R0, R74, 0x2, R0 ;  /* 0x000000024a007824 */ /* 0x000fe200078e0200 */
[----:B---3--:R-:W-:Y:S01]  /*15e40*/  ISETP.LT.AND P3, PT, R44, UR4, !P0 ;  /* 0x000000042c007c0c */ /* 0x008fe2000c761270 */
[----:B------:R-:W1:Y:S01]  /*15e50*/  LDCU UR4, c[0x0][0x39c] ;  /* 0x00007380ff0477ac */ /* 0x000e620008000800 */
[----:B------:R-:W2:Y:S01]  /*15e60*/  LDL.LU R44, [R1+0x454] ;  /* 0x00045400012c7983 */ /* 0x000ea20000300800 */
[----:B------:R-:W-:-:S03]  /*15e70*/  IMAD R36, R74, 0x2, R0 ;  /* 0x000000024a247824 */ /* 0x000fc600078e0200 */
[----:B------:R3:W-:Y:S01]  /*15e80*/  @P1 STG.E.U16 desc[UR20][R20.64], R37 ;  /* 0x0000002514001986 */ /* 0x0007e2000c101514 */
[----:B------:R-:W-:-:S03]  /*15e90*/  PRMT R38, R49, 0x7632, R38 ;  /* 0x0000763231267816 */ /* 0x000fc60000000026 */
[----:B------:R-:W-:Y:S01]  /*15ea0*/  @P4 STG.E.U16 desc[UR20][R22.64], R49 ;  /* 0x0000003116004986 */ /* 0x000fe2000c101514 */
[C---:B---3--:R-:W-:Y:S02]  /*15eb0*/  LEA R20, P5, R0.reuse, R3, 0x1 ;  /* 0x0000000300147211 */ /* 0x048fe400078a08ff */
[----:B----4-:R-:W-:Y:S01]  /*15ec0*/  ISETP.LT.AND P2, PT, R43, UR5, !P0 ;  /* 0x000000052b007c0c */ /* 0x010fe2000c741270 */
[----:B------:R-:W2:Y:S01]  /*15ed0*/  LDCU UR5, c[0x0][0x39c] ;  /* 0x00007380ff0577ac */ /* 0x000ea20008000800 */
[----:B------:R-:W3:Y:S01]  /*15ee0*/  LDL.LU R43, [R1+0x450] ;  /* 0x00045000012b7983 */ /* 0x000ee20000300800 */
[----:B------:R-:W-:Y:S01]  /*15ef0*/  LEA.HI.X.SX32 R21, R0, R2, 0x1, P5 ;  /* 0x0000000200157211 */ /* 0x000fe200028f0eff */
[----:B------:R-:W-:-:S04]  /*15f00*/  IMAD R0, R74, 0x2, R36 ;  /* 0x000000024a007824 */ /* 0x000fc800078e0224 */
[----:B------:R4:W-:Y:S02]  /*15f10*/  @P3 STG.E.U16 desc[UR20][R20.64], R38 ;  /* 0x0000002614003986 */ /* 0x0009e4000c101514 */
[CC--:B----4-:R-:W-:Y:S02]  /*15f20*/  LEA R20, P3, R0.reuse, R3.reuse, 0x1 ;  /* 0x0000000300147211 */ /* 0x0d0fe400078608ff */
[----:B-----5:R-:W-:Y:S01]  /*15f30*/  ISETP.LT.AND P1, PT, R45, UR6, !P0 ;  /* 0x000000062d007c0c */ /* 0x020fe2000c721270 */
[----:B------:R-:W3:Y:S01]  /*15f40*/  LDCU UR6, c[0x0][0x39c] ;  /* 0x00007380ff0677ac */ /* 0x000ee20008000800 */
[----:B------:R-:W4:Y:S01]  /*15f50*/  LDL.LU R45, [R1+0x458] ;  /* 0x00045800012d7983 */ /* 0x000f220000300800 */
[----:B------:R-:W-:Y:S02]  /*15f60*/  LEA.HI.X.SX32 R21, R0, R2, 0x1, P3 ;  /* 0x0000000200157211 */ /* 0x000fe400018f0eff */
[----:B0-----:R-:W-:Y:S01]  /*15f70*/  ISETP.LT.AND P4, PT, R42, UR7, !P0 ;  /* 0x000000072a007c0c */ /* 0x001fe2000c781270 */
[----:B------:R-:W4:Y:S01]  /*15f80*/  LDCU UR7, c[0x0][0x39c] ;  /* 0x00007380ff0777ac */ /* 0x000f220008000800 */
[----:B------:R-:W5:Y:S01]  /*15f90*/  LDL.LU R42, [R1+0x35c] ;  /* 0x00035c00012a7983 */ /* 0x000f620000300800 */
[----:B-1----:R-:W-:Y:S01]  /*15fa0*/  ISETP.LT.AND P3, PT, R41, UR4, !P0 ;  /* 0x0000000429007c0c */ /* 0x002fe2000c761270 */
[----:B------:R-:W5:Y:S02]  /*15fb0*/  LDCU UR4, c[0x0][0x39c] ;  /* 0x00007380ff0477ac */ /* 0x000f640008000800 */
[----:B------:R-:W5:Y:S01]  /*15fc0*/  LDL.LU R41, [R1+0x45c] ;  /* 0x00045c0001297983 */ /* 0x000f620000300800 */
[----:B------:R-:W-:-:S04]  /*15fd0*/  LEA R22, P5, R36, R3, 0x1 ;  /* 0x0000000324167211 */ /* 0x000fc800078a08ff */
[----:B------:R-:W-:Y:S01]  /*15fe0*/  LEA.HI.X.SX32 R23, R36, R2, 0x1, P5 ;  /* 0x0000000224177211 */ /* 0x000fe200028f0eff */
[----:B------:R-:W-:-:S04]  /*15ff0*/  IMAD R36, R74, 0x2, R0 ;  /* 0x000000024a247824 */ /* 0x000fc800078e0200 */
[----:B------:R0:W-:Y:S01]  /*16000*/  @P2 STG.E.U16 desc[UR20][R22.64], R50 ;  /* 0x0000003216002986 */ /* 0x0001e2000c101514 */
[----:B------:R-:W-:Y:S02]  /*16010*/  PRMT R37, R50, 0x7632, R37 ;  /* 0x0000763232257816 */ /* 0x000fe40000000025 */
[----:B0-----:R-:W-:-:S04]  /*16020*/  LEA R22, P5, R36, R3, 0x1 ;  /* 0x0000000324167211 */ /* 0x001fc800078a08ff */
[----:B------:R-:W-:Y:S01]  /*16030*/  LEA.HI.X.SX32 R23, R36, R2, 0x1, P5 ;  /* 0x0000000224177211 */ /* 0x000fe200028f0eff */
[C---:B------:R-:W-:Y:S01]  /*16040*/  IMAD R36, R74.reuse, 0x2, R36 ;  /* 0x000000024a247824 */ /* 0x040fe200078e0224 */
[----:B------:R0:W-:Y:S03]  /*16050*/  @P1 STG.E.U16 desc[UR20][R20.64], R37 ;  /* 0x0000002514001986 */ /* 0x0001e6000c101514 */
[----:B------:R-:W-:Y:S01]  /*16060*/  IMAD R0, R74, 0x2, R36 ;  /* 0x000000024a007824 */ /* 0x000fe200078e0224 */
[----:B------:R-:W-:Y:S01]  /*16070*/  PRMT R38, R51, 0x7632, R38 ;  /* 0x0000763233267816 */ /* 0x000fe20000000026 */
[----:B------:R1:W-:Y:S01]  /*16080*/  @P4 STG.E.U16 desc[UR20][R22.64], R51 ;  /* 0x0000003316004986 */ /* 0x0003e2000c101514 */
[----:B0-----:R-:W-:-:S04]  /*16090*/  LEA R20, P5, R36, R3, 0x1 ;  /* 0x0000000324147211 */ /* 0x001fc800078a08ff */
[-C--:B------:R-:W-:Y:S02]  /*160a0*/  LEA.HI.X.SX32 R21, R36, R2.reuse, 0x1, P5 ;  /* 0x0000000224157211 */ /* 0x080fe400028f0eff */
[----:B--2---:R-:W-:Y:S01]  /*160b0*/  ISETP.LT.AND P2, PT, R44, UR5, !P0 ;  /* 0x000000052c007c0c */ /* 0x004fe2000c741270 */
[----:B------:R-:W0:Y:S01]  /*160c0*/  LDCU UR5, c[0x0][0x39c] ;  /* 0x00007380ff0577ac */ /* 0x000e220008000800 */
[----:B------:R-:W2:Y:S01]  /*160d0*/  LDL.LU R44, [R1+0x44c] ;  /* 0x00044c00012c7983 */ /* 0x000ea20000300800 */
[----:B------:R-:W-:Y:S01]  /*160e0*/  IMAD R36, R74, 0x2, R0 ;  /* 0x000000024a247824 */ /* 0x000fe200078e0200 */
[C---:B-1----:R-:W-:Y:S02]  /*160f0*/  LEA R22, P5, R0.reuse, R3, 0x1 ;  /* 0x0000000300167211 */ /* 0x042fe400078a08ff */
[----:B------:R1:W-:Y:S02]  /*16100*/  @P3 STG.E.U16 desc[UR20][R20.64], R38 ;  /* 0x0000002614003986 */ /* 0x0003e4000c101514 */
[----:B------:R-:W-:-:S02]  /*16110*/  LEA.HI.X.SX32 R23, R0, R2, 0x1, P5 ;  /* 0x0000000200177211 */ /* 0x000fc400028f0eff */
[----:B---3--:R-:W-:Y:S02]  /*16120*/  ISETP.LT.AND P1, PT, R43, UR6, !P0 ;  /* 0x000000062b007c0c */ /* 0x008fe4000c721270 */
[C---:B-1----:R-:W-:Y:S01]  /*16130*/  LEA R20, P3, R36.reuse, R3, 0x1 ;  /* 0x0000000324147211 */ /* 0x042fe200078608ff */
[----:B------:R-:W3:Y:S01]  /*16140*/  LDL.LU R43, [R1+0x448] ;  /* 0x00044800012b7983 */ /* 0x000ee20000300800 */
[----:B------:R-:W2:Y:S02]  /*16150*/  LDCU UR6, c[0x0][0x39c] ;  /* 0x00007380ff0677ac */ /* 0x000ea40008000800 */
[----:B------:R-:W-:Y:S01]  /*16160*/  LEA.HI.X.SX32 R21, R36, R2, 0x1, P3 ;  /* 0x0000000224157211 */ /* 0x000fe200018f0eff */
[----:B------:R1:W-:Y:S01]  /*16170*/  @P2 STG.E.U16 desc[UR20][R22.64], R52 ;  /* 0x0000003416002986 */ /* 0x0003e2000c101514 */
[----:B----4-:R-:W-:Y:S01]  /*16180*/  ISETP.LT.AND P4, PT, R45, UR7, !P0 ;  /* 0x000000072d007c0c */ /* 0x010fe2000c781270 */
[----:B------:R-:W3:Y:S02]  /*16190*/  LDCU UR7, c[0x0][0x39c] ;  /* 0x00007380ff0777ac */ /* 0x000ee40008000800 */
[----:B------:R-:W4:Y:S01]  /*161a0*/  LDL.LU R45, [R1+0x358] ;  /* 0x00035800012d7983 */ /* 0x000f220000300800 */
[----:B-----5:R-:W-:Y:S01]  /*161b0*/  ISETP.LT.AND P3, PT, R42, UR4, !P0 ;  /* 0x000000042a007c0c */ /* 0x020fe2000c761270 */
[----:B------:R-:W-:-:S02]  /*161c0*/  IMAD R0, R74, 0x2, R36 ;  /* 0x000000024a007824 */ /* 0x000fc400078e0224 */
[----:B------:R-:W5:Y:S01]  /*161d0*/  LDL.LU R42, [R1+0x438] ;  /* 0x00043800012a7983 */ /* 0x000f620000300800 */
[----:B------:R-:W-:Y:S01]  /*161e0*/  PRMT R37, R52, 0x7632, R37 ;  /* 0x0000763234257816 */ /* 0x000fe20000000025 */
[----:B------:R-:W4:Y:S01]  /*161f0*/  LDCU UR4, c[0x0][0x39c] ;  /* 0x00007380ff0477ac */ /* 0x000f220008000800 */
[----:B0-----:R-:W-:Y:S02]  /*16200*/  ISETP.LT.AND P2, PT, R41, UR5, !P0 ;  /* 0x0000000529007c0c */ /* 0x001fe4000c741270 */
[----:B------:R-:W5:Y:S01]  /*16210*/  LDL.LU R41, [R1+0x434] ;  /* 0x0004340001297983 */ /* 0x000f620000300800 */
[C---:B-1----:R-:W-:Y:S01]  /*16220*/  LEA R22, P5, R0.reuse, R3, 0x1 ;  /* 0x0000000300167211 */ /* 0x042fe200078a08ff */
[----:B------:R-:W5:Y:S03]  /*16230*/  LDCU UR5, c[0x0][0x39c] ;  /* 0x00007380ff0577ac */ /* 0x000f660008000800 */
[----:B------:R-:W-:Y:S01]  /*16240*/  LEA.HI.X.SX32 R23, R0, R2, 0x1, P5 ;  /* 0x0000000200177211 */ /* 0x000fe200028f0eff */
[C---:B------:R-:W-:Y:S01]  /*16250*/  IMAD R0, R74.reuse, 0x2, R0 ;  /* 0x000000024a007824 */ /* 0x040fe200078e0200 */
[----:B------:R0:W-:Y:S03]  /*16260*/  @P1 STG.E.U16 desc[UR20][R20.64], R37 ;  /* 0x0000002514001986 */ /* 0x0001e6000c101514 */
[----:B------:R-:W-:Y:S01]  /*16270*/  IMAD R36, R74, 0x2, R0 ;  /* 0x000000024a247824 */ /* 0x000fe200078e0200 */
[----:B------:R1:W-:Y:S01]  /*16280*/  @P4 STG.E.U16 desc[UR20][R22.64], R53 ;  /* 0x0000003516004986 */ /* 0x0003e2000c101514 */
[----:B------:R-:W-:-:S02]  /*16290*/  PRMT R38, R53, 0x7632, R38 ;  /* 0x0000763235267816 */ /* 0x000fc40000000026 */
[----:B0-----:R-:W-:-:S04]  /*162a0*/  LEA R20, P5, R0, R3, 0x1 ;  /* 0x0000000300147211 */ /* 0x001fc800078a08ff */
[----:B------:R-:W-:Y:S01]  /*162b0*/  LEA.HI.X.SX32 R21, R0, R2, 0x1, P5 ;  /* 0x0000000200157211 */ /* 0x000fe200028f0eff */
[----:B------:R-:W-:Y:S01]  /*162c0*/  IMAD R0, R74, 0x2, R36 ;  /* 0x000000024a007824 */ /* 0x000fe200078e0224 */
[----:B-1----:R-:W-:-:S03]  /*162d0*/  LEA R22, P5, R36, R3, 0x1 ;  /* 0x0000000324167211 */ /* 0x002fc600078a08ff */
[----:B------:R0:W-:Y:S01]  /*162e0*/  @P3 STG.E.U16 desc[UR20][R20.64], R38 ;  /* 0x0000002614003986 */ /* 0x0001e2000c101514 */
[-C--:B------:R-:W-:Y:S02]  /*162f0*/  LEA.HI.X.SX32 R23, R36, R2.reuse, 0x1, P5 ;  /* 0x0000000224177211 */ /* 0x080fe400028f0eff */
[----:B------:R-:W-:Y:S02]  /*16300*/  PRMT R37, R54, 0x7632, R37 ;  /* 0x0000763236257816 */ /* 0x000fe40000000025 */
[----:B0-----:R-:W-:Y:S02]  /*16310*/  LEA R20, P3, R0, R3, 0x1 ;  /* 0x0000000300147211 */ /* 0x001fe400078608ff */
[----:B--2---:R-:W-:Y:S01]  /*16320*/  ISETP.LT.AND P1, PT, R44, UR6, !P0 ;  /* 0x000000062c007c0c */ /* 0x004fe2000c721270 */
[----:B------:R-:W0:Y:S01]  /*16330*/  LDCU UR6, c[0x0][0x39c] ;  /* 0x00007380ff0677ac */ /* 0x000e220008000800 */
[----:B------:R-:W2:Y:S01]  /*16340*/  LDL.LU R44, [R1+0x424] ;  /* 0x00042400012c7983 */ /* 0x000ea20000300800 */
[----:B------:R-:W-:-:S03]  /*16350*/  LEA.HI.X.SX32 R21, R0, R2, 0x1, P3 ;  /* 0x0000000200157211 */ /* 0x000fc600018f0eff */
[----:B------:R1:W-:Y:S01]  /*16360*/  @P2 STG.E.U16 desc[UR20][R22.64], R54 ;  /* 0x0000003616002986 */ /* 0x0003e2000c101514 */
[----:B---3--:R-:W-:-:S06]  /*16370*/  ISETP.LT.AND P4, PT, R43, UR7, !P0 ;  /* 0x000000072b007c0c */ /* 0x008fcc000c781270 */
[----:B------:R3:W-:Y:S01]  /*16380*/  @P1 STG.E.U16 desc[UR20][R20.64], R37 ;  /* 0x0000002514001986 */ /* 0x0007e2000c101514 */
[----:B------:R-:W-:Y:S01]  /*16390*/  IMAD R36, R74, 0x2, R0 ;  /* 0x000000024a247824 */ /* 0x000fe200078e0200 */
[----:B------:R-:W2:Y:S02]  /*163a0*/  LDCU UR7, c[0x0][0x39c] ;  /* 0x00007380ff0777ac */ /* 0x000ea40008000800 */
[----:B------:R-:W2:Y:S01]  /*163b0*/  LDL.LU R43, [R1+0x354] ;  /* 0x00035400012b7983 */ /* 0x000ea20000300800 */
[----:B----4-:R-:W-:Y:S01]  /*163c0*/  ISETP.LT.AND P3, PT, R45, UR4, !P0 ;  /* 0x000000042d007c0c */ /* 0x010fe2000c761270 */
[----:B------:R-:W4:Y:S02]  /*163d0*/  LDCU UR4, c[0x0][0x39c] ;  /* 0x00007380ff0477ac */ /* 0x000f240008000800 */
[----:B------:R-:W2:Y:S01]  /*163e0*/  LDL.LU R45, [R1+0x420] ;  /* 0x00042000012d7983 */ /* 0x000ea20000300800 */
[----:B-----5:R-:W-:Y:S01]  /*163f0*/  ISETP.LT.AND P2, PT, R42, UR5, !P0 ;  /* 0x000000052a007c0c */ /* 0x020fe2000c741270 */
[----:B------:R-:W5:Y:S02]  /*16400*/  LDCU UR5, c[0x0][0x39c] ;  /* 0x00007380ff0577ac */ /* 0x000f640008000800 */
[----:B------:R-:W2:Y:S01]  /*16410*/  LDL.LU R42, [R1+0x410] ;  /* 0x00041000012a7983 */ /* 0x000ea20000300800 */
[----:B0-----:R-:W-:Y:S01]  /*16420*/  ISETP.LT.AND P1, PT, R41, UR6, !P0 ;  /* 0x0000000629007c0c */ /* 0x001fe2000c721270 */
[----:B------:R-:W0:Y:S02]  /*16430*/  LDCU UR6, c[0x0][0x39c] ;  /* 0x00007380ff0677ac */ /* 0x000e240008000800 */
[----:B------:R-:W2:Y:S01]  /*16440*/  LDL.LU R41, [R1+0x40c] ;  /* 0x00040c0001297983 */ /* 0x000ea20000300800 */
[----:B-1----:R-:W-:-:S04]  /*16450*/  LEA R22, P5, R36, R3, 0x1 ;  /* 0x0000000324167211 */ /* 0x002fc800078a08ff */
[----:B------:R-:W-:Y:S01]  /*16460*/  LEA.HI.X.SX32 R23, R36, R2, 0x1, P5 ;  /* 0x0000000224177211 */ /* 0x000fe200028f0eff */
[----:B------:R-:W-:Y:S01]  /*16470*/  IMAD R36, R74, 0x2, R36 ;  /* 0x000000024a247824 */ /* 0x000fe200078e0224 */
[----:B------:R-:W-:-:S03]  /*16480*/  PRMT R38, R55, 0x7632, R38 ;  /* 0x0000763237267816 */ /* 0x000fc60000000026 */
[----:B------:R-:W-:Y:S01]  /*16490*/  IMAD R0, R74, 0x2, R36 ;  /* 0x000000024a007824 */ /* 0x000fe200078e0224 */
[----:B---3--:R-:W-:-:S04]  /*164a0*/  LEA R20, P5, R36, R3, 0x1 ;  /* 0x0000000324147211 */ /* 0x008fc800078a08ff */
[-C--:B------:R-:W-:Y:S01]  /*164b0*/  LEA.HI.X.SX32 R21, R36, R2.reuse, 0x1, P5 ;  /* 0x0000000224157211 */ /* 0x080fe200028f0eff */
[----:B------:R-:W-:Y:S01]  /*164c0*/  IMAD R36, R74, 0x2, R0 ;  /* 0x000000024a247824 */ /* 0x000fe200078e0200 */
[----:B------:R1:W-:Y:S04]  /*164d0*/  @P4 STG.E.U16 desc[UR20][R22.64], R55 ;  /* 0x0000003716004986 */ /* 0x0003e8000c101514 */
[----:B------:R3:W-:Y:S01]  /*164e0*/  @P3 STG.E.U16 desc[UR20][R20.64], R38 ;  /* 0x0000002614003986 */ /* 0x0007e2000c101514 */
[-C--:B-1----:R-:W-:Y:S02]  /*164f0*/  LEA R22, P5, R0, R3.reuse, 0x1 ;  /* 0x0000000300167211 */ /* 0x082fe400078a08ff */
[----:B---3--:R-:W-:Y:S02]  /*16500*/  LEA R20, P3, R36, R3, 0x1 ;  /* 0x0000000324147211 */ /* 0x008fe400078608ff */
[----:B------:R-:W-:-:S02]  /*16510*/  LEA.HI.X.SX32 R23, R0, R2, 0x1, P5 ;  /* 0x0000000200177211 */ /* 0x000fc400028f0eff */
[----:B------:R-:W-:Y:S01]  /*16520*/  LEA.HI.X.SX32 R21, R36, R2, 0x1, P3 ;  /* 0x0000000224157211 */ /* 0x000fe200018f0eff */
[----:B------:R-:W-:Y:S02]  /*16530*/  IMAD R0, R74, 0x2, R36 ;  /* 0x000000024a007824 */ /* 0x000fe400078e0224 */
[----:B------:R1:W-:Y:S01]  /*16540*/  @P2 STG.E.U16 desc[UR20][R22.64], R56 ;  /* 0x0000003816002986 */ /* 0x0003e2000c101514 */
[----:B--2---:R-:W-:Y:S01]  /*16550*/  ISETP.LT.AND P4, PT, R44, UR7, !P0 ;  /* 0x000000072c007c0c */ /* 0x004fe2000c781270 */
[----:B------:R-:W2:Y:S02]  /*16560*/  LDCU UR7, c[0x0][0x39c] ;  /* 0x00007380ff0777ac */ /* 0x000ea40008000800 */
[----:B------:R-:W3:Y:S01]  /*16570*/  LDL.LU R44, [R1+0x350] ;  /* 0x00035000012c7983 */ /* 0x000ee20000300800 */
[----:B-1----:R-:W-:Y:S02]  /*16580*/  LEA R22, P5, R0, R3, 0x1 ;  /* 0x0000000300167211 */ /* 0x002fe400078a08ff */
[----:B------:R-:W-:-:S02]  /*16590*/  PRMT R37, R56, 0x7632, R37 ;  /* 0x0000763238257816 */ /* 0x000fc40000000025 */
[----:B------:R-:W-:-:S03]  /*165a0*/  LEA.HI.X.SX32 R23, R0, R2, 0x1, P5 ;  /* 0x0000000200177211 */ /* 0x000fc600028f0eff */
[----:B------:R1:W-:Y:S01]  /*165b0*/  @P1 STG.E.U16 desc[UR20][R20.64], R37 ;  /* 0x0000002514001986 */ /* 0x0003e2000c101514 */
[----:B----4-:R-:W-:-:S03]  /*165c0*/  ISETP.LT.AND P3, PT, R43, UR4, !P0 ;  /* 0x000000042b007c0c */ /* 0x010fc6000c761270 */
[----:B------:R4:W-:Y:S01]  /*165d0*/  @P4 STG.E.U16 desc[UR20][R22.64], R57 ;  /* 0x0000003916004986 */ /* 0x0009e2000c101514 */
[----:B-----5:R-:W-:-:S03]  /*165e0*/  ISETP.LT.AND P2, PT, R45, UR5, !P0 ;  /* 0x000000052d007c0c */ /* 0x020fc6000c741270 */
[----:B------:R-:W5:Y:S01]  /*165f0*/  LDL.LU R43, [R1+0x3e0] ;  /* 0x0003e000012b7983 */ /* 0x000f620000300800 */
[----:B------:R-:W-:Y:S01]  /*16600*/  IMAD R0, R74, 0x2, R0 ;  /* 0x000000024a007824 */ /* 0x000fe200078e0200 */
[----:B------:R-:W3:Y:S02]  /*16610*/  LDCU UR4, c[0x0][0x39c] ;  /* 0x00007380ff0477ac */ /* 0x000ee40008000800 */
[----:B------:R-:W5:Y:S01]  /*16620*/  LDL.LU R45, [R1+0x3dc] ;  /* 0x0003dc00012d7983 */ /* 0x000f620000300800 */
[----:B0-----:R-:W-:Y:S02]  /*16630*/  ISETP.LT.AND P1, PT, R42, UR6, !P0 ;  /* 0x000000062a007c0c */ /* 0x001fe4000c721270 */
[----:B--2---:R-:W-:Y:S01]  /*16640*/  ISETP.LT.AND P4, PT, R41, UR7, !P0 ;  /* 0x0000000729007c0c */ /* 0x004fe2000c781270 */
[----:B------:R-:W2:Y:S01]  /*16650*/  LDL.LU R42, [R1+0x3d8] ;  /* 0x0003d800012a7983 */ /* 0x000ea20000300800 */
[-C--:B-1----:R-:W-:Y:S01]  /*16660*/  LEA R20, P5, R0, R3.reuse, 0x1 ;  /* 0x0000000300147211 */ /* 0x082fe200078a08ff */
[----:B------:R-:W-:Y:S01]  /*16670*/  IMAD R36, R74, 0x2, R0 ;  /* 0x000000024a247824 */ /* 0x000fe200078e0200 */
[----:B------:R-:W5:Y:S01]  /*16680*/  LDCU UR5, c[0x0][0x39c] ;  /* 0x00007380ff0577ac */ /* 0x000f620008000800 */
[----:B------:R-:W2:Y:S01]  /*16690*/  LDL.LU R41, [R1+0x348] ;  /* 0x0003480001297983 */ /* 0x000ea20000300800 */
[----:B------:R-:W-:Y:S01]  /*166a0*/  LEA.HI.X.SX32 R21, R0, R2, 0x1, P5 ;  /* 0x0000000200157211 */ /* 0x000fe200028f0eff */
[----:B------:R-:W-:Y:S01]  /*166b0*/  IMAD R0, R74, 0x2, R36 ;  /* 0x000000024a007824 */ /* 0x000fe200078e0224 */
[----:B------:R-:W-:Y:S01]  /*166c0*/  PRMT R38, R57, 0x7632, R38 ;  /* 0x0000763239267816 */ /* 0x000fe20000000026 */
[----:B------:R-:W2:Y:S01]  /*166d0*/  LDCU UR7, c[0x0][0x39c] ;  /* 0x00007380ff0777ac */ /* 0x000ea20008000800 */
[----:B----4-:R-:W-:-:S03]  /*166e0*/  LEA R22, P5, R36, R3, 0x1 ;  /* 0x0000000324167211 */ /* 0x010fc600078a08ff */
[----:B------:R0:W-:Y:S01]  /*166f0*/  @P3 STG.E.U16 desc[UR20][R20.64], R38 ;  /* 0x0000002614003986 */ /* 0x0001e2000c101514 */
[----:B------:R-:W-:Y:S01]  /*16700*/  LEA.HI.X.SX32 R23, R36, R2, 0x1, P5 ;  /* 0x0000000224177211 */ /* 0x000fe200028f0eff */
[----:B------:R-:W-:Y:S01]  /*16710*/  IMAD R36, R74, 0x2, R0 ;  /* 0x000000024a247824 */ /* 0x000fe200078e0200 */
[----:B------:R-:W-:Y:S01]  /*16720*/  PRMT R37, R58, 0x7632, R37 ;  /* 0x000076323a257816 */ /* 0x000fe20000000025 */
[----:B------:R-:W1:Y:S02]  /*16730*/  LDCU UR6, c[0x0][0x39c] ;  /* 0x00007380ff0677ac */ /* 0x000e640008000800 */
[----:B------:R4:W-:Y:S01]  /*16740*/  @P2 STG.E.U16 desc[UR20][R22.64], R58 ;  /* 0x0000003a16002986 */ /* 0x0009e2000c101514 */
[----:B0-----:R-:W-:-:S04]  /*16750*/  LEA R20, P3, R0, R3, 0x1 ;  /* 0x0000000300147211 */ /* 0x001fc800078608ff */
[----:B------:R-:W-:Y:S02]  /*16760*/  LEA.HI.X.SX32 R21, R0, R2, 0x1, P3 ;  /* 0x0000000200157211 */ /* 0x000fe400018f0eff */
[----:B----4-:R-:W-:-:S04]  /*16770*/  LEA R22, P5, R36, R3, 0x1 ;  /* 0x0000000324167211 */ /* 0x010fc800078a08ff */
[-C--:B------:R-:W-:Y:S01]  /*16780*/  LEA.HI.X.SX32 R23, R36, R2.reuse, 0x1, P5 ;  /* 0x0000000224177211 */ /* 0x080fe200028f0eff */
[----:B------:R-:W-:Y:S01]  /*16790*/  IMAD R36, R74, 0x2, R36 ;  /* 0x000000024a247824 */ /* 0x000fe200078e0224 */
[----:B------:R0:W-:Y:S01]  /*167a0*/  @P1 STG.E.U16 desc[UR20][R20.64], R37 ;  /* 0x0000002514001986 */ /* 0x0001e2000c101514 */
[----:B---3--:R-:W-:Y:S01]  /*167b0*/  ISETP.LT.AND P3, PT, R44, UR4, !P0 ;  /* 0x000000042c007c0c */ /* 0x008fe2000c761270 */
[----:B------:R-:W3:Y:S02]  /*167c0*/  LDCU UR4, c[0x0][0x39c] ;  /* 0x00007380ff0477ac */ /* 0x000ee40008000800 */
[----:B------:R-:W4:Y:S01]  /*167d0*/  LDL.LU R44, [R1+0x3d4] ;  /* 0x0003d400012c7983 */ /* 0x000f220000300800 */
[C---:B0-----:R-:W-:Y:S02]  /*167e0*/  LEA R20, P5, R36.reuse, R3, 0x1 ;  /* 0x0000000324147211 */ /* 0x041fe400078a08ff */
[----:B------:R-:W-:Y:S02]  /*167f0*/  PRMT R37, R59, 0x7632, R37 ;  /* 0x000076323b257816 */ /* 0x000fe40000000025 */
[----:B------:R-:W-:Y:S01]  /*16800*/  LEA.HI.X.SX32 R21, R36, R2, 0x1, P5 ;  /* 0x0000000224157211 */ /* 0x000fe200028f0eff */
[----:B------:R0:W-:Y:S04]  /*16810*/  @P4 STG.E.U16 desc[UR20][R22.64], R59 ;  /* 0x0000003b16004986 */ /* 0x0001e8000c101514 */
[----:B------:R0:W-:Y:S01]  /*16820*/  @P3 STG.E.U16 desc[UR20][R20.64], R37 ;  /* 0x0000002514003986 */ /* 0x0001e2000c101514 */
[----:B-----5:R-:W-:Y:S01]  /*16830*/  ISETP.LT.AND P2, PT, R43, UR5, !P0 ;  /* 0x000000052b007c0c */ /* 0x020fe2000c741270 */
[----:B------:R-:W-:-:S02]  /*16840*/  IMAD R0, R74, 0x2, R36 ;  /* 0x000000024a007824 */ /* 0x000fc400078e0224 */
[----:B------:R-:W5:Y:S01]  /*16850*/  LDL.LU R43, [R1+0x3d0] ;  /* 0x0003d000012b7983 */ /* 0x000f620000300800 */
[----:B------:R-:W4:Y:S03]  /*16860*/  LDCU UR5, c[0x0][0x39c] ;  /* 0x00007380ff0577ac */ /* 0x000f260008000800 */
[----:B------:R-:W5:Y:S01]  /*16870*/  LDL.LU R38, [R1+0x3cc] ;  /* 0x0003cc0001267983 */ /* 0x000f620000300800 */
[----:B--2---:R-:W-:Y:S02]  /*16880*/  ISETP.LT.AND P4, PT, R42, UR7, !P0 ;  /* 0x000000072a007c0c */ /* 0x004fe4000c781270 */
[----:B---3--:R-:W-:Y:S01]  /*16890*/  ISETP.LT.AND P3, PT, R41, UR4, !P0 ;  /* 0x0000000429007c0c */ /* 0x008fe2000c761270 */
[----:B------:R-:W2:Y:S01]  /*168a0*/  LDL.LU R42, [R1+0x344] ;  /* 0x00034400012a7983 */ /* 0x000ea20000300800 */
[-C--:B0-----:R-:W-:Y:S01]  /*168b0*/  LEA R22, P5, R0, R3.reuse, 0x1 ;  /* 0x0000000300167211 */ /* 0x081fe200078a08ff */
[----:B------:R-:W-:Y:S01]  /*168c0*/  IMAD R36, R74, 0x2, R0 ;  /* 0x000000024a247824 */ /* 0x000fe200078e0200 */
[----:B------:R-:W5:Y:S01]  /*168d0*/  LDCU UR7, c[0x0][0x39c] ;  /* 0x00007380ff0777ac */ /* 0x000f620008000800 */
[----:B------:R-:W3:Y:S01]  /*168e0*/  LDL.LU R41, [R1+0x4bc] ;  /* 0x0004bc0001297983 */ /* 0x000ee20000300800 */
[-C--:B------:R-:W-:Y:S01]  /*168f0*/  LEA.HI.X.SX32 R23, R0, R2.reuse, 0x1, P5 ;  /* 0x0000000200177211 */ /* 0x080fe200028f0eff */
[----:B------:R-:W-:Y:S01]  /*16900*/  IMAD R0, R74, 0x2, R36 ;  /* 0x000000024a007824 */ /* 0x000fe200078e0224 */
[----:B-1----:R-:W-:Y:S01]  /*16910*/  ISETP.LT.AND P1, PT, R45, UR6, !P0 ;  /* 0x000000062d007c0c */ /* 0x002fe2000c721270 */
[----:B------:R-:W0:Y:S01]  /*16920*/  LDCU UR6, c[0x0][0x39c] ;  /* 0x00007380ff0677ac */ /* 0x000e220008000800 */
[-C--:B------:R-:W-:Y:S01]  /*16930*/  LEA R20, P5, R36, R3.reuse, 0x1 ;  /* 0x0000000324147211 */ /* 0x080fe200078a08ff */
[----:B------:R1:W-:Y:S01]  /*16940*/  @P2 STG.E.U16 desc[UR20][R22.64], R32 ;  /* 0x0000002016002986 */ /* 0x0003e2000c101514 */
[----:B------:R-:W-:Y:S01]  /*16950*/  PRMT R39, R32, 0x7632, R39 ;  /* 0x0000763220277816 */ /* 0x000fe20000000027 */
[----:B------:R-:W2:Y:S01]  /*16960*/  LDCU UR4, c[0x0][0x39c] ;  /* 0x00007380ff0477ac */ /* 0x000ea20008000800 */
[----:B------:R-:W-:Y:S01]  /*16970*/  LEA.HI.X.SX32 R21, R36, R2, 0x1, P5 ;  /* 0x0000000224157211 */ /* 0x000fe200028f0eff */
[----:B------:R-:W3:Y:S01]  /*16980*/  LDL.LU R45, [R1+0x4c0] ;  /* 0x0004c000012d7983 */ /* 0x000ee20000300800 */
[----:B-1----:R-:W-:-:S04]  /*16990*/  LEA R22, P5, R0, R3, 0x1 ;  /* 0x0000000300167211 */ /* 0x002fc800078a08ff */
[-C--:B------:R-:W-:Y:S01]  /*169a0*/  LEA.HI.X.SX32 R23, R0, R2.reuse, 0x1, P5 ;  /* 0x0000000200177211 */ /* 0x080fe200028f0eff */
[----:B------:R-:W-:Y:S01]  /*169b0*/  IMAD R0, R74, 0x2, R0 ;  /* 0x000000024a007824 */ /* 0x000fe200078e0200 */
[----:B------:R1:W-:Y:S04]  /*169c0*/  @P1 STG.E.U16 desc[UR20][R20.64], R39 ;  /* 0x0000002714001986 */ /* 0x0003e8000c101514 */
[----:B------:R0:W-:Y:S01]  /*169d0*/  @P4 STG.E.U16 desc[UR20][R22.64], R33 ;  /* 0x0000002116004986 */ /* 0x0001e2000c101514 */
[C---:B------:R-:W-:Y:S02]  /*169e0*/  LEA R36, P4, R0.reuse, R3, 0x1 ;  /* 0x0000000300247211 */ /* 0x040fe400078808ff */
[----:B------:R-:W-:Y:S01]  /*169f0*/  PRMT R40, R33, 0x7632, R40 ;  /* 0x0000763221287816 */ /* 0x000fe20000000028 */
[----:B------:R-:W0:Y:S01]  /*16a00*/  LDS.128 R20, [R64+UR9] ;  /* 0x0000000940147984 */ /* 0x000e220008000c00 */
[----:B------:R-:W-:-:S02]  /*16a10*/  LEA.HI.X.SX32 R37, R0, R2, 0x1, P4 ;  /* 0x0000000200257211 */ /* 0x000fc400020f0eff */
[----:B----4-:R-:W-:Y:S01]  /*16a20*/  ISETP.LT.AND P2, PT, R44, UR5, !P0 ;  /* 0x000000052c007c0c */ /* 0x010fe2000c741270 */
[----:B------:R-:W3:Y:S01]  /*16a30*/  LDCU UR5, c[0x0][0x39c] ;  /* 0x00007380ff0577ac */ /* 0x000ee20008000800 */
[----:B------:R-:W4:Y:S04]  /*16a40*/  LDL.LU R44, [R1+0x4d0] ;  /* 0x0004d000012c7983 */ /* 0x000f280000300800 */
[----:B------:R0:W-:Y:S01]  /*16a50*/  @P3 STG.E.U16 desc[UR20][R36.64], R40 ;  /* 0x0000002824003986 */ /* 0x0001e2000c101514 */
[----:B-----5:R-:W-:Y:S01]  /*16a60*/  ISETP.LT.AND P5, PT, R38, UR7, !P0 ;  /* 0x0000000726007c0c */ /* 0x020fe2000c7a1270 */
[----:B------:R-:W-:Y:S01]  /*16a70*/  IMAD R38, R74, 0x2, R0 ;  /* 0x000000024a267824 */ /* 0x000fe200078e0200 */
[----:B0-----:R-:W-:Y:S01]  /*16a80*/  ISETP.LT.AND P1, PT, R43, UR6, !P0 ;  /* 0x000000062b007c0c */ /* 0x001fe2000c721270 */
[----:B------:R-:W0:Y:S01]  /*16a90*/  LDCU UR6, c[0x0][0x39c] ;  /* 0x00007380ff0677ac */ /* 0x000e220008000800 */
[----:B------:R-:W5:Y:S02]  /*16aa0*/  LDL.LU R43, [R1+0x340] ;  /* 0x00034000012b7983 */ /* 0x000f640000300800 */
[----:B------:R-:W-:-:S02]  /*16ab0*/  LEA R32, P4, R38, R3, 0x1 ;  /* 0x0000000326207211 */ /* 0x000fc400078808ff */
[----:B-1----:R-:W-:Y:S01]  /*16ac0*/  PRMT R39, R34, 0x7632, R39 ;  /* 0x0000763222277816 */ /* 0x002fe20000000027 */
[----:B------:R-:W1:Y:S01]  /*16ad0*/  LDS.128 R64, [R64+UR9+0x800] ;  /* 0x0008000940407984 */ /* 0x000e620008000c00 */
[----:B------:R-:W-:-:S05]  /*16ae0*/  LEA.HI.X.SX32 R33, R38, R2, 0x1, P4 ;  /* 0x0000000226217211 */ /* 0x000fca00020f0eff */
[----:B------:R0:W-:Y:S01]  /*16af0*/  @P2 STG.E.U16 desc[UR20][R32.64], R34 ;  /* 0x0000002220002986 */ /* 0x0001e2000c101514 */
[----:B--2---:R-:W-:Y:S01]  /*16b00*/  ISETP.LT.AND P3, PT, R42, UR4, !P0 ;  /* 0x000000042a007c0c */ /* 0x004fe2000c761270 */
[----:B------:R-:W-:Y:S02]  /*16b10*/  IMAD R0, R74, 0x2, R38 ;  /* 0x000000024a007824 */ /* 0x000fe400078e0226 */
[----:B------:R-:W2:Y:S01]  /*16b20*/  LDL.LU R42, [R1+0x4cc] ;  /* 0x0004cc00012a7983 */ /* 0x000ea20000300800 */
[----:B------:R-:W4:Y:S01]  /*16b30*/  LDCU UR4, c[0x0][0x39c] ;  /* 0x00007380ff0477ac */ /* 0x000f220008000800 */
[----:B---3--:R-:W-:Y:S02]  /*16b40*/  ISETP.LT.AND P2, PT, R41, UR5, !P0 ;  /* 0x0000000529007c0c */ /* 0x008fe4000c741270 */
[----:B------:R-:W3:Y:S01]  /*16b50*/  LDL.LU R41, [R1+0x4d4] ;  /* 0x0004d40001297983 */ /* 0x000ee20000300800 */
[-C--:B------:R-:W-:Y:S01]  /*16b60*/  LEA R36, P4, R0, R3.reuse, 0x1 ;  /* 0x0000000300247211 */ /* 0x080fe200078808ff */
[----:B------:R-:W-:Y:S01]  /*16b70*/  IMAD R38, R74, 0x2, R0 ;  /* 0x000000024a267824 */ /* 0x000fe200078e0200 */
[----:B0-----:R-:W-:Y:S01]  /*16b80*/  PRMT R34, R35, 0x7632, R34 ;  /* 0x0000763223227816 */ /* 0x001fe20000000022 */
[----:B------:R-:W5:Y:S01]  /*16b90*/  LDL.LU R40, [R1+0x4dc] ;  /* 0x0004dc0001287983 */ /* 0x000f620000300800 */
[-C--:B------:R-:W-:Y:S01]  /*16ba0*/  LEA.HI.X.SX32 R37, R0, R2.reuse, 0x1, P4 ;  /* 0x0000000200257211 */ /* 0x080fe200020f0eff */
[----:B------:R-:W-:Y:S01]  /*16bb0*/  IMAD R0, R74, 0x2, R38 ;  /* 0x000000024a007824 */ /* 0x000fe200078e0226 */
[CC--:B------:R-:W-:Y:S01]  /*16bc0*/  LEA R32, P4, R38.reuse, R3.reuse, 0x1 ;  /* 0x0000000326207211 */ /* 0x0c0fe200078808ff */
[----:B------:R-:W5:Y:S02]  /*16bd0*/  LDCU UR5, c[0x0][0x39c] ;  /* 0x00007380ff0577ac */ /* 0x000f640008000800 */
[----:B------:R0:W-:Y:S01]  /*16be0*/  @P1 STG.E.U16 desc[UR20][R36.64], R39 ;  /* 0x0000002724001986 */ /* 0x0001e2000c101514 */
[----:B------:R-:W-:Y:S01]  /*16bf0*/  LEA.HI.X.SX32 R33, R38, R2, 0x1, P4 ;  /* 0x0000000226217211 */ /* 0x000fe200020f0eff */
[----:B------:R-:W-:Y:S01]  /*16c00*/  IMAD R38, R74, 0x2, R0 ;  /* 0x000000024a267824 */ /* 0x000fe200078e0200 */
[----:B------:R-:W-:Y:S01]  /*16c10*/  ISETP.LT.AND P1, PT, R45, UR6, !P0 ;  /* 0x000000062d007c0c */ /* 0x000fe2000c721270 */
[----:B------:R-:W2:Y:S02]  /*16c20*/  LDCU UR6, c[0x0][0x39c] ;  /* 0x00007380ff0677ac */ /* 0x000ea40008000800 */
[----:B------:R1:W-:Y:S01]  /*16c30*/  @P5 STG.E.U16 desc[UR20][R32.64], R35 ;  /* 0x0000002320005986 */ /* 0x0003e2000c101514 */
[----:B0-----:R-:W-:-:S03]  /*16c40*/  LEA R36, P4, R0, R3, 0x1 ;  /* 0x0000000300247211 */ /* 0x001fc600078808ff */
[----:B------:R-:W5:Y:S01]  /*16c50*/  LDL.LU R39, [R1+0x338] ;  /* 0x0003380001277983 */ /* 0x000f620000300800 */
[----:B------:R-:W-:Y:S02]  /*16c60*/  LEA.HI.X.SX32 R37, R0, R2, 0x1, P4 ;  /* 0x0000000200257211 */ /* 0x000fe400020f0eff */
[----:B-1----:R-:W-:-:S04]  /*16c70*/  LEA R32, P5, R38, R3, 0x1 ;  /* 0x0000000326207211 */ /* 0x002fc800078a08ff */
[----:B------:R-:W-:Y:S01]  /*16c80*/  LEA.HI.X.SX32 R33, R38, R2, 0x1, P5 ;  /* 0x0000000226217211 */ /* 0x000fe200028f0eff */
[----:B------:R-:W-:Y:S01]  /*16c90*/  IMAD R38, R74, 0x2, R38 ;  /* 0x000000024a267824 */ /* 0x000fe200078e0226 */
[----:B------:R-:W-:Y:S01]  /*16ca0*/  @P3 STG.E.U16 desc[UR20][R36.64], R34 ;  /* 0x0000002224003986 */ /* 0x000fe2000c101514 */
[----:B----4-:R-:W-:Y:S01]  /*16cb0*/  ISETP.LT.AND P4, PT, R44, UR4, !P0 ;  /* 0x000000042c007c0c */ /* 0x010fe2000c781270 */
[----:B------:R-:W3:Y:S02]  /*16cc0*/  LDCU UR4, c[0x0][0x39c] ;  /* 0x00007380ff0477ac */ /* 0x000ee40008000800 */
[----:B------:R0:W-:Y:S01]  /*16cd0*/  @P2 STG.E.U16 desc[UR20][R32.64], R20 ;  /* 0x0000001420002986 */ /* 0x0001e2000c101514 */
[----:B------:R-:W-:Y:S02]  /*16ce0*/  PRMT R35, R20, 0x7632, R35 ;  /* 0x0000763214237816 */ /* 0x000fe40000000023 */
[----:B0-----:R-:W-:-:S04]  /*16cf0*/  LEA R32, P5, R38, R3, 0x1 ;  /* 0x0000000326207211 */ /* 0x001fc800078a08ff */
[----:B------:R-:W-:Y:S01]  /*16d00*/  LEA.HI.X.SX32 R33, R38, R2, 0x1, P5 ;  /* 0x0000000226217211 */ /* 0x000fe200028f0eff */
[----:B------:R-:W-:-:S04]  /*16d10*/  IMAD R0, R74, 0x2, R38 ;  /* 0x000000024a007824 */ /* 0x000fc800078e0226 */
[----:B------:R0:W-:Y:S01]  /*16d20*/  @P1 STG.E.U16 desc[UR20][R32.64], R35 ;  /* 0x0000002320001986 */ /* 0x0001e2000c101514 */
[----:B--2---:R-:W-:Y:S01]  /*16d30*/  ISETP.LT.AND P2, PT, R42, UR6, !P0 ;  /* 0x000000062a007c0c */ /* 0x004fe2000c741270 */
[----:B------:R-:W1:Y:S02]  /*16d40*/  LDCU UR6, c[0x0][0x39c] ;  /* 0x00007380ff0677ac */ /* 0x000e640008000800 */
[----:B------:R-:W2:Y:S01]  /*16d50*/  LDL.LU R42, [R1+0x4e8] ;  /* 0x0004e800012a7983 */ /* 0x000ea20000300800 */
[----:B---3--:R-:W-:Y:S02]  /*16d60*/  ISETP.LT.AND P1, PT, R41, UR4, !P0 ;  /* 0x0000000429007c0c */ /* 0x008fe4000c721270 */
[----:B-----5:R-:W-:Y:S01]  /*16d70*/  ISETP.LT.AND P3, PT, R43, UR5, !P0 ;  /* 0x000000052b007c0c */ /* 0x020fe2000c761270 */
[----:B------:R-:W3:Y:S01]  /*16d80*/  LDL.LU R41, [R1+0x4e4] ;  /* 0x0004e40001297983 */ /* 0x000ee20000300800 */
[----:B------:R-:W4:Y:S03]  /*16d90*/  LDCU UR5, c[0x0][0x39c] ;  /* 0x00007380ff0577ac */ /* 0x000f260008000800 */
[----:B------:R-:W5:Y:S01]  /*16da0*/  LDL.LU R38, [R1+0x4e0] ;  /* 0x0004e00001267983 */ /* 0x000f620000300800 */
[----:B------:R-:W-:Y:S01]  /*16db0*/  IMAD R36, R74, 0x2, R0 ;  /* 0x000000024a247824 */ /* 0x000fe200078e0200 */
[C---:B------:R-:W-:Y:S01]  /*16dc0*/  LEA R34, P5, R0.reuse, R3, 0x1 ;  /* 0x0000000300227211 */ /* 0x040fe200078a08ff */
[----:B------:R-:W2:Y:S03]  /*16dd0*/  LDCU UR4, c[0x0][0x39c] ;  /* 0x00007380ff0477ac */ /* 0x000ea60008000800 */
[----:B0-----:R-:W-:-:S02]  /*16de0*/  LEA.HI.X.SX32 R35, R0, R2, 0x1, P5 ;  /* 0x0000000200237211 */ /* 0x001fc400028f0eff */
[-C--:B------:R-:W-:Y:S01]  /*16df0*/  LEA R32, P5, R36, R3.reuse, 0x1 ;  /* 0x0000000324207211 */ /* 0x080fe200078a08ff */
[----:B------:R-:W-:Y:S01]  /*16e00*/  IMAD R0, R74, 0x2, R36 ;  /* 0x000000024a007824 */ /* 0x000fe200078e0224 */
[----:B------:R-:W-:Y:S02]  /*16e10*/  PRMT R37, R21, 0x7632, R37 ;  /* 0x0000763215257816 */ /* 0x000fe40000000025 */
[-C--:B------:R-:W-:Y:S01]  /*16e20*/  LEA.HI.X.SX32 R33, R36, R2.reuse, 0x1, P5 ;  /* 0x0000000224217211 */ /* 0x080fe200028f0eff */
[----:B------:R0:W-:Y:S01]  /*16e30*/  @P4 STG.E.U16 desc[UR20][R34.64], R21 ;  /* 0x0000001522004986 */ /* 0x0001e2000c101514 */
[-C--:B------:R-:W-:Y:S01]  /*16e40*/  LEA R20, P5, R0, R3.reuse, 0x1 ;  /* 0x0000000300147211 */ /* 0x080fe200078a08ff */
[----:B------:R-:W-:Y:S01]  /*16e50*/  IMAD R36, R74, 0x2, R0 ;  /* 0x000000024a247824 */ /* 0x000fe200078e0200 */
[----:B----4-:R-:W-:Y:S01]  /*16e60*/  ISETP.LT.AND P4, PT, R40, UR5, !P0 ;  /* 0x0000000528007c0c */ /* 0x010fe2000c781270 */
[----:B------:R4:W-:Y:S01]  /*16e70*/  @P3 STG.E.U16 desc[UR20][R32.64], R37 ;  /* 0x0000002520003986 */ /* 0x0009e2000c101514 */
[----:B-1----:R-:W-:Y:S01]  /*16e80*/  ISETP.LT.AND P3, PT, R39, UR6, !P0 ;  /* 0x0000000627007c0c */ /* 0x002fe2000c761270 */
[----:B------:R-:W5:Y:S02]  /*16e90*/  LDCU UR6, c[0x0][0x39c] ;  /* 0x00007380ff0677ac */ /* 0x000f640008000800 */
[----:B------:R-:W3:Y:S01]  /*16ea0*/  LDL.LU R40, [R1+0x334] ;  /* 0x0003340001287983 */ /* 0x000ee20000300800 */
[----:B------:R-:W3:Y:S01]  /*16eb0*/  LDCU UR5, c[0x0][0x39c] ;  /* 0x00007380ff0577ac */ /* 0x000ee20008000800 */
[----:B0-----:R-:W-:Y:S01]  /*16ec0*/  LEA.HI.X.SX32 R21, R0, R2, 0x1, P5 ;  /* 0x0000000200157211 */ /* 0x001fe200028f0eff */
[----:B------:R-:W-:Y:S01]  /*16ed0*/  IMAD R0, R74, 0x2, R36 ;  /* 0x000000024a007824 */ /* 0x000fe200078e0224 */
[----:B------:R-:W-:Y:S01]  /*16ee0*/  PRMT R35, R22, 0x7632, R35 ;  /* 0x0000763216237816 */ /* 0x000fe20000000023 */
[----:B------:R-:W3:Y:S01]  /*16ef0*/  LDL.LU R39, [R1+0x4d8] ;  /* 0x0004d80001277983 */ /* 0x000ee20000300800 */
[----:B----4-:R-:W-:-:S03]  /*16f00*/  LEA R32, P5, R36, R3, 0x1 ;  /* 0x0000000324207211 */ /* 0x010fc600078a08ff */
[----:B------:R0:W-:Y:S01]  /*16f10*/  @P2 STG.E.U16 desc[UR20][R20.64], R22 ;  /* 0x0000001614002986 */ /* 0x0001e2000c101514 */
[----:B------:R-:W-:-:S03]  /*16f20*/  LEA.HI.X.SX32 R33, R36, R2, 0x1, P5 ;  /* 0x0000000224217211 */ /* 0x000fc600028f0eff */
[----:B------:R-:W4:Y:S01]  /*16f30*/  LDL.LU R36, [R1+0x4c8] ;  /* 0x0004c80001247983 */ /* 0x000f220000300800 */
[----:B0-----:R-:W-:-:S04]  /*16f40*/  LEA R20, P5, R0, R3, 0x1 ;  /* 0x0000000300147211 */ /* 0x001fc800078a08ff */
[-C--:B------:R-:W-:Y:S01]  /*16f50*/  LEA.HI.X.SX32 R21, R0, R2.reuse, 0x1, P5 ;  /* 0x0000000200157211 */ /* 0x080fe200028f0eff */
[----:B------:R-:W-:Y:S04]  /*16f60*/  @P1 STG.E.U16 desc[UR20][R32.64], R35 ;  /* 0x0000002320001986 */ /* 0x000fe8000c101514 */
[----:B------:R0:W-:Y:S01]  /*16f70*/  @P4 STG.E.U16 desc[UR20][R20.64], R23 ;  /* 0x0000001714004986 */ /* 0x0001e2000c101514 */
[----:B-----5:R-:W-:Y:S02]  /*16f80*/  ISETP.LT.AND P4, PT, R38, UR6, !P0 ;  /* 0x0000000626007c0c */ /* 0x020fe4000c781270 */
[----:B--2---:R-:W-:Y:S01]  /*16f90*/  ISETP.LT.AND P2, PT, R42, UR4, !P0 ;  /* 0x000000042a007c0c */ /* 0x004fe2000c741270 */
[----:B------:R-:W2:Y:S01]  /*16fa0*/  LDL.LU R38, [R1+0x4c4] ;  /* 0x0004c40001267983 */ /* 0x000ea20000300800 */
[----:B---3--:R-:W-:Y:S01]  /*16fb0*/  ISETP.LT.AND P1, PT, R41, UR5, !P0 ;  /* 0x0000000529007c0c */ /* 0x008fe2000c721270 */
[----:B------:R-:W1:Y:S02]  /*16fc0*/  LDCU UR4, c[0x0][0x39c] ;  /* 0x00007380ff0477ac */ /* 0x000e640008000800 */
[----:B------:R-:W3:Y:S01]  /*16fd0*/  LDL.LU R41, [R1+0x330] ;  /* 0x0003300001297983 */ /* 0x000ee20000300800 */
[----:B------:R-:W-:Y:S01]  /*16fe0*/  IMAD R0, R74, 0x2, R0 ;  /* 0x000000024a007824 */ /* 0x000fe200078e0200 */
[----:B0-----:R-:W-:Y:S01]  /*16ff0*/  PRMT R21, R23, 0x7632, R21 ;  /* 0x0000763217157816 */ /* 0x001fe20000000015 */
[----:B------:R-:W4:Y:S01]  /*17000*/  LDCU UR6, c[0x0][0x39c] ;  /* 0x00007380ff0677ac */ /* 0x000f220008000800 */
[----:B------:R-:W5:Y:S02]  /*17010*/  LDL.LU R37, [R1+0x4b8] ;  /* 0x0004b80001257983 */ /* 0x000f640000300800 */
[-C--:B------:R-:W-:Y:S01]  /*17020*/  LEA R34, P5, R0, R3.reuse, 0x1 ;  /* 0x0000000300227211 */ /* 0x080fe200078a08ff */
[----:B------:R-:W-:Y:S01]  /*17030*/  IMAD R22, R74, 0x2, R0 ;  /* 0x000000024a167824 */ /* 0x000fe200078e0200 */
[----:B------:R-:W0:Y:S02]  /*17040*/  LDCU UR5, c[0x0][0x39c] ;  /* 0x00007380ff0577ac */ /* 0x000e240008000800 */
[----:B------:R-:W-:Y:S01]  /*17050*/  LEA.HI.X.SX32 R35, R0, R2, 0x1, P5 ;  /* 0x0000000200237211 */ /* 0x000fe200028f0eff */
[----:B------:R-:W-:Y:S01]  /*17060*/  IMAD R0, R74, 0x2, R22 ;  /* 0x000000024a007824 */ /* 0x000fe200078e0216 */
[----:B------:R-:W-:-:S03]  /*17070*/  LEA R32, P5, R22, R3, 0x1 ;  /* 0x0000000316207211 */ /* 0x000fc600078a08ff */
[----:B------:R0:W-:Y:S01]  /*17080*/  @P3 STG.E.U16 desc[UR20][R34.64], R21 ;  /* 0x0000001522003986 */ /* 0x0001e2000c101514 */
[----:B-1----:R-:W-:Y:S01]  /*17090*/  ISETP.LT.AND P3, PT, R40, UR4, !P0 ;  /* 0x0000000428007c0c */ /* 0x002fe2000c761270 */
[----:B------:R-:W2:Y:S01]  /*170a0*/  LDCU UR4, c[0x0][0x39c] ;  /* 0x00007380ff0477ac */ /* 0x000ea20008000800 */
[-C--:B------:R-:W-:Y:S01]  /*170b0*/  LEA.HI.X.SX32 R33, R22, R2.reuse, 0x1, P5 ;  /* 0x0000000216217211 */ /* 0x080fe200028f0eff */
[----:B------:R-:W-:Y:S01]  /*170c0*/  IMAD R23, R74, 0x2, R0 ;  /* 0x000000024a177824 */ /* 0x000fe200078e0200 */
[CC--:B------:R-:W-:Y:S01]  /*170d0*/  LEA R20, P5, R0.reuse, R3.reuse, 0x1 ;  /* 0x0000000300147211 */ /* 0x0c0fe200078a08ff */
[----:B------:R-:W3:Y:S03]  /*170e0*/  LDL.LU R40, [R1+0x4b4] ;  /* 0x0004b40001287983 */ /* 0x000ee60000300800 */
[----:B0-----:R-:W-:Y:S02]  /*170f0*/  LEA.HI.X.SX32 R21, R0, R2, 0x1, P5 ;  /* 0x0000000200157211 */ /* 0x001fe400028f0eff */
[----:B------:R-:W-:Y:S01]  /*17100*/  LEA R22, P5, R23, R3, 0x1 ;  /* 0x0000000317167211 */ /* 0x000fe200078a08ff */
[----:B------:R-:W-:Y:S01]  /*17110*/  IMAD R0, R74, 0x2, R23 ;  /* 0x000000024a007824 */ /* 0x000fe200078e0217 */
[----:B------:R-:W-:-:S02]  /*17120*/  PRMT R35, R4, 0x7632, R35 ;  /* 0x0000763204237816 */ /* 0x000fc40000000023 */
[-C--:B------:R-:W-:Y:S01]  /*17130*/  LEA.HI.X.SX32 R23, R23, R2.reuse, 0x1, P5 ;  /* 0x0000000217177211 */ /* 0x080fe200028f0eff */
[----:B------:R-:W-:Y:S01]  /*17140*/  @P2 STG.E.U16 desc[UR20][R32.64], R4 ;  /* 0x0000000420002986 */ /* 0x000fe2000c101514 */
[----:B------:R-:W-:Y:S01]  /*17150*/  ISETP.LT.AND P2, PT, R39, UR5, !P0 ;  /* 0x0000000527007c0c */ /* 0x000fe2000c741270 */
[----:B------:R-:W3:Y:S02]  /*17160*/  LDCU UR5, c[0x0][0x39c] ;  /* 0x00007380ff0577ac */ /* 0x000ee40008000800 */
[----:B------:R0:W-:Y:S01]  /*17170*/  @P1 STG.E.U16 desc[UR20][R20.64], R35 ;  /* 0x0000002314001986 */ /* 0x0001e2000c101514 */
[----:B----4-:R-:W-:Y:S01]  /*17180*/  ISETP.LT.AND P1, PT, R36, UR6, !P0 ;  /* 0x0000000624007c0c */ /* 0x010fe2000c721270 */
[----:B------:R-:W5:Y:S01]  /*17190*/  LDCU UR6, c[0x0][0x39c] ;  /* 0x00007380ff0677ac */ /* 0x000f620008000800 */
[----:B------:R-:W-:Y:S01]  /*171a0*/  LEA R34, P5, R0, R3, 0x1 ;  /* 0x0000000300227211 */ /* 0x000fe200078a08ff */
[----:B------:R-:W-:Y:S01]  /*171b0*/  IMAD R36, R74, 0x2, R0 ;  /* 0x000000024a247824 */ /* 0x000fe200078e0200 */
[----:B------:R1:W-:Y:S04]  /*171c0*/  @P4 STG.E.U16 desc[UR20][R22.64], R5 ;  /* 0x0000000516004986 */ /* 0x0003e8000c101514 */
[----:B------:R-:W4:Y:S01]  /*171d0*/  LDL.LU R39, [R1+0x4b0] ;  /* 0x0004b00001277983 */ /* 0x000f220000300800 */
[----:B0-----:R-:W-:-:S02]  /*171e0*/  LEA.HI.X.SX32 R35, R0, R2, 0x1, P5 ;  /* 0x0000000200237211 */ /* 0x001fc400028f0eff */
[CC--:B------:R-:W-:Y:S02]  /*171f0*/  LEA R32, P5, R36.reuse, R3.reuse, 0x1 ;  /* 0x0000000324207211 */ /* 0x0c0fe400078a08ff */
[----:B------:R-:W-:Y:S02]  /*17200*/  PRMT R20, R5, 0x7632, R20 ;  /* 0x0000763205147816 */ /* 0x000fe40000000014 */
[----:B------:R-:W-:Y:S01]  /*17210*/  LEA.HI.X.SX32 R33, R36, R2, 0x1, P5 ;  /* 0x0000000224217211 */ /* 0x000fe200028f0eff */
[----:B------:R-:W-:Y:S02]  /*17220*/  IMAD R36, R74, 0x2, R36 ;  /* 0x000000024a247824 */ /* 0x000fe400078e0224 */
[----:B------:R0:W-:Y:S03]  /*17230*/  @P3 STG.E.U16 desc[UR20][R34.64], R20 ;  /* 0x0000001422003986 */ /* 0x0001e6000c101514 */
[----:B------:R-:W-:Y:S01]  /*17240*/  LEA R4, P5, R36, R3, 0x1 ;  /* 0x0000000324047211 */ /* 0x000fe200078a08ff */
[----:B------:R0:W-:Y:S01]  /*17250*/  @P2 STG.E.U16 desc[UR20][R32.64], R6 ;  /* 0x0000000620002986 */ /* 0x0001e2000c101514 */
[----:B------:R-:W-:-:S02]  /*17260*/  IMAD R0, R74, 0x2, R36 ;  /* 0x000000024a007824 */ /* 0x000fc400078e0224 */
[----:B-1----:R-:W-:Y:S02]  /*17270*/  LEA.HI.X.SX32 R5, R36, R2, 0x1, P5 ;  /* 0x0000000224057211 */ /* 0x002fe400028f0eff */
[----:B------:R-:W-:Y:S01]  /*17280*/  PRMT R21, R6, 0x7632, R21 ;  /* 0x0000763206157816 */ /* 0x000fe20000000015 */
[----:B------:R-:W-:Y:S01]  /*17290*/  IMAD R23, R74, 0x2, R0 ;  /* 0x000000024a177824 */ /* 0x000fe200078e0200 */
[----:B0-----:R-:W-:-:S03]  /*172a0*/  LEA R20, P5, R0, R3, 0x1 ;  /* 0x0000000300147211 */ /* 0x001fc600078a08ff */
[----:B------:R0:W-:Y:S01]  /*172b0*/  @P1 STG.E.U16 desc[UR20][R4.64], R21 ;  /* 0x0000001504001986 */ /* 0x0001e2000c101514 */
[----:B------:R-:W-:Y:S02]  /*172c0*/  PRMT R33, R7, 0x7632, R33 ;  /* 0x0000763207217816 */ /* 0x000fe40000000021 */
[----:B0-----:R-:W-:Y:S02]  /*172d0*/  LEA.HI.X.SX32 R21, R0, R2, 0x1, P5 ;  /* 0x0000000200157211 */ /* 0x001fe400028f0eff */
[----:B------:R-:W-:Y:S01]  /*172e0*/  LEA R22, P5, R23, R3, 0x1 ;  /* 0x0000000317167211 */ /* 0x000fe200078a08ff */
[----:B------:R-:W-:-:S03]  /*172f0*/  IMAD R0, R74, 0x2, R23 ;  /* 0x000000024a007824 */ /* 0x000fc600078e0217 */
[----:B------:R-:W-:Y:S02]  /*17300*/  LEA.HI.X.SX32 R23, R23, R2, 0x1, P5 ;  /* 0x0000000217177211 */ /* 0x000fe400028f0eff */
[----:B--2---:R-:W-:Y:S01]  /*17310*/  ISETP.LT.AND P4, PT, R38, UR4, !P0 ;  /* 0x0000000426007c0c */ /* 0x004fe2000c781270 */
[----:B------:R-:W0:Y:S01]  /*17320*/  LDCU UR4, c[0x0][0x39c] ;  /* 0x00007380ff0477ac */ /* 0x000e220008000800 */
[----:B------:R-:W2:Y:S01]  /*17330*/  LDL.LU R38, [R1+0x32c] ;  /* 0x00032c0001267983 */ /* 0x000ea20000300800 */
[----:B-----5:R-:W-:Y:S01]  /*17340*/  ISETP.LT.AND P2, PT, R37, UR6, !P0 ;  /* 0x0000000625007c0c */ /* 0x020fe2000c741270 */
[----:B------:R-:W2:Y:S02]  /*17350*/  LDCU UR6, c[0x0][0x39c] ;  /* 0x00007380ff0677ac */ /* 0x000ea40008000800 */
[----:B------:R-:W5:Y:S04]  /*17360*/  LDL.LU R37, [R1+0x4ac] ;  /* 0x0004ac0001257983 */ /* 0x000f680000300800 */
[----:B------:R-:W5:Y:S04]  /*17370*/  LDL.LU R36, [R1+0x4a8] ;  /* 0x0004a80001247983 */ /* 0x000f680000300800 */
[----:B------:R-:W5:Y:S01]  /*17380*/  LDL.LU R35, [R1+0x4a4] ;  /* 0x0004a40001237983 */ /* 0x000f620000300800 */
[----:B---3--:R-:W-:Y:S01]  /*17390*/  ISETP.LT.AND P3, PT, R41, UR5, !P0 ;  /* 0x0000000529007c0c */ /* 0x008fe2000c761270 */
[----:B------:R-:W4:Y:S02]  /*173a0*/  LDCU UR5, c[0x0][0x39c] ;  /* 0x00007380ff0577ac */ /* 0x000f240008000800 */
[----:B------:R-:W-:Y:S04]  /*173b0*/  @P4 STG.E.U16 desc[UR20][R20.64], R7 ;  /* 0x0000000714004986 */ /* 0x000fe8000c101514 */
[----:B------:R-:W3:Y:S06]  /*173c0*/  LDL.LU R34, [R1+0x328] ;  /* 0x0003280001227983 */ /* 0x000eec0000300800 */
[----:B------:R1:W-:Y:S04]  /*173d0*/  @P3 STG.E.U16 desc[UR20][R22.64], R33 ;  /* 0x0000002116003986 */ /* 0x0003e8000c101514 */
[----:B-1----:R-:W3:Y:S01]  /*173e0*/  LDL.LU R23, [R1+0x4a0] ;  /* 0x0004a00001177983 */ /* 0x002ee20000300800 */
[----:B------:R-:W-:Y:S01]  /*173f0*/  LEA R32, P5, R0, R3, 0x1 ;  /* 0x0000000300207211 */ /* 0x000fe200078a08ff */
[----:B------:R-:W-:-:S02]  /*17400*/  IMAD R5, R74, 0x2, R0 ;  /* 0x000000024a057824 */ /* 0x000fc400078e0200 */
[----:B------:R-:W3:Y:S01]  /*17410*/  LDL.LU R22, [R1+0x49c] ;  /* 0x00049c0001167983 */ /* 0x000ee20000300800 */
[----:B----4-:R-:W-:Y:S01]  /*17420*/  ISETP.LT.AND P4, PT, R39, UR5, !P0 ;  /* 0x0000000527007c0c */ /* 0x010fe2000c781270 */
[----:B------:R-:W5:Y:S01]  /*17430*/  LDCU UR5, c[0x0][0x39c] ;  /* 0x00007380ff0577ac */ /* 0x000f620008000800 */
[----:B------:R-:W-:Y:S01]  /*17440*/  LEA.HI.X.SX32 R33, R0, R2, 0x1, P5 ;  /* 0x0000000200217211 */ /* 0x000fe200028f0eff */
[----:B------:R-:W-:Y:S01]  /*17450*/  IMAD R0, R74, 0x2, R5 ;  /* 0x000000024a007824 */ /* 0x000fe200078e0205 */
[----:B0-----:R-:W-:Y:S01]  /*17460*/  ISETP.LT.AND P1, PT, R40, UR4, !P0 ;  /* 0x0000000428007c0c */ /* 0x001fe2000c721270 */
[----:B------:R-:W0:Y:S01]  /*17470*/  LDCU UR4, c[0x0][0x39c] ;  /* 0x00007380ff0477ac */ /* 0x000e220008000800 */
[----:B------:R-:W-:-:S04]  /*17480*/  LEA R4, P5, R5, R3, 0x1 ;  /* 0x0000000305047211 */ /* 0x000fc800078a08ff */
[-C--:B------:R-:W-:Y:S02]  /*17490*/  LEA.HI.X.SX32 R5, R5, R2.reuse, 0x1, P5 ;  /* 0x0000000205057211 */ /* 0x080fe400028f0eff */
[----:B------:R-:W-:Y:S02]  /*174a0*/  LEA R6, P5, R0, R3, 0x1 ;  /* 0x0000000300067211 */ /* 0x000fe400078a08ff */
[----:B------:R-:W-:Y:S02]  /*174b0*/  PRMT R21, R8, 0x7632, R21 ;  /* 0x0000763208157816 */ /* 0x000fe40000000015 */
[----:B------:R-:W-:Y:S01]  /*174c0*/  LEA.HI.X.SX32 R7, R0, R2, 0x1, P5 ;  /* 0x0000000200077211 */ /* 0x000fe200028f0eff */
[----:B------:R1:W-:Y:S01]  /*174d0*/  @P2 STG.E.U16 desc[UR20][R32.64], R8 ;  /* 0x0000000820002986 */ /* 0x0003e2000c101514 */
[----:B------:R-:W-:-:S03]  /*174e0*/  IMAD R0, R74, 0x2, R0 ;  /* 0x000000024a007824 */ /* 0x000fc600078e0200 */
[----:B------:R4:W-:Y:S04]  /*174f0*/  @P1 STG.E.U16 desc[UR20][R4.64], R21 ;  /* 0x0000001504001986 */ /* 0x0009e8000c101514 */
[----:B------:R-:W-:Y:S01]  /*17500*/  @P4 STG.E.U16 desc[UR20][R6.64], R9 ;  /* 0x0000000906004986 */ /* 0x000fe2000c101514 */
[----:B------:R-:W-:-:S03]  /*17510*/  LEA R20, P5, R0, R3, 0x1 ;  /* 0x0000000300147211 */ /* 0x000fc600078a08ff */
[----:B-1----:R-:W3:Y:S01]  /*17520*/  LDL.LU R33, [R1+0x498] ;  /* 0x0004980001217983 */ /* 0x002ee20000300800 */
[----:B------:R-:W-:Y:S01]  /*17530*/  IMAD R8, R74, 0x2, R0 ;  /* 0x000000024a087824 */ /* 0x000fe200078e0200 */
[----:B----4-:R-:W-:Y:S02]  /*17540*/  LEA.HI.X.SX32 R21, R0, R2, 0x1, P5 ;  /* 0x0000000200157211 */ /* 0x010fe400028f0eff */
[----:B------:R-:W-:Y:S02]  /*17550*/  PRMT R5, R9, 0x7632, R5 ;  /* 0x0000763209057816 */ /* 0x000fe40000000005 */
[----:B------:R-:W-:Y:S02]  /*17560*/  LEA R4, P5, R8, R3, 0x1 ;  /* 0x0000000308047211 */ /* 0x000fe400078a08ff */
[----:B--2---:R-:W-:Y:S01]  /*17570*/  ISETP.LT.AND P3, PT, R38, UR6, !P0 ;  /* 0x0000000626007c0c */ /* 0x004fe2000c761270 */
[----:B------:R-:W1:Y:S01]  /*17580*/  LDCU UR6, c[0x0][0x39c] ;  /* 0x00007380ff0677ac */ /* 0x000e620008000800 */
[----:B-----5:R-:W-:Y:S01]  /*17590*/  ISETP.LT.AND P1, PT, R36, UR5, !P0 ;  /* 0x0000000524007c0c */ /* 0x020fe2000c721270 */
[----:B------:R-:W3:Y:S01]  /*175a0*/  LDCU UR5, c[0x0][0x39c] ;  /* 0x00007380ff0577ac */ /* 0x000ee20008000800 */
[----:B0-----:R-:W-:-:S09]  /*175b0*/  ISETP.LT.AND P2, PT, R37, UR4, !P0 ;  /* 0x0000000425007c0c */ /* 0x001fd2000c741270 */
[----:B------:R0:W-:Y:S01]  /*175c0*/  @P3 STG.E.U16 desc[UR20][R20.64], R5 ;  /* 0x0000000514003986 */ /* 0x0001e2000c101514 */
[----:B------:R-:W2:Y:S01]  /*175d0*/  LDCU UR4, c[0x0][0x39c] ;  /* 0x00007380ff0477ac */ /* 0x000ea20008000800 */
[----:B-1----:R-:W-:Y:S02]  /*175e0*/  ISETP.LT.AND P4, PT, R35, UR6, !P0 ;  /* 0x0000000623007c0c */ /* 0x002fe4000c781270 */
[----:B------:R-:W4:Y:S01]  /*175f0*/  LDL.LU R35, [R1+0x318] ;  /* 0x0003180001237983 */ /* 0x000f220000300800 */
[----:B------:R-:W1:Y:S03]  /*17600*/  LDCU UR6, c[0x0][0x39c] ;  /* 0x00007380ff0677ac */ /* 0x000e660008000800 */
[----:B------:R-:W5:Y:S01]  /*17610*/  LDL.LU R32, [R1+0x494] ;  /* 0x0004940001207983 */ /* 0x000f620000300800 */
[----:B0-----:R-:W-:-:S05]  /*17620*/  LEA.HI.X.SX32 R5, R8, R2, 0x1, P5 ;  /* 0x0000000208057211 */ /* 0x001fca00028f0eff */
[----:B------:R0:W-:Y:S01]  /*17630*/  @P2 STG.E.U16 desc[UR20][R4.64], R10 ;  /* 0x0000000a04002986 */ /* 0x0001e2000c101514 */
[----:B---3--:R-:W-:Y:S01]  /*17640*/  ISETP.LT.AND P2, PT, R23, UR5, !P0 ;  /* 0x0000000517007c0c */ /* 0x008fe2000c741270 */
[----:B------:R-:W-:Y:S02]  /*17650*/  IMAD R0, R74, 0x2, R8 ;  /* 0x000000024a007824 */ /* 0x000fe400078e0208 */
[----:B------:R-:W3:Y:S01]  /*17660*/  LDL.LU R23, [R1+0x490] ;  /* 0x0004900001177983 */ /* 0x000ee20000300800 */
[----:B------:R-:W-:Y:S01]  /*17670*/  PRMT R21, R10, 0x7632, R21 ;  /* 0x000076320a157816 */ /* 0x000fe20000000015 */
[----:B------:R-:W4:Y:S01]  /*17680*/  LDCU UR5, c[0x0][0x39c] ;  /* 0x00007380ff0577ac */ /* 0x000f220008000800 */
[----:B------:R-:W-:Y:S01]  /*17690*/  LEA R6, P5, R0, R3, 0x1 ;  /* 0x0000000300067211 */ /* 0x000fe200078a08ff */
[----:B------:R-:W-:-:S03]  /*176a0*/  IMAD R9, R74, 0x2, R0 ;  /* 0x000000024a097824 */ /* 0x000fc600078e0200 */
[-C--:B------:R-:W-:Y:S01]  /*176b0*/  LEA.HI.X.SX32 R7, R0, R2.reuse, 0x1, P5 ;  /* 0x0000000200077211 */ /* 0x080fe200028f0eff */
[----:B------:R-:W-:Y:S01]  /*176c0*/  IMAD R0, R74, 0x2, R9 ;  /* 0x000000024a007824 */ /* 0x000fe200078e0209 */
[----:B--2---:R-:W-:Y:S01]  /*176d0*/  ISETP.LT.AND P3, PT, R34, UR4, !P0 ;  /* 0x0000000422007c0c */ /* 0x004fe2000c761270 */
[----:B------:R-:W2:Y:S01]  /*176e0*/  LDCU UR4, c[0x0][0x39c] ;  /* 0x00007380ff0477ac */ /* 0x000ea20008000800 */
[CC--:B------:R-:W-:Y:S01]  /*176f0*/  LEA R8, P5, R9.reuse, R3.reuse, 0x1 ;  /* 0x0000000309087211 */ /* 0x0c0fe200078a08ff */
[----:B------:R2:W-:Y:S01]  /*17700*/  @P1 STG.E.U16 desc[UR20][R6.64], R21 ;  /* 0x0000001506001986 */ /* 0x0005e2000c101514 */
[----:B-1----:R-:W-:Y:S01]  /*17710*/  ISETP.LT.AND P1, PT, R22, UR6, !P0 ;  /* 0x0000000616007c0c */ /* 0x002fe2000c721270 */
[----:B------:R-:W5:Y:S01]  /*17720*/  LDCU UR6, c[0x0][0x39c] ;  /* 0x00007380ff0677ac */ /* 0x000f620008000800 */
[----:B------:R-:W-:Y:S01]  /*17730*/  LEA.HI.X.SX32 R9, R9, R2, 0x1, P5 ;  /* 0x0000000209097211 */ /* 0x000fe200028f0eff */
[----:B------:R-:W-:Y:S01]  /*17740*/  IMAD R22, R74, 0x2, R0 ;  /* 0x000000024a167824 */ /* 0x000fe200078e0200 */
[----:B------:R-:W-:Y:S01]  /*17750*/  LEA R20, P5, R0, R3, 0x1 ;  /* 0x0000000300147211 */ /* 0x000fe200078a08ff */
[----:B------:R-:W4:Y:S01]  /*17760*/  LDL.LU R34, [R1+0x48c] ;  /* 0x00048c0001227983 */ /* 0x000f220000300800 */
[----:B0-----:R-:W-:-:S02]  /*17770*/  PRMT R10, R11, 0x7632, R10 ;  /* 0x000076320b0a7816 */ /* 0x001fc4000000000a */
[-C--:B--2---:R-:W-:Y:S02]  /*17780*/  LEA.HI.X.SX32 R21, R0, R2.reuse, 0x1, P5 ;  /* 0x0000000200157211 */ /* 0x084fe400028f0eff */
[C---:B------:R-:W-:Y:S01]  /*17790*/  LEA R4, P5, R22.reuse, R3, 0x1 ;  /* 0x0000000316047211 */ /* 0x040fe200078a08ff */
[----:B------:R-:W-:Y:S03]  /*177a0*/  @P4 STG.E.U16 desc[UR20][R8.64], R11 ;  /* 0x0000000b08004986 */ /* 0x000fe6000c101514 */
[----:B------:R-:W-:Y:S01]  /*177b0*/  LEA.HI.X.SX32 R5, R22, R2, 0x1, P5 ;  /* 0x0000000216057211 */ /* 0x000fe200028f0eff */
[----:B------:R-:W-:Y:S01]  /*177c0*/  @P3 STG.E.U16 desc[UR20][R20.64], R10 ;  /* 0x0000000a14003986 */ /* 0x000fe2000c101514 */
[----:B------:R-:W-:Y:S01]  /*177d0*/  ISETP.LT.AND P4, PT, R33, UR4, !P0 ;  /* 0x0000000421007c0c */ /* 0x000fe2000c781270 */
[----:B------:R-:W3:Y:S02]  /*177e0*/  LDCU UR4, c[0x0][0x39c] ;  /* 0x00007380ff0477ac */ /* 0x000ee40008000800 */
[----:B------:R0:W-:Y:S01]  /*177f0*/  @P2 STG.E.U16 desc[UR20][R4.64], R12 ;  /* 0x0000000c04002986 */ /* 0x0001e2000c101514 */
[----:B------:R-:W-:-:S03]  /*17800*/  IMAD R22, R74, 0x2, R22 ;  /* 0x000000024a167824 */ /* 0x000fc600078e0216 */
[----:B------:R-:W2:Y:S02]  /*17810*/  LDL.LU R33, [R1+0x314] ;  /* 0x0003140001217983 */ /* 0x000ea40000300800 */
[----:B------:R-:W-:-:S04]  /*17820*/  LEA R6, P5, R22, R3, 0x1 ;  /* 0x0000000316067211 */ /* 0x000fc800078a08ff */
[----:B------:R-:W-:Y:S02]  /*17830*/  LEA.HI.X.SX32 R7, R22, R2, 0x1, P5 ;  /* 0x0000000216077211 */ /* 0x000fe400028f0eff */
[----:B0-----:R-:W-:-:S05]  /*17840*/  PRMT R5, R12, 0x7632, R5 ;  /* 0x000076320c057816 */ /* 0x001fca0000000005 */
[----:B------:R-:W-:Y:S01]  /*17850*/  @P1 STG.E.U16 desc[UR20][R6.64], R5 ;  /* 0x0000000506001986 */ /* 0x000fe2000c101514 */
[----:B------:R-:W-:-:S05]  /*17860*/  IMAD R0, R74, 0x2, R22 ;  /* 0x000000024a007824 */ /* 0x000fca00078e0216 */
[----:B------:R-:W-:-:S04]  /*17870*/  LEA R8, P5, R0, R3, 0x1 ;  /* 0x0000000300087211 */ /* 0x000fc800078a08ff */
[----:B------:R-:W-:Y:S02]  /*17880*/  LEA.HI.X.SX32 R9, R0, R2, 0x1, P5 ;  /* 0x0000000200097211 */ /* 0x000fe400028f0eff */
[----:B------:R-:W-:-:S03]  /*17890*/  PRMT R11, R13, 0x7632, R11 ;  /* 0x000076320d0b7816 */ /* 0x000fc6000000000b */
[----:B------:R0:W-:Y:S01]  /*178a0*/  @P4 STG.E.U16 desc[UR20][R8.64], R13 ;  /* 0x0000000d08004986 */ /* 0x0001e2000c101514 */
[----:B-----5:R-:W-:Y:S02]  /*178b0*/  ISETP.LT.AND P2, PT, R32, UR6, !P0 ;  /* 0x0000000620007c0c */ /* 0x020fe4000c741270 */
[----:B---3--:R-:W-:Y:S01]  /*178c0*/  ISETP.LT.AND P1, PT, R23, UR4, !P0 ;  /* 0x0000000417007c0c */ /* 0x008fe2000c721270 */
[----:B------:R-:W3:Y:S01]  /*178d0*/  LDL.LU R32, [R1+0x488] ;  /* 0x0004880001207983 */ /* 0x000ee20000300800 */
[C---:B------:R-:W-:Y:S01]  /*178e0*/  IMAD R10, R74.reuse, 0x2, R0 ;  /* 0x000000024a0a7824 */ /* 0x040fe200078e0200 */
[----:B----4-:R-:W-:Y:S01]  /*178f0*/  ISETP.LT.AND P3, PT, R35, UR5, !P0 ;  /* 0x0000000523007c0c */ /* 0x010fe2000c761270 */
[----:B------:R-:W2:Y:S01]  /*17900*/  LDCU UR6, c[0x0][0x39c] ;  /* 0x00007380ff0677ac */ /* 0x000ea20008000800 */
[----:B------:R-:W4:Y:S01]  /*17910*/  LDL.LU R23, [R1+0x484] ;  /* 0x0004840001177983 */ /* 0x000f220000300800 */
[----:B------:R-:W-:Y:S01]  /*17920*/  IMAD R0, R74, 0x2, R10 ;  /* 0x000000024a007824 */ /* 0x000fe200078e020a */
[CC--:B------:R-:W-:Y:S01]  /*17930*/  LEA R4, P5, R10.reuse, R3.reuse, 0x1 ;  /* 0x000000030a047211 */ /* 0x0c0fe200078a08ff */
[----:B------:R-:W3:Y:S01]  /*17940*/  LDCU UR4, c[0x0][0x39c] ;  /* 0x00007380ff0477ac */ /* 0x000ee20008000800 */
[----:B------:R-:W5:Y:S01]  /*17950*/  LDL.LU R21, [R1+0x480] ;  /* 0x0004800001157983 */ /* 0x000f620000300800 */
[----:B------:R-:W1:Y:S03]  /*17960*/  LDCU UR5, c[0x0][0x39c] ;  /* 0x00007380ff0577ac */ /* 0x000e660008000800 */
[----:B------:R-:W4:Y:S04]  /*17970*/  LDL.LU R20, [R1+0x310] ;  /* 0x0003100001147983 */ /* 0x000f280000300800 */
[----:B------:R-:W4:Y:S04]  /*17980*/  LDL.LU R22, [R1+0x47c] ;  /* 0x00047c0001167983 */ /* 0x000f280000300800 */
[----:B------:R-:W4:Y:S04]  /*17990*/  LDL.LU R12, [R1+0x478] ;  /* 0x00047800010c7983 */ /* 0x000f280000300800 */
[----:B0-----:R-:W4:Y:S01]  /*179a0*/  LDL.LU R13, [R1+0x474] ;  /* 0x00047400010d7983 */ /* 0x001f220000300800 */
[----:B------:R-:W-:Y:S01]  /*179b0*/  LEA.HI.X.SX32 R5, R10, R2, 0x1, P5 ;  /* 0x000000020a057211 */ /* 0x000fe200028f0eff */
[----:B------:R-:W-:Y:S01]  /*179c0*/  IMAD R7, R74, 0x2, R0 ;  /* 0x000000024a077824 */ /* 0x000fe200078e0200 */
[----:B------:R-:W-:-:S03]  /*179d0*/  LEA R10, P5, R0, R3, 0x1 ;  /* 0x00000003000a7211 */ /* 0x000fc600078a08ff */
[----:B------:R0:W-:Y:S01]  /*179e0*/  @P3 STG.E.U16 desc[UR20][R4.64], R11 ;  /* 0x0000000b04003986 */ /* 0x0001e2000c101514 */
[----:B-1----:R-:W-:Y:S01]  /*179f0*/  ISETP.LT.AND P4, PT, R34, UR5, !P0 ;  /* 0x0000000522007c0c */ /* 0x002fe2000c781270 */
[----:B------:R-:W4:Y:S01]  /*17a00*/  LDCU UR5, c[0x0][0x39c] ;  /* 0x00007380ff0577ac */ /* 0x000f220008000800 */
[-C--:B0-----:R-:W-:Y:S01]  /*17a10*/  LEA.HI.X.SX32 R11, R0, R2.reuse, 0x1, P5 ;  /* 0x00000002000b7211 */ /* 0x081fe200028f0eff */
[----:B------:R-:W-:Y:S01]  /*17a20*/  IMAD R0, R74, 0x2, R7 ;  /* 0x000000024a007824 */ /* 0x000fe200078e0207 */
[-C--:B------:R-:W-:Y:S02]  /*17a30*/  LEA R6, P5, R7, R3.reuse, 0x1 ;  /* 0x0000000307067211 */ /* 0x080fe400078a08ff */
[----:B--2---:R-:W-:Y:S01]  /*17a40*/  ISETP.LT.AND P3, PT, R33, UR6, !P0 ;  /* 0x0000000621007c0c */ /* 0x004fe2000c761270 */
[----:B------:R0:W-:Y:S01]  /*17a50*/  @P2 STG.E.U16 desc[UR20][R10.64], R14 ;  /* 0x0000000e0a002986 */ /* 0x0001e2000c101514 */
[----:B------:R-:W-:Y:S01]  /*17a60*/  LEA.HI.X.SX32 R7, R7, R2, 0x1, P5 ;  /* 0x0000000207077211 */ /* 0x000fe200028f0eff */
[----:B------:R-:W5:Y:S01]  /*17a70*/  LDCU UR6, c[0x0][0x39c] ;  /* 0x00007380ff0677ac */ /* 0x000f620008000800 */
[----:B------:R-:W-:-:S04]  /*17a80*/  LEA R8, P5, R0, R3, 0x1 ;  /* 0x0000000300087211 */ /* 0x000fc800078a08ff */
[----:B------:R-:W-:Y:S01]  /*17a90*/  LEA.HI.X.SX32 R9, R0, R2, 0x1, P5 ;  /* 0x0000000200097211 */ /* 0x000fe200028f0eff */
[----:B------:R-:W-:Y:S01]  /*17aa0*/  IMAD R0, R74, 0x2, R0 ;  /* 0x000000024a007824 */ /* 0x000fe200078e0200 */
[----:B------:R-:W-:-:S04]  /*17ab0*/  PRMT R5, R14, 0x7632, R5 ;  /* 0x000076320e057816 */ /* 0x000fc80000000005 */
[----:B------:R-:W-:Y:S01]  /*17ac0*/  LEA R4, P5, R0, R3, 0x1 ;  /* 0x0000000300047211 */ /* 0x000fe200078a08ff */
[----:B------:R1:W-:Y:S01]  /*17ad0*/  @P1 STG.E.U16 desc[UR20][R6.64], R5 ;  /* 0x0000000506001986 */ /* 0x0003e2000c101514 */
[----:B0-----:R-:W-:-:S03]  /*17ae0*/  IMAD R10, R74, 0x2, R0 ;  /* 0x000000024a0a7824 */ /* 0x001fc600078e0200 */
[----:B------:R-:W-:Y:S01]  /*17af0*/  @P4 STG.E.U16 desc[UR20][R8.64], R15 ;  /* 0x0000000f08004986 */ /* 0x000fe2000c101514 */
[----:B-1----:R-:W-:Y:S02]  /*17b00*/  LEA.HI.X.SX32 R5, R0, R2, 0x1, P5 ;  /* 0x0000000200057211 */ /* 0x002fe400028f0eff */
[----:B------:R-:W-:Y:S01]  /*17b10*/  PRMT R7, R15, 0x7632, R7 ;  /* 0x000076320f077816 */ /* 0x000fe20000000007 */
[----:B------:R-:W-:Y:S01]  /*17b20*/  IMAD R0, R74, 0x2, R10 ;  /* 0x000000024a007824 */ /* 0x000fe200078e020a */
[----:B------:R-:W-:-:S03]  /*17b30*/  LEA R6, P5, R10, R3, 0x1 ;  /* 0x000000030a067211 */ /* 0x000fc600078a08ff */
[----:B------:R0:W-:Y:S01]  /*17b40*/  @P3 STG.E.U16 desc[UR20][R4.64], R7 ;  /* 0x0000000704003986 */ /* 0x0001e2000c101514 */
[----:B------:R-:W-:Y:S01]  /*17b50*/  IMAD R11, R74, 0x2, R0 ;  /* 0x000000024a0b7824 */ /* 0x000fe200078e0200 */
[----:B0-----:R-:W-:Y:S02]  /*17b60*/  LEA.HI.X.SX32 R7, R10, R2, 0x1, P5 ;  /* 0x000000020a077211 */ /* 0x001fe400028f0eff */
[----:B------:R-:W-:-:S04]  /*17b70*/  LEA R8, P5, R0, R3, 0x1 ;  /* 0x0000000300087211 */ /* 0x000fc800078a08ff */
[-C--:B------:R-:W-:Y:S02]  /*17b80*/  LEA.HI.X.SX32 R9, R0, R2.reuse, 0x1, P5 ;  /* 0x0000000200097211 */ /* 0x080fe400028f0eff */
[CC--:B------:R-:W-:Y:S01]  /*17b90*/  LEA R10, P5, R11.reuse, R3.reuse, 0x1 ;  /* 0x000000030b0a7211 */ /* 0x0c0fe200078a08ff */
[----:B------:R-:W-:Y:S01]  /*17ba0*/  IMAD R0, R74, 0x2, R11 ;  /* 0x000000024a007824 */ /* 0x000fe200078e020b */
[----:B------:R-:W-:Y:S02]  /*17bb0*/  PRMT R5, R16, 0x7632, R5 ;  /* 0x0000763210057816 */ /* 0x000fe40000000005 */
[----:B------:R-:W-:Y:S02]  /*17bc0*/  LEA.HI.X.SX32 R11, R11, R2, 0x1, P5 ;  /* 0x000000020b0b7211 */ /* 0x000fe400028f0eff */
[----:B---3--:R-:W-:Y:S01]  /*17bd0*/  ISETP.LT.AND P2, PT, R32, UR4, !P0 ;  /* 0x0000000420007c0c */ /* 0x008fe2000c741270 */
[----:B------:R-:W0:Y:S01]  /*17be0*/  LDCU UR4, c[0x0][0x39c] ;  /* 0x00007380ff0477ac */ /* 0x000e220008000800 */
[----:B-----5:R-:W-:Y:S01]  /*17bf0*/  ISETP.LT.AND P4, PT, R21, UR6, !P0 ;  /* 0x0000000615007c0c */ /* 0x020fe2000c781270 */
[----:B------:R-:W1:Y:S01]  /*17c00*/  LDCU UR6, c[0x0][0x39c] ;  /* 0x00007380ff0677ac */ /* 0x000e620008000800 */
[----:B------:R-:W2:Y:S01]  /*17c10*/  LDL.LU R21, [R1+0x30c] ;  /* 0x00030c0001157983 */ /* 0x000ea20000300800 */
[----:B----4-:R-:W-:Y:S01]  /*17c20*/  ISETP.LT.AND P1, PT, R23, UR5, !P0 ;  /* 0x0000000517007c0c */ /* 0x010fe2000c721270 */
[----:B------:R-:W3:Y:S01]  /*17c30*/  LDCU UR5, c[0x0][0x39c] ;  /* 0x00007380ff0577ac */ /* 0x000ee20008000800 */
[----:B0-----:R-:W-:Y:S01]  /*17c40*/  ISETP.LT.AND P3, PT, R20, UR4, !P0 ;  /* 0x0000000414007c0c */ /* 0x001fe2000c761270 */
[----:B------:R-:W0:Y:S01]  /*17c50*/  LDCU UR4, c[0x0][0x39c] ;  /* 0x00007380ff0477ac */ /* 0x000e220008000800 */
[----:B------:R-:W4:Y:S04]  /*17c60*/  LDL.LU R20, [R1+0x470] ;  /* 0x0004700001147983 */ /* 0x000f280000300800 */
[----:B------:R-:W5:Y:S04]  /*17c70*/  LDL.LU R14, [R1+0x46c] ;  /* 0x00046c00010e7983 */ /* 0x000f680000300800 */
[----:B------:R-:W-:Y:S04]  /*17c80*/  @P2 STG.E.U16 desc[UR20][R6.64], R16 ;  /* 0x0000001006002986 */ /* 0x000fe8000c101514 */
[----:B------:R1:W-:Y:S04]  /*17c90*/  @P1 STG.E.U16 desc[UR20][R8.64], R5 ;  /* 0x0000000508001986 */ /* 0x0003e8000c101514 */
[----:B------:R3:W-:Y:S01]  /*17ca0*/  @P4 STG.E.U16 desc[UR20][R10.64], R17 ;  /* 0x000000110a004986 */ /* 0x0007e2000c101514 */
[----:B0-----:R-:W-:Y:S01]  /*17cb0*/  ISETP.LT.AND P4, PT, R13, UR4, !P0 ;  /* 0x000000040d007c0c */ /* 0x001fe2000c781270 */
[----:B------:R-:W5:Y:S02]  /*17cc0*/  LDCU UR4, c[0x0][0x39c] ;  /* 0x00007380ff0477ac */ /* 0x000f640008000800 */
[----:B------:R-:W5:Y:S04]  /*17cd0*/  LDL.LU R15, [R1+0x468] ;  /* 0x00046800010f7983 */ /* 0x000f680000300800 */
[----:B------:R-:W5:Y:S01]  /*17ce0*/  LDL.LU R13, [R1+0x308] ;  /* 0x00030800010d7983 */ /* 0x000f620000300800 */
[----:B-1----:R-:W-:Y:S01]  /*17cf0*/  ISETP.LT.AND P1, PT, R12, UR6, !P0 ;  /* 0x000000060c007c0c */ /* 0x002fe2000c721270 */
[----:B------:R-:W-:Y:S01]  /*17d00*/  IMAD R12, R74, 0x2, R0 ;  /* 0x000000024a0c7824 */ /* 0x000fe200078e0200 */
[----:B------:R-:W-:Y:S01]  /*17d10*/  LEA R4, P5, R0, R3, 0x1 ;  /* 0x0000000300047211 */ /* 0x000fe200078a08ff */
[----:B------:R-:W4:Y:S01]  /*17d20*/  LDCU UR6, c[0x0][0x39c] ;  /* 0x00007380ff0677ac */ /* 0x000f220008000800 */
[----:B---3--:R-:W-:-:S02]  /*17d30*/  ISETP.LT.AND P2, PT, R22, UR5, !P0 ;  /* 0x0000000516007c0c */ /* 0x008fc4000c741270 */
[----:B------:R-:W-:Y:S01]  /*17d40*/  LEA.HI.X.SX32 R5, R0, R2, 0x1, P5 ;  /* 0x0000000200057211 */ /* 0x000fe200028f0eff */
[----:B------:R-:W2:Y:S01]  /*17d50*/  LDCU UR5, c[0x0][0x39c] ;  /* 0x00007380ff0577ac */ /* 0x000ea20008000800 */
[----:B------:R-:W-:-:S04]  /*17d60*/  LEA R6, P5, R12, R3, 0x1 ;  /* 0x000000030c067211 */ /* 0x000fc800078a08ff */
[----:B------:R-:W-:Y:S01]  /*17d70*/  LEA.HI.X.SX32 R7, R12, R2, 0x1, P5 ;  /* 0x000000020c077211 */ /* 0x000fe200028f0eff */
[----:B------:R-:W-:Y:S01]  /*17d80*/  IMAD R12, R74, 0x2, R12 ;  /* 0x000000024a0c7824 */ /* 0x000fe200078e020c */
[----:B------:R-:W-:Y:S02]  /*17d90*/  PRMT R9, R17, 0x7632, R9 ;  /* 0x0000763211097816 */ /* 0x000fe40000000009 */
[----:B------:R-:W3:Y:S02]  /*17da0*/  LDL.LU R17, [R1+0x464] ;  /* 0x0004640001117983 */ /* 0x000ee40000300800 */
[----:B------:R-:W-:Y:S02]  /*17db0*/  LEA R8, P5, R12, R3, 0x1 ;  /* 0x000000030c087211 */ /* 0x000fe400078a08ff */
[----:B------:R0:W-:Y:S01]  /*17dc0*/  @P3 STG.E.U16 desc[UR20][R4.64], R9 ;  /* 0x0000000904003986 */ /* 0x0001e2000c101514 */
[----:B------:R-:W-:-:S03]  /*17dd0*/  IMAD R0, R74, 0x2, R12 ;  /* 0x000000024a007824 */ /* 0x000fc600078e020c */
[----:B------:R-:W-:Y:S04]  /*17de0*/  @P2 STG.E.U16 desc[UR20][R6.64], R18 ;  /* 0x0000001206002986 */ /* 0x000fe8000c101514 */
[----:B------:R-:W3:Y:S01]  /*17df0*/  LDL.LU R16, [R1+0x460] ;  /* 0x0004600001107983 */ /* 0x000ee20000300800 */
[----:B0-----:R-:W-:Y:S02]  /*17e00*/  LEA.HI.X.SX32 R9, R12, R2, 0x1, P5 ;  /* 0x000000020c097211 */ /* 0x001fe400028f0eff */
[----:B------:R-:W-:-:S05]  /*17e10*/  PRMT R5, R18, 0x7632, R5 ;  /* 0x0000763212057816 */ /* 0x000fca0000000005 */
[----:B------:R0:W-:Y:S01]  /*17e20*/  @P1 STG.E.U16 desc[UR20][R8.64], R5 ;  /* 0x0000000508001986 */ /* 0x0001e2000c101514 */
[----:B------:R-:W-:Y:S01]  /*17e30*/  IMAD R10, R74, 0x2, R0 ;  /* 0x000000024a0a7824 */ /* 0x000fe200078e0200 */
[CC--:B------:R-:W-:Y:S02]  /*17e40*/  LEA R4, P5, R0.reuse, R3.reuse, 0x1 ;  /* 0x0000000300047211 */ /* 0x0c0fe400078a08ff */
[----:B------:R-:W-:Y:S02]  /*17e50*/  PRMT R11, R19, 0x7632, R11 ;  /* 0x00007632130b7816 */ /* 0x000fe4000000000b */
[----:B0-----:R-:W-:Y:S02]  /*17e60*/  LEA.HI.X.SX32 R5, R0, R2, 0x1, P5 ;  /* 0x0000000200057211 */ /* 0x001fe400028f0eff */
[----:B------:R-:W-:-:S04]  /*17e70*/  LEA R6, P5, R10, R3, 0x1 ;  /* 0x000000030a067211 */ /* 0x000fc800078a08ff */
[----:B------:R-:W-:Y:S01]  /*17e80*/  LEA.HI.X.SX32 R7, R10, R2, 0x1, P5 ;  /* 0x000000020a077211 */ /* 0x000fe200028f0eff */
[----:B------:R-:W-:Y:S01]  /*17e90*/  @P4 STG.E.U16 desc[UR20][R4.64], R19 ;  /* 0x0000001304004986 */ /* 0x000fe2000c101514 */
[----:B--2---:R-:W-:Y:S01]  /*17ea0*/  ISETP.LT.AND P3, PT, R21, UR5, !P0 ;  /* 0x0000000515007c0c */ /* 0x004fe2000c761270 */
[----:B------:R-:W0:Y:S01]  /*17eb0*/  LDCU UR5, c[0x0][0x39c] ;  /* 0x00007380ff0577ac */ /* 0x000e220008000800 */
[----:B----4-:R-:W-:Y:S01]  /*17ec0*/  ISETP.LT.AND P2, PT, R20, UR6, !P0 ;  /* 0x0000000614007c0c */ /* 0x010fe2000c741270 */
[----:B------:R-:W1:Y:S01]  /*17ed0*/  LDCU UR6, c[0x0][0x39c] ;  /* 0x00007380ff0677ac */ /* 0x000e620008000800 */
[----:B-----5:R-:W-:-:S09]  /*17ee0*/  ISETP.LT.AND P1, PT, R14, UR4, !P0 ;  /* 0x000000040e007c0c */ /* 0x020fd2000c721270 */
[----:B------:R2:W-:Y:S01]  /*17ef0*/  @P3 STG.E.U16 desc[UR20][R6.64], R11 ;  /* 0x0000000b06003986 */ /* 0x0005e2000c101514 */
[----:B------:R-:W-:Y:S01]  /*17f00*/  IMAD R0, R74, 0x2, R10 ;  /* 0x000000024a007824 */ /* 0x000fe200078e020a */
[----:B------:R-:W4:Y:S02]  /*17f10*/  LDCU UR4, c[0x0][0x39c] ;  /* 0x00007380ff0477ac */ /* 0x000f240008000800 */
[----:B------:R-:W5:Y:S01]  /*17f20*/  LDL.LU R14, [R1+0x3c4] ;  /* 0x0003c400010e7983 */ /* 0x000f620000300800 */
[----:B0-----:R-:W-:Y:S02]  /*17f30*/  ISETP.LT.AND P4, PT, R15, UR5, !P0 ;  /* 0x000000050f007c0c */ /* 0x001fe4000c781270 */
[----:B-1----:R-:W-:Y:S01]  /*17f40*/  ISETP.LT.AND P3, PT, R13, UR6, !P0 ;  /* 0x000000060d007c0c */ /* 0x002fe2000c761270 */
[----:B------:R-:W5:Y:S01]  /*17f50*/  LDL.LU R15, [R1+0x304] ;  /* 0x00030400010f7983 */ /* 0x000f620000300800 */
[-C--:B------:R-:W-:Y:S01]  /*17f60*/  LEA R10, P5, R0, R3.reuse, 0x1 ;  /* 0x00000003000a7211 */ /* 0x080fe200078a08ff */
[----:B------:R-:W-:Y:S01]  /*17f70*/  IMAD R9, R74, 0x2, R0 ;  /* 0x000000024a097824 */ /* 0x000fe200078e0200 */
[----:B------:R-:W3:Y:S01]  /*17f80*/  LDCU UR5, c[0x0][0x39c] ;  /* 0x00007380ff0577ac */ /* 0x000ee20008000800 */
[----:B------:R-:W5:Y:S01]  /*17f90*/  LDL.LU R13, [R1+0x3c0] ;  /* 0x0003c000010d7983 */ /* 0x000f620000300800 */
[-C--:B--2---:R-:W-:Y:S01]  /*17fa0*/  LEA.HI.X.SX32 R11, R0, R2.reuse, 0x1, P5 ;  /* 0x00000002000b7211 */ /* 0x084fe200028f0eff */
[----:B------:R-:W5:Y:S01]  /*17fb0*/  LDCU UR6, c[0x0][0x39c] ;  /* 0x00007380ff0677ac */ /* 0x000f620008000800 */
[C---:B------:R-:W-:Y:S01]  /*17fc0*/  LEA R8, P5, R9.reuse, R3, 0x1 ;  /* 0x0000000309087211 */ /* 0x040fe200078a08ff */
[----:B------:R-:W-:Y:S01]  /*17fd0*/  IMAD R0, R74, 0x2, R9 ;  /* 0x000000024a007824 */ /* 0x000fe200078e0209 */
[----:B------:R-:W-:Y:S01]  /*17fe0*/  PRMT R7, R24, 0x7632, R7 ;  /* 0x0000763218077816 */ /* 0x000fe20000000007 */
[----:B------:R-:W2:Y:S01]  /*17ff0*/  LDL.LU R12, [R1+0x3bc] ;  /* 0x0003bc00010c7983 */ /* 0x000ea20000300800 */
[----:B------:R-:W-:-:S02]  /*18000*/  LEA.HI.X.SX32 R9, R9, R2, 0x1, P5 ;  /* 0x0000000209097211 */ /* 0x000fc400028f0eff */
[C---:B------:R-:W-:Y:S01]  /*18010*/  LEA R4, P5, R0.reuse, R3, 0x1 ;  /* 0x0000000300047211 */ /* 0x040fe200078a08ff */
[----:B------:R0:W-:Y:S03]  /*18020*/  @P2 STG.E.U16 desc[UR20][R10.64], R24 ;  /* 0x000000180a002986 */ /* 0x0001e6000c101514 */
[----:B------:R-:W-:Y:S01]  /*18030*/  LEA.HI.X.SX32 R5, R0, R2, 0x1, P5 ;  /* 0x0000000200057211 */ /* 0x000fe200028f0eff */
[----:B------:R1:W-:Y:S01]  /*18040*/  @P1 STG.E.U16 desc[UR20][R8.64], R7 ;  /* 0x0000000708001986 */ /* 0x0003e2000c101514 */
[----:B------:R-:W-:-:S03]  /*18050*/  IMAD R0, R74, 0x2, R0 ;  /* 0x000000024a007824 */ /* 0x000fc600078e0200 */
[----:B------:R1:W-:Y:S01]  /*18060*/  @P4 STG.E.U16 desc[UR20][R4.64], R25 ;  /* 0x0000001904004986 */ /* 0x0003e2000c101514 */
[----:B---3--:R-:W-:Y:S01]  /*18070*/  ISETP.LT.AND P1, PT, R16, UR5, !P0 ;  /* 0x0000000510007c0c */ /* 0x008fe2000c721270 */
[----:B------:R-:W3:Y:S01]  /*18080*/  LDCU UR5, c[0x0][0x39c] ;  /* 0x00007380ff0577ac */ /* 0x000ee20008000800 */
[-C--:B------:R-:W-:Y:S01]  /*18090*/  LEA R6, P5, R0, R3.reuse, 0x1 ;  /* 0x0000000300067211 */ /* 0x080fe200078a08ff */
[----:B0-----:R-:W-:Y:S01]  /*180a0*/  IMAD R10, R74, 0x2, R0 ;  /* 0x000000024a0a7824 */ /* 0x001fe200078e0200 */
[----:B----4-:R-:W-:Y:S01]  /*180b0*/  ISETP.LT.AND P2, PT, R17, UR4, !P0 ;  /* 0x0000000411007c0c */ /* 0x010fe2000c741270 */
[----:B------:R-:W0:Y:S01]  /*180c0*/  LDCU UR4, c[0x0][0x39c] ;  /* 0x00007380ff0477ac */ /* 0x000e220008000800 */
[----:B-1----:R-:W-:Y:S02]  /*180d0*/  LEA.HI.X.SX32 R7, R0, R2, 0x1, P5 ;  /* 0x0000000200077211 */ /* 0x002fe400028f0eff */
[----:B------:R-:W-:Y:S02]  /*180e0*/  LEA R8, P5, R10, R3, 0x1 ;  /* 0x000000030a087211 */ /* 0x000fe400078a08ff */
[----:B------:R-:W-:-:S02]  /*180f0*/  PRMT R5, R25, 0x7632, R5 ;  /* 0x0000763219057816 */ /* 0x000fc40000000005 */
[----:B------:R-:W-:-:S03]  /*18100*/  LEA.HI.X.SX32 R9, R10, R2, 0x1, P5 ;  /* 0x000000020a097211 */ /* 0x000fc600028f0eff */
[----:B------:R1:W-:Y:S04]  /*18110*/  @P3 STG.E.U16 desc[UR20][R6.64], R5 ;  /* 0x0000000506003986 */ /* 0x0003e8000c101514 */
[----:B------:R-:W-:Y:S01]  /*18120*/  @P2 STG.E.U16 desc[UR20][R8.64], R26 ;  /* 0x0000001a08002986 */ /* 0x000fe2000c101514 */
[----:B-----5:R-:W-:Y:S01]  /*18130*/  ISETP.LT.AND P4, PT, R14, UR6, !P0 ;  /* 0x000000060e007c0c */ /* 0x020fe2000c781270 */
[----:B------:R-:W2:Y:S02]  /*18140*/  LDCU UR6, c[0x0][0x39c] ;  /* 0x00007380ff0677ac */ /* 0x000ea40008000800 */
[----:B------:R-:W4:Y:S04]  /*18150*/  LDL.LU R14, [R1+0x3b8] ;  /* 0x0003b800010e7983 */ /* 0x000f280000300800 */
[----:B------:R-:W5:Y:S04]  /*18160*/  LDL.LU R17, [R1+0x300] ;  /* 0x0003000001117983 */ /* 0x000f680000300800 */
[----:B------:R-:W5:Y:S01]  /*18170*/  LDL.LU R16, [R1+0x3b4] ;  /* 0x0003b40001107983 */ /* 0x000f620000300800 */
[----:B---3--:R-:W-:Y:S01]  /*18180*/  ISETP.LT.AND P2, PT, R13, UR5, !P0 ;  /* 0x000000050d007c0c */ /* 0x008fe2000c741270 */
[----:B------:R-:W-:-:S02]  /*18190*/  IMAD R0, R74, 0x2, R10 ;  /* 0x000000024a007824 */ /* 0x000fc400078e020a */
[----:B------:R-:W3:Y:S01]  /*181a0*/  LDL.LU R13, [R1+0x3b0] ;  /* 0x0003b000010d7983 */ /* 0x000ee20000300800 */
[----:B0-----:R-:W-:Y:S01]  /*181b0*/  ISETP.LT.AND P3, PT, R15, UR4, !P0 ;  /* 0x000000040f007c0c */ /* 0x001fe2000c761270 */
[----:B------:R-:W4:Y:S01]  /*181c0*/  LDCU UR4, c[0x0][0x39c] ;  /* 0x00007380ff0477ac */ /* 0x000f220008000800 */
[----:B------:R-:W-:Y:S01]  /*181d0*/  IMAD R11, R74, 0x2, R0 ;  /* 0x000000024a0b7824 */ /* 0x000fe200078e0200 */
[-C--:B------:R-:W-:Y:S01]  /*181e0*/  LEA R4, P5, R0, R3.reuse, 0x1 ;  /* 0x0000000300047211 */ /* 0x080fe200078a08ff */
[----:B------:R-:W3:Y:S01]  /*181f0*/  LDL.LU R15, [R1+0x3ac] ;  /* 0x0003ac00010f7983 */ /* 0x000ee20000300800 */
[----:B-1----:R-:W-:Y:S01]  /*18200*/  PRMT R7, R26, 0x7632, R7 ;  /* 0x000076321a077816 */ /* 0x002fe20000000007 */
[----:B------:R-:W5:Y:S01]  /*18210*/  LDCU UR5, c[0x0][0x39c] ;  /* 0x00007380ff0577ac */ /* 0x000f620008000800 */
[----:B------:R-:W-:Y:S01]  /*18220*/  LEA.HI.X.SX32 R5, R0, R2, 0x1, P5 ;  /* 0x0000000200057211 */ /* 0x000fe200028f0eff */
[----:B------:R-:W-:Y:S01]  /*18230*/  IMAD R0, R74, 0x2, R11 ;  /* 0x000000024a007824 */ /* 0x000fe200078e020b */
[----:B------:R-:W-:-:S03]  /*18240*/  LEA R10, P5, R11, R3, 0x1 ;  /* 0x000000030b0a7211 */ /* 0x000fc600078a08ff */
[----:B------:R0:W-:Y:S01]  /*18250*/  @P1 STG.E.U16 desc[UR20][R4.64], R7 ;  /* 0x0000000704001986 */ /* 0x0001e2000c101514 */
[-C--:B------:R-:W-:Y:S02]  /*18260*/  LEA.HI.X.SX32 R11, R11, R2.reuse, 0x1, P5 ;  /* 0x000000020b0b7211 */ /* 0x080fe400028f0eff */
[----:B--2---:R-:W-:Y:S01]  /*18270*/  ISETP.LT.AND P1, PT, R12, UR6, !P0 ;  /* 0x000000060c007c0c */ /* 0x004fe2000c721270 */
[----:B------:R-:W-:Y:S01]  /*18280*/  IMAD R12, R74, 0x2, R0 ;  /* 0x000000024a0c7824 */ /* 0x000fe200078e0200 */
[CC--:B------:R-:W-:Y:S01]  /*18290*/  LEA R6, P5, R0.reuse, R3.reuse, 0x1 ;  /* 0x0000000300067211 */ /* 0x0c0fe200078a08ff */
[----:B------:R-:W-:Y:S01]  /*182a0*/  @P4 STG.E.U16 desc[UR20][R10.64], R27 ;  /* 0x0000001b0a004986 */ /* 0x000fe2000c101514 */
[----:B------:R-:W1:Y:S02]  /*182b0*/  LDCU UR6, c[0x0][0x39c] ;  /* 0x00007380ff0677ac */ /* 0x000e640008000800 */
[----:B0-----:R-:W-:Y:S02]  /*182c0*/  LEA.HI.X.SX32 R7, R0, R2, 0x1, P5 ;  /* 0x0000000200077211 */ /* 0x001fe400028f0eff */
[----:B------:R-:W-:-:S04]  /*182d0*/  LEA R8, P5, R12, R3, 0x1 ;  /* 0x000000030c087211 */ /* 0x000fc800078a08ff */
[----:B------:R-:W-:Y:S01]  /*182e0*/  LEA.HI.X.SX32 R9, R12, R2, 0x1, P5 ;  /* 0x000000020c097211 */ /* 0x000fe200028f0eff */
[----:B------:R-:W-:Y:S01]  /*182f0*/  IMAD R12, R74, 0x2, R12 ;  /* 0x000000024a0c7824 */ /* 0x000fe200078e020c */
[----:B------:R-:W-:-:S04]  /*18300*/  PRMT R5, R27, 0x7632, R5 ;  /* 0x000076321b057816 */ /* 0x000fc80000000005 */
[C---:B------:R-:W-:Y:S01]  /*18310*/  LEA R4, P5, R12.reuse, R3, 0x1 ;  /* 0x000000030c047211 */ /* 0x040fe200078a08ff */
[----:B------:R0:W-:Y:S04]  /*18320*/  @P3 STG.E.U16 desc[UR20][R6.64], R5 ;  /* 0x0000000506003986 */ /* 0x0001e8000c101514 */
[----:B------:R-:W-:Y:S01]  /*18330*/  @P2 STG.E.U16 desc[UR20][R8.64], R28 ;  /* 0x0000001c08002986 */ /* 0x000fe2000c101514 */
[----:B0-----:R-:W-:Y:S02]  /*18340*/  LEA.HI.X.SX32 R5, R12, R2, 0x1, P5 ;  /* 0x000000020c057211 */ /* 0x001fe400028f0eff */
[----:B------:R-:W-:-:S05]  /*18350*/  PRMT R7, R28, 0x7632, R7 ;  /* 0x000076321c077816 */ /* 0x000fca0000000007 */
[----:B------:R0:W-:Y:S01]  /*18360*/  @P1 STG.E.U16 desc[UR20][R4.64], R7 ;  /* 0x0000000704001986 */ /* 0x0001e2000c101514 */
[----:B----4-:R-:W-:Y:S01]  /*18370*/  ISETP.LT.AND P4, PT, R14, UR4, !P0 ;  /* 0x000000040e007c0c */ /* 0x010fe2000c781270 */
[----:B------:R-:W3:Y:S02]  /*18380*/  LDCU UR4, c[0x0][0x39c] ;  /* 0x00007380ff0477ac */ /* 0x000ee40008000800 */
[----:B------:R-:W2:Y:S01]  /*18390*/  LDL.LU R14, [R1+0x2fc] ;  /* 0x0002fc00010e7983 */ /* 0x000ea20000300800 */
[----:B-----5:R-:W-:Y:S01]  /*183a0*/  ISETP.LT.AND P3, PT, R17, UR5, !P0 ;  /* 0x0000000511007c0c */ /* 0x020fe2000c761270 */
[----:B------:R-:W-:Y:S02]  /*183b0*/  IMAD R0, R74, 0x2, R12 ;  /* 0x000000024a007824 */ /* 0x000fe400078e020c */
[----:B------:R-:W4:Y:S01]  /*183c0*/  LDL.LU R17, [R1+0x3a8] ;  /* 0x0003a80001117983 */ /* 0x000f220000300800 */
[----:B------:R-:W5:Y:S01]  /*183d0*/  LDCU UR5, c[0x0][0x39c] ;  /* 0x00007380ff0577ac */ /* 0x000f620008000800 */
[----:B-1----:R-:W-:-:S02]  /*183e0*/  ISETP.LT.AND P2, PT, R16, UR6, !P0 ;  /* 0x0000000610007c0c */ /* 0x002fc4000c741270 */
[----:B------:R-:W4:Y:S01]  /*183f0*/  LDL.LU R16, [R1+0x3a4] ;  /* 0x0003a40001107983 */ /* 0x000f220000300800 */
[----:B------:R-:W2:Y:S01]  /*18400*/  LDCU UR6, c[0x0][0x39c] ;  /* 0x00007380ff0677ac */ /* 0x000ea20008000800 */
[----:B---3--:R-:W-:Y:S01]  /*18410*/  ISETP.LT.AND P1, PT, R13, UR4, !P0 ;  /* 0x000000040d007c0c */ /* 0x008fe2000c721270 */
[----:B------:R-:W-:Y:S01]  /*18420*/  IMAD R10, R74, 0x2, R0 ;  /* 0x000000024a0a7824 */ /* 0x000fe200078e0200 */
[----:B------:R-:W3:Y:S01]  /*18430*/  LDL.LU R13, [R1+0x3a0] ;  /* 0x0003a000010d7983 */ /* 0x000ee20000300800 */
[CC--:B------:R-:W-:Y:S01]  /*18440*/  LEA R6, P5, R0.reuse, R3.reuse, 0x1 ;  /* 0x0000000300067211 */ /* 0x0c0fe200078a08ff */
[----:B------:R-:W4:Y:S03]  /*18450*/  LDCU UR4, c[0x0][0x39c] ;  /* 0x00007380ff0477ac */ /* 0x000f260008000800 */
[----:B0-----:R-:W-:Y:S02]  /*18460*/  LEA.HI.X.SX32 R7, R0, R2, 0x1, P5 ;  /* 0x0000000200077211 */ /* 0x001fe400028f0eff */
[----:B------:R-:W-:Y:S01]  /*18470*/  LEA R8, P5, R10, R3, 0x1 ;  /* 0x000000030a087211 */ /* 0x000fe200078a08ff */
[----:B------:R-:W-:Y:S01]  /*18480*/  IMAD R0, R74, 0x2, R10 ;  /* 0x000000024a007824 */ /* 0x000fe200078e020a */
[----:B------:R-:W-:-:S02]  /*18490*/  PRMT R11, R29, 0x7632, R11 ;  /* 0x000076321d0b7816 */ /* 0x000fc4000000000b */
[-C--:B------:R-:W-:Y:S01]  /*184a0*/  LEA.HI.X.SX32 R9, R10, R2.reuse, 0x1, P5 ;  /* 0x000000020a097211 */ /* 0x080fe200028f0eff */
[----:B------:R-:W-:Y:S01]  /*184b0*/  @P4 STG.E.U16 desc[UR20][R6.64], R29 ;  /* 0x0000001d06004986 */ /* 0x000fe2000c101514 */
[-C--:B------:R-:W-:Y:S01]  /*184c0*/  LEA R10, P5, R0, R3.reuse, 0x1 ;  /* 0x00000003000a7211 */ /* 0x080fe200078a08ff */
[----:B------:R-:W-:Y:S01]  /*184d0*/  IMAD R5, R74, 0x2, R0 ;  /* 0x000000024a057824 */ /* 0x000fe200078e0200 */
[----:B-----5:R-:W-:Y:S01]  /*184e0*/  ISETP.LT.AND P4, PT, R15, UR5, !P0 ;  /* 0x000000050f007c0c */ /* 0x020fe2000c781270 */
[----:B------:R0:W-:Y:S01]  /*184f0*/  @P3 STG.E.U16 desc[UR20][R8.64], R11 ;  /* 0x0000000b08003986 */ /* 0x0001e2000c101514 */
[----:B------:R-:W1:Y:S03]  /*18500*/  LDCU UR5, c[0x0][0x39c] ;  /* 0x00007380ff0577ac */ /* 0x000e660008000800 */
[----:B------:R-:W5:Y:S01]  /*18510*/  LDL.LU R15, [R1+0x2f8] ;  /* 0x0002f800010f7983 */ /* 0x000f620000300800 */
[----:B0-----:R-:W-:Y:S01]  /*18520*/  LEA.HI.X.SX32 R11, R0, R2, 0x1, P5 ;  /* 0x00000002000b7211 */ /* 0x001fe200028f0eff */
[----:B------:R-:W-:Y:S01]  /*18530*/  IMAD R0, R74, 0x2, R5 ;  /* 0x000000024a007824 */ /* 0x000fe200078e0205 */
[----:B------:R-:W-:-:S04]  /*18540*/  LEA R4, P5, R5, R3, 0x1 ;  /* 0x0000000305047211 */ /* 0x000fc800078a08ff */
[-C--:B------:R-:W-:Y:S02]  /*18550*/  LEA.HI.X.SX32 R5, R5, R2.reuse, 0x1, P5 ;  /* 0x0000000205057211 */ /* 0x080fe400028f0eff */
[----:B------:R-:W-:Y:S02]  /*18560*/  LEA R6, P5, R0, R3, 0x1 ;  /* 0x0000000300067211 */ /* 0x000fe400078a08ff */
[----:B------:R-:W-:Y:S02]  /*18570*/  PRMT R9, R30, 0x7632, R9 ;  /* 0x000076321e097816 */ /* 0x000fe40000000009 */
[----:B------:R-:W-:Y:S01]  /*18580*/  LEA.HI.X.SX32 R7, R0, R2, 0x1, P5 ;  /* 0x0000000200077211 */ /* 0x000fe200028f0eff */
[----:B------:R0:W-:Y:S04]  /*18590*/  @P2 STG.E.U16 desc[UR20][R10.64], R30 ;  /* 0x0000001e0a002986 */ /* 0x0001e8000c101514 */
[----:B------:R0:W-:Y:S04]  /*185a0*/  @P1 STG.E.U16 desc[UR20][R4.64], R9 ;  /* 0x0000000904001986 */ /* 0x0001e8000c101514 */
[----:B------:R-:W-:Y:S01]  /*185b0*/  @P4 STG.E.U16 desc[UR20][R6.64], R31 ;  /* 0x0000001f06004986 */ /* 0x000fe2000c101514 */
[----:B--2---:R-:W-:Y:S01]  /*185c0*/  ISETP.LT.AND P3, PT, R14, UR6, !P0 ;  /* 0x000000060e007c0c */ /* 0x004fe2000c761270 */
[----:B------:R-:W3:Y:S02]  /*185d0*/  LDCU UR6, c[0x0][0x39c] ;  /* 0x00007380ff0677ac */ /* 0x000ee40008000800 */
[----:B------:R-:W2:Y:S04]  /*185e0*/  LDL.LU R14, [R1+0x39c] ;  /* 0x00039c00010e7983 */ /* 0x000ea80000300800 */
[----:B------:R-:W2:Y:S01]  /*185f0*/  LDL.LU R12, [R1+0x398] ;  /* 0x00039800010c7983 */ /* 0x000ea20000300800 */
[----:B---3--:R-:W-:Y:S01]  /*18600*/  ISETP.LT.AND P4, PT, R13, UR6, !P0 ;  /* 0x000000060d007c0c */ /* 0x008fe2000c781270 */
[----:B------:R-:W-:-:S02]  /*18610*/  IMAD R0, R74, 0x2, R0 ;  /* 0x000000024a007824 */ /* 0x000fc400078e0200 */
[----:B------:R-:W3:Y:S01]  /*18620*/  LDL.LU R13, [R1+0x394] ;  /* 0x00039400010d7983 */ /* 0x000ee20000300800 */
[----:B----4-:R-:W-:Y:S01]  /*18630*/  ISETP.LT.AND P2, PT, R17, UR4, !P0 ;  /* 0x0000000411007c0c */ /* 0x010fe2000c741270 */
[----:B------:R-:W5:Y:S02]  /*18640*/  LDCU UR4, c[0x0][0x39c] ;  /* 0x00007380ff0477ac */ /* 0x000f640008000800 */
[----:B------:R-:W4:Y:S01]  /*18650*/  LDL.LU R17, [R1+0x2f4] ;  /* 0x0002f40001117983 */ /* 0x000f220000300800 */
[-C--:B------:R-:W-:Y:S01]  /*18660*/  LEA R8, P5, R0, R3.reuse, 0x1 ;  /* 0x0000000300087211 */ /* 0x080fe200078a08ff */
[----:B0-----:R-:W-:Y:S01]  /*18670*/  IMAD R10, R74, 0x2, R0 ;  /* 0x000000024a0a7824 */ /* 0x001fe200078e0200 */
[----:B------:R-:W-:Y:S01]  /*18680*/  PRMT R5, R31, 0x7632, R5 ;  /* 0x000076321f057816 */ /* 0x000fe20000000005 */
[----:B------:R-:W0:Y:S01]  /*18690*/  LDCU UR6, c[0x0][0x39c] ;  /* 0x00007380ff0677ac */ /* 0x000e220008000800 */
[----:B------:R-:W-:Y:S01]  /*186a0*/  LEA.HI.X.SX32 R9, R0, R2, 0x1, P5 ;  /* 0x0000000200097211 */ /* 0x000fe200028f0eff */
[----:B------:R-:W-:Y:S01]  /*186b0*/  IMAD R0, R74, 0x2, R10 ;  /* 0x000000024a007824 */ /* 0x000fe200078e020a */
[----:B-1----:R-:W-:Y:S01]  /*186c0*/  ISETP.LT.AND P1, PT, R16, UR5, !P0 ;  /* 0x0000000510007c0c */ /* 0x002fe2000c721270 */
[----:B------:R-:W2:Y:S01]  /*186d0*/  LDCU UR5, c[0x0][0x39c] ;  /* 0x00007380ff0577ac */ /* 0x000ea20008000800 */
[----:B------:R-:W-:Y:S01]  /*186e0*/  LEA R4, P5, R10, R3, 0x1 ;  /* 0x000000030a047211 */ /* 0x000fe200078a08ff */
[----:B------:R1:W-:Y:S01]  /*186f0*/  @P3 STG.E.U16 desc[UR20][R8.64], R5 ;  /* 0x0000000508003986 */ /* 0x0003e2000c101514 */
[----:B------:R-:W-:-:S03]  /*18700*/  IMAD R11, R74, 0x2, R0 ;  /* 0x000000024a0b7824 */ /* 0x000fc600078e0200 */
[----:B------:R-:W4:Y:S01]  /*18710*/  LDL.LU R16, [R1+0x390] ;  /* 0x0003900001107983 */ /* 0x000f220000300800 */
[----:B-----5:R-:W-:Y:S01]  /*18720*/  ISETP.LT.AND P3, PT, R15, UR4, !P0 ;  /* 0x000000040f007c0c */ /* 0x020fe2000c761270 */
[----:B------:R-:W3:Y:S02]  /*18730*/  LDCU UR4, c[0x0][0x39c] ;  /* 0x00007380ff0477ac */ /* 0x000ee40008000800 */
[----:B------:R-:W5:Y:S01]  /*18740*/  LDL.LU R15, [R1+0x38c] ;  /* 0x00038c00010f7983 */ /* 0x000f620000300800 */
[----:B-1----:R-:W-:Y:S02]  /*18750*/  LEA.HI.X.SX32 R5, R10, R2, 0x1, P5 ;  /* 0x000000020a057211 */ /* 0x002fe400028f0eff */
[----:B------:R-:W-:-:S04]  /*18760*/  LEA R6, P5, R0, R3, 0x1 ;  /* 0x0000000300067211 */ /* 0x000fc800078a08ff */
[-C--:B------:R-:W-:Y:S02]  /*18770*/  LEA.HI.X.SX32 R7, R0, R2.reuse, 0x1, P5 ;  /* 0x0000000200077211 */ /* 0x080fe400028f0eff */
[CC--:B------:R-:W-:Y:S01]  /*18780*/  LEA R10, P5, R11.reuse, R3.reuse, 0x1 ;  /* 0x000000030b0a7211 */ /* 0x0c0fe200078a08ff */
[----:B------:R-:W-:Y:S01]  /*18790*/  IMAD R0, R74, 0x2, R11 ;  /* 0x000000024a007824 */ /* 0x000fe200078e020b */
[----:B------:R-:W-:Y:S02]  /*187a0*/  PRMT R9, R60, 0x7632, R9 ;  /* 0x000076323c097816 */ /* 0x000fe40000000009 */
[----:B------:R-:W-:Y:S01]  /*187b0*/  LEA.HI.X.SX32 R11, R11, R2, 0x1, P5 ;  /* 0x000000020b0b7211 */ /* 0x000fe200028f0eff */
[----:B------:R-:W-:Y:S04]  /*187c0*/  @P2 STG.E.U16 desc[UR20][R4.64], R60 ;  /* 0x0000003c04002986 */ /* 0x000fe8000c101514 */
[----:B------:R1:W-:Y:S04]  /*187d0*/  @P1 STG.E.U16 desc[UR20][R6.64], R9 ;  /* 0x0000000906001986 */ /* 0x0003e8000c101514 */
[----:B------:R0:W-:Y:S01]  /*187e0*/  @P4 STG.E.U16 desc[UR20][R10.64], R61 ;  /* 0x0000003d0a004986 */ /* 0x0001e2000c101514 */
[----:B------:R-:W-:-:S04]  /*187f0*/  LEA R8, P5, R0, R3, 0x1 ;  /* 0x0000000300087211 */ /* 0x000fc800078a08ff */
[----:B-1----:R-:W-:Y:S02]  /*18800*/  LEA.HI.X.SX32 R9, R0, R2, 0x1, P5 ;  /* 0x0000000200097211 */ /* 0x002fe400028f0eff */
[----:B------:R-:W-:-:S05]  /*18810*/  PRMT R7, R61, 0x7632, R7 ;  /* 0x000076323d077816 */ /* 0x000fca0000000007 */
[----:B------:R1:W-:Y:S01]  /*18820*/  @P3 STG.E.U16 desc[UR20][R8.64], R7 ;  /* 0x0000000708003986 */ /* 0x0003e2000c101514 */
[----:B--2---:R-:W-:Y:S01]  /*18830*/  ISETP.LT.AND P2, PT, R14, UR5, !P0 ;  /* 0x000000050e007c0c */ /* 0x004fe2000c741270 */
[----:B------:R-:W4:Y:S02]  /*18840*/  LDCU UR5, c[0x0][0x39c] ;  /* 0x00007380ff0577ac */ /* 0x000f240008000800 */
[----:B------:R-:W2:Y:S01]  /*18850*/  LDL.LU R14, [R1+0x388] ;  /* 0x00038800010e7983 */ /* 0x000ea20000300800 */
[----:B---3--:R-:W-:Y:S01]  /*18860*/  ISETP.LT.AND P4, PT, R13, UR4, !P0 ;  /* 0x000000040d007c0c */ /* 0x008fe2000c781270 */
[----:B------:R-:W5:Y:S02]  /*18870*/  LDCU UR4, c[0x0][0x39c] ;  /* 0x00007380ff0477ac */ /* 0x000f640008000800 */
[----:B------:R-:W3:Y:S01]  /*18880*/  LDL.LU R13, [R1+0x2f0] ;  /* 0x0002f000010d7983 */ /* 0x000ee20000300800 */
[----:B----4-:R-:W-:Y:S01]  /*18890*/  ISETP.LT.AND P3, PT, R17, UR5, !P0 ;  /* 0x0000000511007c0c */ /* 0x010fe2000c761270 */
[----:B------:R-:W2:Y:S02]  /*188a0*/  LDCU UR5, c[0x0][0x39c] ;  /* 0x00007380ff0577ac */ /* 0x000ea40008000800 */
[----:B------:R-:W4:Y:S04]  /*188b0*/  LDL.LU R19, [R1+0x384] ;  /* 0x0003840001137983 */ /* 0x000f280000300800 */
[----:B------:R-:W4:Y:S04]  /*188c0*/  LDL.LU R18, [R1+0x380] ;  /* 0x0003800001127983 */ /* 0x000f280000300800 */
[----:B------:R-:W4:Y:S01]  /*188d0*/  LDL.LU R17, [R1+0x37c] ;  /* 0x00037c0001117983 */ /* 0x000f220000300800 */
[----:B0-----:R-:W-:Y:S01]  /*188e0*/  ISETP.LT.AND P1, PT, R12, UR6, !P0 ;  /* 0x000000060c007c0c */ /* 0x001fe2000c721270 */
[----:B------:R-:W-:Y:S01]  /*188f0*/  IMAD R12, R74, 0x2, R0 ;  /* 0x000000024a0c7824 */ /* 0x000fe200078e0200 */
[----:B------:R-:W0:Y:S04]  /*18900*/  LDCU UR6, c[0x0][0x39c] ;  /* 0x00007380ff0677ac */ /* 0x000e280008000800 */
[----:B------:R-:W-:-:S04]  /*18910*/  LEA R4, P5, R12, R3, 0x1 ;  /* 0x000000030c047211 */ /* 0x000fc800078a08ff */
[----:B------:R-:W-:Y:S01]  /*18920*/  LEA.HI.X.SX32 R5, R12, R2, 0x1, P5 ;  /* 0x000000020c057211 */ /* 0x000fe200028f0eff */
[----:B------:R-:W-:-:S04]  /*18930*/  IMAD R12, R74, 0x2, R12 ;  /* 0x000000024a0c7824 */ /* 0x000fc800078e020c */
[----:B------:R-:W-:Y:S01]  /*18940*/  IMAD R0, R74, 0x2, R12 ;  /* 0x000000024a007824 */ /* 0x000fe200078e020c */
[-C--:B------:R-:W-:Y:S01]  /*18950*/  LEA R6, P5, R12, R3.reuse, 0x1 ;  /* 0x000000030c067211 */ /* 0x080fe200078a08ff */
[----:B------:R5:W-:Y:S02]  /*18960*/  @P2 STG.E.U16 desc[UR20][R4.64], R62 ;  /* 0x0000003e04002986 */ /* 0x000be4000c101514 */
[----:B------:R-:W-:Y:S01]  /*18970*/  IMAD R10, R74, 0x2, R0 ;  /* 0x000000024a0a7824 */ /* 0x000fe200078e0200 */
[----:B0-----:R-:W-:Y:S01]  /*18980*/  ISETP.LT.AND P2, PT, R16, UR6, !P0 ;  /* 0x0000000610007c0c */ /* 0x001fe2000c741270 */
[----:B------:R-:W3:Y:S01]  /*18990*/  LDCU UR6, c[0x0][0x39c] ;  /* 0x00007380ff0677ac */ /* 0x000ee20008000800 */
[----:B-1----:R-:W-:Y:S02]  /*189a0*/  LEA.HI.X.SX32 R7, R12, R2, 0x1, P5 ;  /* 0x000000020c077211 */ /* 0x002fe400028f0eff */
[----:B------:R-:W-:-:S04]  /*189b0*/  LEA R8, P5, R0, R3, 0x1 ;  /* 0x0000000300087211 */ /* 0x000fc800078a08ff */
[----:B------:R-:W-:Y:S02]  /*189c0*/  LEA.HI.X.SX32 R9, R0, R2, 0x1, P5 ;  /* 0x0000000200097211 */ /* 0x000fe400028f0eff */
[----:B-----5:R-:W-:Y:S01]  /*189d0*/  PRMT R5, R62, 0x7632, R5 ;  /* 0x000076323e057816 */ /* 0x020fe20000000005 */
[----:B------:R-:W-:Y:S01]  /*189e0*/  IMAD R0, R74, 0x2, R10 ;  /* 0x000000024a007824 */ /* 0x000fe200078e020a */
[----:B------:R-:W-:-:S03]  /*189f0*/  LEA R4, P5, R10, R3, 0x1 ;  /* 0x000000030a047211 */ /* 0x000fc600078a08ff */
[----:B------:R0:W-:Y:S01]  /*18a00*/  @P1 STG.E.U16 desc[UR20][R6.64], R5 ;  /* 0x0000000506001986 */ /* 0x0001e2000c101514 */
[----:B------:R-:W-:Y:S01]  /*18a10*/  IMAD R12, R74, 0x2, R0 ;  /* 0x000000024a0c7824 */ /* 0x000fe200078e0200 */
[----:B------:R-:W-:Y:S01]  /*18a20*/  ISETP.LT.AND P1, PT, R15, UR4, !P0 ;  /* 0x000000040f007c0c */ /* 0x000fe2000c721270 */
[----:B------:R-:W4:Y:S01]  /*18a30*/  LDCU UR4, c[0x0][0x39c] ;  /* 0x00007380ff0477ac */ /* 0x000f220008000800 */
[----:B------:R-:W-:Y:S01]  /*18a40*/  @P4 STG.E.U16 desc[UR20][R8.64], R63 ;  /* 0x0000003f08004986 */ /* 0x000fe2000c101514 */
[-C--:B0-----:R-:W-:Y:S02]  /*18a50*/  LEA.HI.X.SX32 R5, R10, R2.reuse, 0x1, P5 ;  /* 0x000000020a057211 */ /* 0x081fe400028f0eff */
[C---:B------:R-:W-:Y:S02]  /*18a60*/  LEA R10, P5, R0.reuse, R3, 0x1 ;  /* 0x00000003000a7211 */ /* 0x040fe400078a08ff */
[----:B------:R-:W-:Y:S02]  /*18a70*/  PRMT R7, R63, 0x7632, R7 ;  /* 0x000076323f077816 */ /* 0x000fe40000000007 */
[----:B------:R-:W-:Y:S01]  /*18a80*/  LEA.HI.X.SX32 R11, R0, R2, 0x1, P5 ;  /* 0x00000002000b7211 */ /* 0x000fe200028f0eff */
[----:B------:R-:W-:-:S02]  /*18a90*/  IMAD R0, R74, 0x2, R12 ;  /* 0x000000024a007824 */ /* 0x000fc400078e020c */
[----:B------:R0:W-:Y:S01]  /*18aa0*/  @P3 STG.E.U16 desc[UR20][R4.64], R7 ;  /* 0x0000000704003986 */ /* 0x0001e2000c101514 */
[----:B------:R-:W-:-:S03]  /*18ab0*/  LEA R6, P5, R12, R3, 0x1 ;  /* 0x000000030c067211 */ /* 0x000fc600078a08ff */
[----:B------:R-:W-:Y:S01]  /*18ac0*/  @P2 STG.E.U16 desc[UR20][R10.64], R64 ;  /* 0x000000400a002986 */ /* 0x000fe2000c101514 */
[----:B0-----:R-:W-:Y:S02]  /*18ad0*/  LEA.HI.X.SX32 R7, R12, R2, 0x1, P5 ;  /* 0x000000020c077211 */ /* 0x001fe400028f0eff */
[----:B------:R-:W-:Y:S02]  /*18ae0*/  PRMT R5, R64, 0x7632, R5 ;  /* 0x0000763240057816 */ /* 0x000fe40000000005 */
[----:B------:R-:W-:-:S03]  /*18af0*/  LEA R4, P2, R0, R3, 0x1 ;  /* 0x0000000300047211 */ /* 0x000fc600078408ff */
[----:B------:R0:W-:Y:S02]  /*18b00*/  @P1 STG.E.U16 desc[UR20][R6.64], R5 ;  /* 0x0000000506001986 */ /* 0x0001e4000c101514 */
[----:B0-----:R-:W-:Y:S02]  /*18b10*/  LEA.HI.X.SX32 R5, R0, R2, 0x1, P2 ;  /* 0x0000000200057211 */ /* 0x001fe400010f0eff */
[----:B--2---:R-:W-:Y:S01]  /*18b20*/  ISETP.LT.AND P4, PT, R14, UR5, !P0 ;  /* 0x000000050e007c0c */ /* 0x004fe2000c781270 */
[----:B------:R-:W0:Y:S01]  /*18b30*/  LDCU UR5, c[0x0][0x39c] ;  /* 0x00007380ff0577ac */ /* 0x000e220008000800 */
[----:B---3--:R-:W-:Y:S01]  /*18b40*/  ISETP.LT.AND P3, PT, R13, UR6, !P0 ;  /* 0x000000060d007c0c */ /* 0x008fe2000c761270 */
[C---:B------:R-:W-:Y:S01]  /*18b50*/  IMAD R13, R74.reuse, 0x2, R0 ;  /* 0x000000024a0d7824 */ /* 0x040fe200078e0200 */
[----:B------:R-:W1:Y:S03]  /*18b60*/  LDCU UR6, c[0x0][0x39c] ;  /* 0x00007380ff0677ac */ /* 0x000e660008000800 */
[----:B------:R-:W-:-:S04]  /*18b70*/  IMAD R14, R74, 0x2, R13 ;  /* 0x000000024a0e7824 */ /* 0x000fc800078e020d */
[----:B------:R-:W-:Y:S01]  /*18b80*/  IMAD R15, R74, 0x2, R14 ;  /* 0x000000024a0f7824 */ /* 0x000fe200078e020e */
[----:B------:R-:W-:-:S03]  /*18b90*/  LEA R8, P1, R13, R3, 0x1 ;  /* 0x000000030d087211 */ /* 0x000fc600078208ff */
[----:B------:R-:W-:Y:S01]  /*18ba0*/  IMAD R16, R74, 0x2, R15 ;  /* 0x000000024a107824 */ /* 0x000fe200078e020f */
[-C--:B------:R-:W-:Y:S02]  /*18bb0*/  LEA R10, P2, R14, R3.reuse, 0x1 ;  /* 0x000000030e0a7211 */ /* 0x080fe400078408ff */
[-C--:B------:R-:W-:Y:S01]  /*18bc0*/  LEA.HI.X.SX32 R9, R13, R2.reuse, 0x1, P1 ;  /* 0x000000020d097211 */ /* 0x080fe200008f0eff */
[----:B------:R-:W-:Y:S01]  /*18bd0*/  IMAD R0, R74, 0x2, R16 ;  /* 0x000000024a007824 */ /* 0x000fe200078e0210 */
[-C--:B------:R-:W-:Y:S02]  /*18be0*/  LEA R12, P1, R15, R3.reuse, 0x1 ;  /* 0x000000030f0c7211 */ /* 0x080fe400078208ff */
[----:B------:R-:W-:Y:S02]  /*18bf0*/  LEA.HI.X.SX32 R11, R14, R2, 0x1, P2 ;  /* 0x000000020e0b7211 */ /* 0x000fe400010f0eff */
[----:B------:R-:W-:Y:S02]  /*18c00*/  LEA R14, P5, R0, R3, 0x1 ;  /* 0x00000003000e7211 */ /* 0x000fe400078a08ff */
[----:B----4-:R-:W-:-:S02]  /*18c10*/  ISETP.LT.AND P2, PT, R19, UR4, !P0 ;  /* 0x0000000413007c0c */ /* 0x010fc4000c741270 */
[-C--:B------:R-:W-:Y:S02]  /*18c20*/  LEA.HI.X.SX32 R13, R15, R2.reuse, 0x1, P1 ;  /* 0x000000020f0d7211 */ /* 0x080fe400008f0eff */
[----:B0-----:R-:W-:Y:S02]  /*18c30*/  ISETP.LT.AND P1, PT, R18, UR5, !P0 ;  /* 0x0000000512007c0c */ /* 0x001fe4000c721270 */
[----:B-1----:R-:W-:Y:S02]  /*18c40*/  ISETP.LT.AND P0, PT, R17, UR6, !P0 ;  /* 0x0000000611007c0c */ /* 0x002fe4000c701270 */
[----:B------:R-:W-:Y:S02]  /*18c50*/  LEA.HI.X.SX32 R15, R0, R2, 0x1, P5 ;  /* 0x00000002000f7211 */ /* 0x000fe400028f0eff */
[----:B------:R-:W-:Y:S02]  /*18c60*/  LEA R6, P5, R16, R3, 0x1 ;  /* 0x0000000310067211 */ /* 0x000fe400078a08ff */
[----:B------:R-:W-:-:S02]  /*18c70*/  PRMT R0, R65, 0x7632, R0 ;  /* 0x0000763241007816 */ /* 0x000fc40000000000 */
[----:B------:R-:W-:Y:S02]  /*18c80*/  LEA.HI.X.SX32 R7, R16, R2, 0x1, P5 ;  /* 0x0000000210077211 */ /* 0x000fe400028f0eff */
[----:B------:R-:W-:Y:S01]  /*18c90*/  PRMT R2, R66, 0x7632, R2 ;  /* 0x0000763242027816 */ /* 0x000fe20000000002 */
[----:B------:R0:W-:Y:S01]  /*18ca0*/  @P4 STG.E.U16 desc[UR20][R4.64], R65 ;  /* 0x0000004104004986 */ /* 0x0001e2000c101514 */
[----:B------:R-:W-:-:S03]  /*18cb0*/  PRMT R3, R67, 0x7632, R3 ;  /* 0x0000763243037816 */ /* 0x000fc60000000003 */
[----:B------:R0:W-:Y:S04]  /*18cc0*/  @P3 STG.E.U16 desc[UR20][R8.64], R0 ;  /* 0x0000000008003986 */ /* 0x0001e8000c101514 */
[----:B------:R0:W-:Y:S04]  /*18cd0*/  @P2 STG.E.U16 desc[UR20][R10.64], R66 ;  /* 0x000000420a002986 */ /* 0x0001e8000c101514 */
[----:B------:R0:W-:Y:S04]  /*18ce0*/  @P1 STG.E.U16 desc[UR20][R12.64], R2 ;  /* 0x000000020c001986 */ /* 0x0001e8000c101514 */
[----:B------:R0:W-:Y:S04]  /*18cf0*/  @P0 STG.E.U16 desc[UR20][R6.64], R67 ;  /* 0x0000004306000986 */ /* 0x0001e8000c101514 */
[----:B------:R0:W-:Y:S01]  /*18d00*/  @P6 STG.E.U16 desc[UR20][R14.64], R3 ;  /* 0x000000030e006986 */ /* 0x0001e2000c101514 */
[----:B------:R-:W-:Y:S06]  /*18d10*/  BAR.SYNC.DEFER_BLOCKING 0x0 ;  /* 0x0000000000007b1d */ /* 0x000fec0000010000 */
[----:B------:R-:W-:Y:S05]  /*18d20*/  BRA.U UP0, `(.L_x_13) ;  /* 0x0000000100a07547 */ /* 0x000fea000b800000 */
[----:B------:R-:W1:Y:S01]  /*18d30*/  S2UR UR5, SR_CgaCtaId ;  /* 0x00000000000579c3 */ /* 0x000e620000008800 */
[----:B------:R-:W-:Y:S01]  /*18d40*/  NOP ;  /* 0x0000000000007918 */ /* 0x000fe20000000000 */
[----:B------:R-:W-:Y:S01]  /*18d50*/  UMOV UR4, 0x50 ;  /* 0x0000005000047882 */ /* 0x000fe20000000000 */
[----:B0-----:R-:W-:Y:S02]  /*18d60*/  IMAD.U32 R0, RZ, RZ, UR8 ;  /* 0x00000008ff007e24 */ /* 0x001fe4000f8e00ff */
[----:B------:R-:W-:Y:S02]  /*18d70*/  IMAD.MOV.U32 R3, RZ, RZ, 0xff ;  /* 0x000000ffff037424 */ /* 0x000fe400078e00ff */
[----:B------:R-:W-:Y:S01]  /*18d80*/  IMAD.MOV.U32 R7, RZ, RZ, 0x1 ;  /* 0x00000001ff077424 */ /* 0x000fe200078e00ff */
[----:B------:R-:W-:-:S04]  /*18d90*/  LOP3.LUT R0, R0, 0xffff, RZ, 0xc0, !PT ;  /* 0x0000ffff00007812 */ /* 0x000fc800078ec0ff */
[----:B------:R-:W-:-:S05]  /*18da0*/  SHF.R.U32.HI R0, RZ, 0x5, R0 ;  /* 0x00000005ff007819 */ /* 0x000fca0000011600 */
[----:B------:R-:W-:Y:S01]  /*18db0*/  VIADD R2, R0, 0x10 ;  /* 0x0000001000027836 */ /* 0x000fe20000000000 */
[----:B------:R-:W-:Y:S01]  /*18dc0*/  SHF.L.U32 R0, R3, R0, RZ ;  /* 0x0000000003007219 */ /* 0x000fe200000006ff */
[----:B-1----:R-:W-:-:S03]  /*18dd0*/  ULEA UR6, UR5, UR4, 0x18 ;  /* 0x0000000405067291 */ /* 0x002fc6000f8ec0ff */
[----:B------:R-:W-:-:S04]  /*18de0*/  SHF.L.U32 R3, R7, R2, RZ ;  /* 0x0000000207037219 */ /* 0x000fc800000006ff */
[----:B------:R-:W-:Y:S02]  /*18df0*/  LOP3.LUT R0, R3, R0, RZ, 0xfc, !PT ;  /* 0x0000000003007212 */ /* 0x000fe400078efcff */
[----:B------:R-:W0:Y:S02]  /*18e00*/  LDS R5, [UR6] ;  /* 0x00000006ff057984 */ /* 0x000e240008000800 */
[C---:B------:R-:W-:Y:S02]  /*18e10*/  LOP3.LUT R2, R0.reuse, 0xffff, RZ, 0xc0, !PT ;  /* 0x0000ffff00027812 */ /* 0x040fe400078ec0ff */
[----:B0-----:R-:W-:-:S04]  /*18e20*/  LOP3.LUT R3, R0, 0xffff, R5, 0x80, !PT ;  /* 0x0000ffff00037812 */ /* 0x001fc800078e8005 */
[----:B------:R-:W-:-:S13]  /*18e30*/  ISETP.NE.AND P0, PT, R3, R2, PT ;  /* 0x000000020300720c */ /* 0x000fda0003f05270 */
[----:B------:R-:W-:Y:S05]  /*18e40*/  @P0 BRA `(.L_x_14) ;  /* 0x0000000000500947 */ /* 0x000fea0003800000 */
[----:B------:R-:W-:Y:S02]  /*18e50*/  SHF.R.U32.HI R5, RZ, 0x10, R5 ;  /* 0x00000010ff057819 */ /* 0x000fe40000011605 */
[----:B------:R-:W-:-:S04]  /*18e60*/  SHF.R.U32.HI R2, RZ, 0x10, R0 ;  /* 0x00000010ff027819 */ /* 0x000fc80000011600 */
[----:B------:R-:W-:-:S04]  /*18e70*/  LOP3.LUT R5, R5, R2, RZ, 0xc0, !PT ;  /* 0x0000000205057212 */ /* 0x000fc800078ec0ff */
[----:B------:R-:W-:-:S13]  /*18e80*/  ISETP.NE.AND P0, PT, R5, R2, PT ;  /* 0x000000020500720c */ /* 0x000fda0003f05270 */
[----:B------:R-:W-:Y:S05]  /*18e90*/  @P0 BRA `(.L_x_15) ;  /* 0x0000000000300947 */ /* 0x000fea0003800000 */
[----:B------:R-:W-:Y:S01]  /*18ea0*/  R2UR UR4, R0 ;  /* 0x00000000000472ca */ /* 0x000fe200000e0000 */
[----:B------:R-:W-:Y:S01]  /*18eb0*/  VOTEU.ANY UR5, UPT, PT ;  /* 0x0000000000057886 */ /* 0x000fe200038e0100 */
[----:B------:R-:W0:Y:S01]  /*18ec0*/  S2R R0, SR_LANEID ;  /* 0x0000000000007919 */ /* 0x000e220000000000 */
[----:B------:R-:W-:-:S10]  /*18ed0*/  UFLO.U32 UR5, UR5 ;  /* 0x00000005000572bd */ /* 0x000fd400080e0000 */
[----:B------:R-:W-:-:S06]  /*18ee0*/  ULOP3.LUT UR4, URZ, UR4, URZ, 0x33, !UPT ;  /* 0x00000004ff047292 */ /* 0x000fcc000f8e33ff */
[----:B------:R-:W-:-:S04]  /*18ef0*/  IMAD.U32 R2, RZ, RZ, UR4 ;  /* 0x00000004ff027e24 */ /* 0x000fc8000f8e00ff */
[----:B------:R-:W1:Y:S02]  /*18f00*/  REDUX UR7, R2 ;  /* 0x00000000020773c4 */ /* 0x000e640000000000 */
[----:B------:R2:W-:Y:S01]  /*18f10*/  UTCATOMSWS.AND URZ, UR4 ;  /* 0x0000000400ff79e3 */ /* 0x0005e20008000000 */
[----:B0-----:R-:W-:Y:S01]  /*18f20*/  ISETP.EQ.U32.AND P0, PT, R0, UR5, PT ;  /* 0x0000000500007c0c */ /* 0x001fe2000bf02070 */
[----:B-1----:R-:W-:-:S12]  /*18f30*/  IMAD.U32 R0, RZ, RZ, UR7 ;  /* 0x00000007ff007e24 */ /* 0x002fd8000f8e00ff */
[----:B------:R2:W-:Y:S01]  /*18f40*/  @P0 ATOMS.AND RZ, [UR6], R0 ;  /* 0x00000000ffff098c */ /* 0x0005e2000a800006 */
[----:B------:R-:W-:Y:S05]  /*18f50*/  BRA `(.L_x_13) ;  /* 0x0000000000147947 */ /* 0x000fea0003800000 */
.L_x_15:
[----:B------:R-:W-:-:S07]  /*18f60*/  MOV R2, 0x18f80 ;  /* 0x00018f8000027802 */ /* 0x000fce0000000f00 */
[----:B------:R-:W-:Y:S05]  /*18f70*/  CALL.REL.NOINC `($__internal_0_$__cuda_sm10x_tcgen05_guardrail_trap_col_being_dealloced_not_returned_by_alloc) ;  /* 0x0000000000387944 */ /* 0x000fea0003c00000 */
[----:B------:R-:W-:Y:S05]  /*18f80*/  BRA `(.L_x_13) ;  /* 0x0000000000087947 */ /* 0x000fea0003800000 */
.L_x_14:
[----:B------:R-:W-:-:S07]  /*18f90*/  MOV R2, 0x18fb0 ;  /* 0x00018fb000027802 */ /* 0x000fce0000000f00 */
[----:B------:R-:W-:Y:S05]  /*18fa0*/  CALL.REL.NOINC `($__internal_2_$__cuda_sm10x_tcgen05_guardrail_trap_unallocated_columns_being_dealloced) ;  /* 0x0000000000447944 */ /* 0x000fea0003c00000 */
.L_x_13:
[----:B------:R-:W-:Y:S01]  /*18fb0*/  NOP ;  /* 0x0000000000007918 */ /* 0x000fe20000000000 */
[----:B--2---:R-:W-:Y:S05]  /*18fc0*/  EXIT ;  /* 0x000000000000794d */ /* 0x004fea0003800000 */
.L_x_8:
[----:B-----5:R0:W-:Y:S04]  /*18fd0*/  STL [R1+0x4ec], R0 ;  /* 0x0004ec0001007387 */ /* 0x0201e80000100800 */
[----:B0-----:R-:W2:Y:S02]  /*18fe0*/  LDL R0, [R1+0x28c] ;  /* 0x00028c0001007983 */ /* 0x001ea40000100800 */
[----:B--2---:R0:W2:Y:S02]  /*18ff0*/  SYNCS.PHASECHK.TRANS64.TRYWAIT P6, [UR11], R0 ;  /* 0x00000000ff0075a7 */ /* 0x0040a400080c110b */
[----:B0-----:R0:W5:Y:S02]  /*19000*/  LDL.LU R0, [R1+0x4ec] ;  /* 0x0004ec0001007983 */ /* 0x0011640000300800 */
[----:B0-2---:R-:W-:Y:S05]  /*19010*/  @!P6 BRA `(.L_x_8) ;  /* 0xfffffffc00ece947 */ /* 0x005fea000383ffff */
[----:B------:R-:W-:Y:S05]  /*19020*/  BRA `(.L_x_16) ;  /* 0xffffff6800d07947 */ /* 0x000fea000383ffff */
.L_x_12:
[----:B------:R-:W0:Y:S02]  /*19030*/  SYNCS.PHASECHK.TRANS64.TRYWAIT P6, [UR11], R12 ;  /* 0x0000000cff0075a7 */ /* 0x000e2400080c110b */
[----:B0-----:R-:W-:Y:S05]  /*19040*/  @!P6 BRA `(.L_x_12) ;  /* 0xfffffffc00f8e947 */ /* 0x001fea000383ffff */
[----:B------:R-:W-:Y:S05]  /*19050*/  BRA `(.L_x_11) ;  /* 0xffffffb800a47947 */ /* 0x000fea000383ffff */
        .weak           $__internal_0_$__cuda_sm10x_tcgen05_guardrail_trap_col_being_dealloced_not_returned_by_alloc
        .type           $__internal_0_$__cuda_sm10x_tcgen05_guardrail_trap_col_being_dealloced_not_returned_by_alloc,@function
        .size           $__internal_0_$__cuda_sm10x_tcgen05_guardrail_trap_col_being_dealloced_not_returned_by_alloc,($__internal_1_$__cuda_sm10x_tcgen05_guardrail_trap_phase_invalid_during_alloc - $__internal_0_$__cuda_sm10x_tcgen05_guardrail_trap_col_being_dealloced_not_returned_by_alloc)
$__internal_0_$__cuda_sm10x_tcgen05_guardrail_trap_col_being_dealloced_not_returned_by_alloc:
[----:B------:R-:W-:Y:S05]  /*19060*/  BPT.TRAP 0x1 ;  /* 0x000000040000795c */ /* 0x000fea0000300000 */
[----:B------:R-:W-:-:S04]  /*19070*/  IMAD.MOV.U32 R3, RZ, RZ, 0x0 ;  /* 0x00000000ff037424 */ /* 0x000fc800078e00ff */
[----:B------:R-:W-:Y:S05]  /*19080*/  RET.REL.NODEC R2 `(matmul_kernel) ;  /* 0xfffffe6c02dc7950 */ /* 0x000fea0003c3ffff */
        .weak           $__internal_1_$__cuda_sm10x_tcgen05_guardrail_trap_phase_invalid_during_alloc
        .type           $__internal_1_$__cuda_sm10x_tcgen05_guardrail_trap_phase_invalid_during_alloc,@function
        .size           $__internal_1_$__cuda_sm10x_tcgen05_guardrail_trap_phase_invalid_during_alloc,($__internal_2_$__cuda_sm10x_tcgen05_guardrail_trap_unallocated_columns_being_dealloced - $__internal_1_$__cuda_sm10x_tcgen05_guardrail_trap_phase_invalid_during_alloc)
$__internal_1_$__cuda_sm10x_tcgen05_guardrail_trap_phase_invalid_during_alloc:
[----:B------:R-:W-:Y:S05]  /*19090*/  BPT.TRAP 0x1 ;  /* 0x000000040000795c */ /* 0x000fea0000300000 */
[----:B------:R-:W-:-:S04]  /*190a0*/  IMAD.MOV.U32 R3, RZ, RZ, 0x0 ;  /* 0x00000000ff037424 */ /* 0x000fc800078e00ff */
[----:B------:R-:W-:Y:S05]  /*190b0*/  RET.REL.NODEC R2 `(matmul_kernel) ;  /* 0xfffffe6c02d07950 */ /* 0x000fea0003c3ffff */
        .weak           $__internal_2_$__cuda_sm10x_tcgen05_guardrail_trap_unallocated_columns_being_dealloced
        .type           $__internal_2_$__cuda_sm10x_tcgen05_guardrail_trap_unallocated_columns_being_dealloced,@function
        .size           $__internal_2_$__cuda_sm10x_tcgen05_guardrail_trap_unallocated_columns_being_dealloced,(.L_x_20 - $__internal_2_$__cuda_sm10x_tcgen05_guardrail_trap_unallocated_columns_being_dealloced)
$__internal_2_$__cuda_sm10x_tcgen05_guardrail_trap_unallocated_columns_being_dealloced:
[----:B------:R-:W-:Y:S05]  /*190c0*/  BPT.TRAP 0x1 ;  /* 0x000000040000795c */ /* 0x000fea0000300000 */
[----:B------:R-:W-:-:S04]  /*190d0*/  IMAD.MOV.U32 R3, RZ, RZ, 0x0 ;  /* 0x00000000ff037424 */ /* 0x000fc800078e00ff */
[----:B------:R-:W-:Y:S05]  /*190e0*/  RET.REL.NODEC R2 `(matmul_kernel) ;  /* 0xfffffe6c02c47950 */ /* 0x000fea0003c3ffff */
.L_x_17:
[----:B------:R-:W-:-:S00]  /*190f0*/  BRA `(.L_x_17) ;  /* 0xfffffffc00fc7947 */ /* 0x000fc0000383ffff */
[----:B------:R-:W-:-:S00]  /*19100*/  NOP ;  /* 0x0000000000007918 */ /* 0x000fc00000000000 */
[----:B------:R-:W-:-:S00]  /*19110*/  NOP ;  /* 0x0000000000007918 */ /* 0x000fc00000000000 */
[----:B------:R-:W-:-:S00]  /*19120*/  NOP ;  /* 0x0000000000007918 */ /* 0x000fc00000000000 */
[----:B------:R-:W-:-:S00]  /*19130*/  NOP ;  /* 0x0000000000007918 */ /* 0x000fc00000000000 */
[----:B------:R-:W-:-:S00]  /*19140*/  NOP ;  /* 0x0000000000007918 */ /* 0x000fc00000000000 */
[----:B------:R-:W-:-:S00]  /*19150*/  NOP ;  /* 0x0000000000007918 */ /* 0x000fc00000000000 */
[----:B------:R-:W-:-:S00]  /*19160*/  NOP ;  /* 0x0000000000007918 */ /* 0x000fc00000000000 */
[----:B------:R-:W-:-:S00]  /*19170*/  NOP ;  /* 0x0000000000007918 */ /* 0x000fc00000000000 */
.L_x_20:


//--------------------- .nv.shared.matmul_kernel  --------------------------
	.section	.nv.shared.matmul_kernel,"aw",@nobits
	.sectionflags	@""
	.align	16
	.zero		1024


//--------------------- .nv.shared.reserved.0     --------------------------
	.section	.nv.shared.reserved.0,"aw",@nobits
	.align	8
	.weak		__nv_reservedSMEM_offset_0_alias
	.size		__nv_reservedSMEM_offset_0_alias, 0, 64
	.other		__nv_reservedSMEM_offset_0_alias,@"STO_CUDA_RESERVED_SHARED STV_DEFAULT"
__nv_reservedSMEM_offset_0_alias:
	.zero		0
.nv.shared.reserved.0:
	.zero		64
	.weak		__nv_reservedSMEM_allocation_phase
	.type		__nv_reservedSMEM_allocation_phase,@object
	.size		__nv_reservedSMEM_allocation_phase,(.L_0 - __nv_reservedSMEM_allocation_phase)
__nv_reservedSMEM_allocation_phase:
	.zero		1
.L_0:
	.zero		7
	.weak		__nv_reservedSMEM_devtool_atexit_pc
	.type		__nv_reservedSMEM_devtool_atexit_pc,@object
	.size		__nv_reservedSMEM_devtool_atexit_pc,(__nv_reservedSMEM_allocation_mask - __nv_reservedSMEM_devtool_atexit_pc)
__nv_reservedSMEM_devtool_atexit_pc:
	.zero		8
	.weak		__nv_reservedSMEM_allocation_mask
	.type		__nv_reservedSMEM_allocation_mask,@object
	.size		__nv_reservedSMEM_allocation_mask,(.L_2 - __nv_reservedSMEM_allocation_mask)
__nv_reservedSMEM_allocation_mask:
	.zero		4
.L_2:


//--------------------- .nv.constant0.matmul_kernel --------------------------
	.section	.nv.constant0.matmul_kernel,"a",@progbits
	.sectionflags	@""
	.align	4
.nv.constant0.matmul_kernel:
	.zero		976


//--------------------- SYMBOLS --------------------------

	.type		.nv.reservedSmem.offset0,@object
	.size		.nv.reservedSmem.offset0,0x4
	.type		.nv.reservedSmem.cap,@object
	.size		.nv.reservedSmem.cap,0x4
